	.target	sm_80

	.elftype	@"ET_EXEC"


//--------------------- .note.nv.tkinfo           --------------------------
	.section	.note.nv.tkinfo,"",@"SHT_NOTE"
	.sectionflags	@"SHF_NOTE_NV_TKINFO"
	.tkinfo
        /*0018*/ 	.word	0x00000002
        /*0030*/ 	.string	""
        /*0030*/ 	.string	"ptxas"
        /*0030*/ 	.string	"Cuda compilation tools, release 13.0, V13.0.88"
        /*0030*/ 	.string	"Build cuda_13.0.r13.0/compiler.36424714_0"
        /*0030*/ 	.string	"-v  -suppress-debug-info  -lineinfo  -arch sm_80 "



//--------------------- .note.nv.cuinfo           --------------------------
	.section	.note.nv.cuinfo,"",@"SHT_NOTE"
	.sectionflags	@"SHF_NOTE_NV_CUINFO"
        /*0018*/ 	.short	0x0002
        /*001a*/ 	.short	0x0050
        /*001c*/ 	.short	0x0082
	.zero		2


//--------------------- .nv.info                  --------------------------
	.section	.nv.info,"",@"SHT_CUDA_INFO"
	.align	4


	//----- nvinfo : EIATTR_REGCOUNT
	.align		4
        /*0000*/ 	.byte	0x04, 0x2f
        /*0002*/ 	.short	(.L_1 - .L_0)
	.align		4
.L_0:
        /*0004*/ 	.word	index@(matmul_kernel)
        /*0008*/ 	.word	0x000000ff


	//----- nvinfo : EIATTR_FRAME_SIZE
	.align		4
.L_1:
        /*000c*/ 	.byte	0x04, 0x11
        /*000e*/ 	.short	(.L_3 - .L_2)
	.align		4
.L_2:
        /*0010*/ 	.word	index@(matmul_kernel)
        /*0014*/ 	.word	0x00000248


	//----- nvinfo : EIATTR_MIN_STACK_SIZE
	.align		4
.L_3:
        /*0018*/ 	.byte	0x04, 0x12
        /*001a*/ 	.short	(.L_5 - .L_4)
	.align		4
.L_4:
        /*001c*/ 	.word	index@(matmul_kernel)
        /*0020*/ 	.word	0x00000248
.L_5:


//--------------------- .nv.info.matmul_kernel    --------------------------
	.section	.nv.info.matmul_kernel,"",@"SHT_CUDA_INFO"
	.sectionflags	@""
	.align	4


	//----- nvinfo : EIATTR_CUDA_API_VERSION
	.align		4
        /*0000*/ 	.byte	0x04, 0x37
        /*0002*/ 	.short	(.L_7 - .L_6)
.L_6:
        /*0004*/ 	.word	0x00000082


	//----- nvinfo : EIATTR_SW2861232_WAR
	.align		4
.L_7:
        /*0008*/ 	.byte	0x01, 0x35
	.zero		2


	//----- nvinfo : EIATTR_PARAM_CBANK
	.align		4
        /*000c*/ 	.byte	0x04, 0x0a
        /*000e*/ 	.short	(.L_9 - .L_8)
	.align		4
.L_8:
        /*0010*/ 	.word	index@(.nv.constant0.matmul_kernel)
        /*0014*/ 	.short	0x0160
        /*0016*/ 	.short	0x0050


	//----- nvinfo : EIATTR_CBANK_PARAM_SIZE
	.align		4
.L_9:
        /*0018*/ 	.byte	0x03, 0x19
        /*001a*/ 	.short	0x0050


	//----- nvinfo : EIATTR_KPARAM_INFO
	.align		4
        /*001c*/ 	.byte	0x04, 0x17
        /*001e*/ 	.short	(.L_11 - .L_10)
.L_10:
        /*0020*/ 	.word	0x00000000
        /*0024*/ 	.short	0x000d
        /*0026*/ 	.short	0x0048
        /*0028*/ 	.byte	0x00, 0xf4, 0x21, 0x00


	//----- nvinfo : EIATTR_KPARAM_INFO
	.align		4
.L_11:
        /*002c*/ 	.byte	0x04, 0x17
        /*002e*/ 	.short	(.L_13 - .L_12)
.L_12:
        /*0030*/ 	.word	0x00000000
        /*0034*/ 	.short	0x000c
        /*0036*/ 	.short	0x0040
        /*0038*/ 	.byte	0x00, 0xf4, 0x21, 0x00


	//----- nvinfo : EIATTR_KPARAM_INFO
	.align		4
.L_13:
        /*003c*/ 	.byte	0x04, 0x17
        /*003e*/ 	.short	(.L_15 - .L_14)
.L_14:
        /*0040*/ 	.word	0x00000000
        /*0044*/ 	.short	0x000b
        /*0046*/ 	.short	0x0038
        /*0048*/ 	.byte	0x00, 0xf0, 0x11, 0x00


	//----- nvinfo : EIATTR_KPARAM_INFO
	.align		4
.L_15:
        /*004c*/ 	.byte	0x04, 0x17
        /*004e*/ 	.short	(.L_17 - .L_16)
.L_16:
        /*0050*/ 	.word	0x00000000
        /*0054*/ 	.short	0x000a
        /*0056*/ 	.short	0x0034
        /*0058*/ 	.byte	0x00, 0xf0, 0x11, 0x00


	//----- nvinfo : EIATTR_KPARAM_INFO
	.align		4
.L_17:
        /*005c*/ 	.byte	0x04, 0x17
        /*005e*/ 	.short	(.L_19 - .L_18)
.L_18:
        /*0060*/ 	.word	0x00000000
        /*0064*/ 	.short	0x0009
        /*0066*/ 	.short	0x0030
        /*0068*/ 	.byte	0x00, 0xf0, 0x11, 0x00


	//----- nvinfo : EIATTR_KPARAM_INFO
	.align		4
.L_19:
        /*006c*/ 	.byte	0x04, 0x17
        /*006e*/ 	.short	(.L_21 - .L_20)
.L_20:
        /*0070*/ 	.word	0x00000000
        /*0074*/ 	.short	0x0008
        /*0076*/ 	.short	0x002c
        /*0078*/ 	.byte	0x00, 0xf0, 0x11, 0x00


	//----- nvinfo : EIATTR_KPARAM_INFO
	.align		4
.L_21:
        /*007c*/ 	.byte	0x04, 0x17
        /*007e*/ 	.short	(.L_23 - .L_22)
.L_22:
        /*0080*/ 	.word	0x00000000
        /*0084*/ 	.short	0x0007
        /*0086*/ 	.short	0x0028
        /*0088*/ 	.byte	0x00, 0xf0, 0x11, 0x00


	//----- nvinfo : EIATTR_KPARAM_INFO
	.align		4
.L_23:
        /*008c*/ 	.byte	0x04, 0x17
        /*008e*/ 	.short	(.L_25 - .L_24)
.L_24:
        /*0090*/ 	.word	0x00000000
        /*0094*/ 	.short	0x0006
        /*0096*/ 	.short	0x0024
        /*0098*/ 	.byte	0x00, 0xf0, 0x11, 0x00


	//----- nvinfo : EIATTR_KPARAM_INFO
	.align		4
.L_25:
        /*009c*/ 	.byte	0x04, 0x17
        /*009e*/ 	.short	(.L_27 - .L_26)
.L_26:
        /*00a0*/ 	.word	0x00000000
        /*00a4*/ 	.short	0x0005
        /*00a6*/ 	.short	0x0020
        /*00a8*/ 	.byte	0x00, 0xf0, 0x11, 0x00


	//----- nvinfo : EIATTR_KPARAM_INFO
	.align		4
.L_27:
        /*00ac*/ 	.byte	0x04, 0x17
        /*00ae*/ 	.short	(.L_29 - .L_28)
.L_28:
        /*00b0*/ 	.word	0x00000000
        /*00b4*/ 	.short	0x0004
        /*00b6*/ 	.short	0x001c
        /*00b8*/ 	.byte	0x00, 0xf0, 0x11, 0x00


	//----- nvinfo : EIATTR_KPARAM_INFO
	.align		4
.L_29:
        /*00bc*/ 	.byte	0x04, 0x17
        /*00be*/ 	.short	(.L_31 - .L_30)
.L_30:
        /*00c0*/ 	.word	0x00000000
        /*00c4*/ 	.short	0x0003
        /*00c6*/ 	.short	0x0018
        /*00c8*/ 	.byte	0x00, 0xf0, 0x11, 0x00


	//----- nvinfo : EIATTR_KPARAM_INFO
	.align		4
.L_31:
        /*00cc*/ 	.byte	0x04, 0x17
        /*00ce*/ 	.short	(.L_33 - .L_32)
.L_32:
        /*00d0*/ 	.word	0x00000000
        /*00d4*/ 	.short	0x0002
        /*00d6*/ 	.short	0x0010
        /*00d8*/ 	.byte	0x00, 0xf4, 0x21, 0x00


	//----- nvinfo : EIATTR_KPARAM_INFO
	.align		4
.L_33:
        /*00dc*/ 	.byte	0x04, 0x17
        /*00de*/ 	.short	(.L_35 - .L_34)
.L_34:
        /*00e0*/ 	.word	0x00000000
        /*00e4*/ 	.short	0x0001
        /*00e6*/ 	.short	0x0008
        /*00e8*/ 	.byte	0x00, 0xf4, 0x21, 0x00


	//----- nvinfo : EIATTR_KPARAM_INFO
	.align		4
.L_35:
        /*00ec*/ 	.byte	0x04, 0x17
        /*00ee*/ 	.short	(.L_37 - .L_36)
.L_36:
        /*00f0*/ 	.word	0x00000000
        /*00f4*/ 	.short	0x0000
        /*00f6*/ 	.short	0x0000
        /*00f8*/ 	.byte	0x00, 0xf4, 0x21, 0x00


	//----- nvinfo : EIATTR_MAXREG_COUNT
	.align		4
.L_37:
        /*00fc*/ 	.byte	0x03, 0x1b
        /*00fe*/ 	.short	0x00ff


	//----- nvinfo : EIATTR_NUM_BARRIERS
	.align		4
        /*0100*/ 	.byte	0x02, 0x4c
        /*0102*/ 	.byte	0x01
	.zero		1


	//----- nvinfo : EIATTR_ANNOTATIONS
	.align		4
        /*0104*/ 	.byte	0x04, 0x55
        /*0106*/ 	.short	(.L_39 - .L_38)


	//   ....[0]....
.L_38:
        /*0108*/ 	.word	0x00000001
        /*010c*/ 	.byte	0xc0, 0x13, 0x00, 0x00, 0x01, 0x00, 0x00, 0x00, 0x00, 0x14, 0x00, 0x00, 0x01, 0x00, 0x00, 0x00
        /* <DEDUP_REMOVED lines=157> */
        /*0aec*/ 	.byte	0x10, 0xc0, 0x00, 0x00, 0x01, 0x00, 0x00, 0x00, 0x30, 0xc1, 0x00, 0x00


	//----- nvinfo : EIATTR_MERCURY_ISA_VERSION
	.align		4
.L_39:
        /*0af8*/ 	.byte	0x03, 0x5f
        /*0afa*/ 	.short	0x0000


	//----- nvinfo : EIATTR_EXIT_INSTR_OFFSETS
	.align		4
        /*0afc*/ 	.byte	0x04, 0x1c
        /*0afe*/ 	.short	(.L_41 - .L_40)


	//   ....[0]....
.L_40:
        /*0b00*/ 	.word	0x0000f180


	//   ....[1]....
        /*0b04*/ 	.word	0x0000f1a0


	//----- nvinfo : EIATTR_REQNTID
	.align		4
.L_41:
        /*0b08*/ 	.byte	0x04, 0x10
        /*0b0a*/ 	.short	(.L_43 - .L_42)
.L_42:
        /*0b0c*/ 	.word	0x00000040
        /*0b10*/ 	.word	0x00000001
        /*0b14*/ 	.word	0x00000001
.L_43:


//--------------------- .nv.callgraph             --------------------------
	.section	.nv.callgraph,"",@"SHT_CUDA_CALLGRAPH"
	.align	4
	.sectionentsize	8
	.align		4
        /*0000*/ 	.word	0x00000000
	.align		4
        /*0004*/ 	.word	0xffffffff
	.align		4
        /*0008*/ 	.word	0x00000000
	.align		4
        /*000c*/ 	.word	0xfffffffe
	.align		4
        /*0010*/ 	.word	0x00000000
	.align		4
        /*0014*/ 	.word	0xfffffffd
	.align		4
        /*0018*/ 	.word	0x00000000
	.align		4
        /*001c*/ 	.word	0xfffffffc


//--------------------- .nv.rel.action            --------------------------
	.section	.nv.rel.action,"",@"SHT_CUDA_RELOCINFO"
	.align	8
	.sectionentsize	8
        /*0000*/ 	.byte	0x73, 0x00, 0x00, 0x00, 0x00, 0x00, 0x00, 0x00, 0x00, 0x00, 0x00, 0x11, 0x25, 0x00, 0x05, 0x36


//--------------------- .nv.constant0.matmul_kernel --------------------------
	.section	.nv.constant0.matmul_kernel,"a",@progbits
	.sectionflags	@""
	.align	4
.nv.constant0.matmul_kernel:
	.zero		432


//--------------------- .text.matmul_kernel       --------------------------
	.section	.text.matmul_kernel,"ax",@progbits
	.sectioninfo	@"SHI_REGISTERS=255"
	.align	128
        .global         matmul_kernel
        .type           matmul_kernel,@function
        .size           matmul_kernel,(.L_x_3 - matmul_kernel)
        .other          matmul_kernel,@"STO_CUDA_ENTRY STV_DEFAULT"
matmul_kernel:
.text.matmul_kernel:
[----:B------:R-:W-:Y:S02]  /*0000*/  IMAD.MOV.U32 R1, RZ, RZ, c[0x0][0x28] ;  /* 0x00000a00ff017624 */ /* 0x000fe400078e00ff */
[----:B------:R-:W-:Y:S01]  /*0010*/  IMAD.MOV.U32 R0, RZ, RZ, c[0x0][0x17c] ;  /* 0x00005f00ff007624 */ /* 0x000fe200078e00ff */
[----:B------:R-:W1:Y:S01]  /*0020*/  S2R R5, SR_CTAID.X ;  /* 0x0000000000057919 */ /* 0x000e620000002500 */
[----:B------:R-:W-:Y:S01]  /*0030*/  IMAD.MOV.U32 R17, RZ, RZ, c[0x0][0x180] ;  /* 0x00006000ff117624 */ /* 0x000fe200078e00ff */
[----:B------:R-:W-:Y:S01]  /*0040*/  IABS R19, c[0x0][0x178] ;  /* 0x00005e0000137a13 */ /* 0x000fe20000000000 */
[----:B------:R-:W-:Y:S01]  /*0050*/  IMAD.MOV.U32 R208, RZ, RZ, c[0x0][0x188] ;  /* 0x00006200ffd07624 */ /* 0x000fe200078e00ff */
[----:B------:R-:W-:Y:S01]  /*0060*/  IADD3 R0, R0, 0x3f, RZ ;  /* 0x0000003f00007810 */ /* 0x000fe20007ffe0ff */
[----:B------:R-:W2:Y:S01]  /*0070*/  S2R R212, SR_TID.X ;  /* 0x0000000000d47919 */ /* 0x000ea20000002100 */
[C---:B------:R-:W-:Y:S01]  /*0080*/  IADD3 R30, R17.reuse, -0x36, RZ ;  /* 0xffffffca111e7810 */ /* 0x040fe20007ffe0ff */
[----:B------:R-:W-:Y:S01]  /*0090*/  ULDC.64 UR8, c[0x0][0x118] ;  /* 0x0000460000087ab9 */ /* 0x000fe20000000a00 */
[----:B------:R-:W-:Y:S01]  /*00a0*/  SHF.R.S32.HI R3, RZ, 0x1f, R0 ;  /* 0x0000001fff037819 */ /* 0x000fe20000011400 */
[C---:B------:R-:W-:Y:S01]  /*00b0*/  IMAD R54, R208.reuse, 0x19, RZ ;  /* 0x00000019d0367824 */ /* 0x040fe200078e02ff */
[----:B------:R-:W-:Y:S01]  /*00c0*/  IADD3 R31, R17, -0x34, RZ ;  /* 0xffffffcc111f7810 */ /* 0x000fe20007ffe0ff */
[C---:B------:R-:W-:Y:S01]  /*00d0*/  IMAD R61, R208.reuse, 0xe, RZ ;  /* 0x0000000ed03d7824 */ /* 0x040fe200078e02ff */
[----:B------:R-:W-:Y:S01]  /*00e0*/  LEA.HI R3, R3, R0, RZ, 0x6 ;  /* 0x0000000003037211 */ /* 0x000fe200078f30ff */
[----:B------:R-:W-:Y:S01]  /*00f0*/  IMAD R60, R208, 0x12, RZ ;  /* 0x00000012d03c7824 */ /* 0x000fe200078e02ff */
[----:B------:R-:W-:Y:S01]  /*0100*/  IADD3 R218, R17, -0x20, RZ ;  /* 0xffffffe011da7810 */ /* 0x000fe20007ffe0ff */
[----:B------:R-:W-:Y:S01]  /*0110*/  IMAD.MOV.U32 R214, RZ, RZ, 0x1f ;  /* 0x0000001fffd67424 */ /* 0x000fe200078e00ff */
[----:B------:R-:W-:Y:S01]  /*0120*/  SHF.R.S32.HI R3, RZ, 0x6, R3 ;  /* 0x00000006ff037819 */ /* 0x000fe20000011403 */
[----:B------:R-:W-:Y:S01]  /*0130*/  ULDC UR4, c[0x0][0x18c] ;  /* 0x0000630000047ab9 */ /* 0x000fe20000000800 */
[----:B------:R-:W-:Y:S01]  /*0140*/  IADD3 R1, R1, -0x248, RZ ;  /* 0xfffffdb801017810 */ /* 0x000fe20007ffe0ff */
[----:B------:R-:W-:Y:S01]  /*0150*/  USHF.L.U32 UR4, UR4, 0x5, URZ ;  /* 0x0000000504047899 */ /* 0x000fe2000800063f */
[----:B------:R-:W-:Y:S01]  /*0160*/  IADD3 R214, R214, c[0x0][0x180], RZ ;  /* 0x00006000d6d67a10 */ /* 0x000fe20007ffe0ff */
[----:B------:R-:W-:-:S02]  /*0170*/  IMAD.SHL.U32 R4, R3, 0x8, RZ ;  /* 0x0000000803047824 */ /* 0x000fc400078e00ff */
[----:B------:R-:W-:Y:S01]  /*0180*/  IMAD.SHL.U32 R236, R208, 0x20, RZ ;  /* 0x00000020d0ec7824 */ /* 0x000fe200078e00ff */
[----:B-1----:R-:W-:Y:S01]  /*0190*/  IABS R8, R5 ;  /* 0x0000000500087213 */ /* 0x002fe20000000000 */
[----:B------:R-:W-:Y:S01]  /*01a0*/  IMAD.U32 R67, RZ, RZ, UR4 ;  /* 0x00000004ff437e24 */ /* 0x000fe2000f8e00ff */
[-C--:B------:R-:W-:Y:S01]  /*01b0*/  IABS R7, R4.reuse ;  /* 0x0000000400077213 */ /* 0x080fe20000000000 */
[----:B------:R-:W-:Y:S01]  /*01c0*/  IMAD.U32 R65, RZ, RZ, UR4 ;  /* 0x00000004ff417e24 */ /* 0x000fe2000f8e00ff */
[----:B------:R-:W-:Y:S01]  /*01d0*/  IABS R10, R4 ;  /* 0x00000004000a7213 */ /* 0x000fe20000000000 */
[----:B------:R-:W-:Y:S01]  /*01e0*/  IMAD.U32 R63, RZ, RZ, UR4 ;  /* 0x00000004ff3f7e24 */ /* 0x000fe2000f8e00ff */
[----:B------:R-:W1:Y:S01]  /*01f0*/  I2F.RP R0, R7 ;  /* 0x0000000700007306 */ /* 0x000e620000209400 */
[C---:B--2---:R-:W-:Y:S02]  /*0200*/  LOP3.LUT R216, R212.reuse, 0x3f, RZ, 0xc0, !PT ;  /* 0x0000003fd4d87812 */ /* 0x044fe400078ec0ff */
[----:B------:R-:W-:-:S02]  /*0210*/  LOP3.LUT R234, R212, 0x1f, RZ, 0xc0, !PT ;  /* 0x0000001fd4ea7812 */ /* 0x000fc400078ec0ff */
[----:B------:R-:W-:Y:S01]  /*0220*/  SHF.R.S32.HI R200, RZ, 0x5, R212 ;  /* 0x00000005ffc87819 */ /* 0x000fe200000114d4 */
[----:B------:R-:W-:Y:S02]  /*0230*/  IMAD.SHL.U32 R232, R216, 0x4, RZ ;  /* 0x00000004d8e87824 */ /* 0x000fe400078e00ff */
[----:B------:R-:W-:Y:S01]  /*0240*/  IMAD R210, R234, c[0x0][0x18c], RZ ;  /* 0x00006300ead27a24 */ /* 0x000fe200078e02ff */
[----:B------:R-:W-:Y:S02]  /*0250*/  SGXT R200, R200, 0x1 ;  /* 0x00000001c8c8781a */ /* 0x000fe40000000200 */
[C---:B------:R-:W-:Y:S02]  /*0260*/  LOP3.LUT R231, R232.reuse, 0x20, RZ, 0x3c, !PT ;  /* 0x00000020e8e77812 */ /* 0x040fe400078e3cff */
[C---:B------:R-:W-:Y:S02]  /*0270*/  LOP3.LUT R230, R232.reuse, 0x40, RZ, 0x3c, !PT ;  /* 0x00000040e8e67812 */ /* 0x040fe400078e3cff */
[----:B------:R-:W-:Y:S01]  /*0280*/  LOP3.LUT R229, R232, 0x60, RZ, 0x3c, !PT ;  /* 0x00000060e8e57812 */ /* 0x000fe200078e3cff */
[----:B-1----:R-:W1:Y:S02]  /*0290*/  MUFU.RCP R0, R0 ;  /* 0x0000000000007308 */ /* 0x002e640000001000 */
[----:B-1----:R-:W-:Y:S01]  /*02a0*/  IADD3 R2, R0, 0xffffffe, RZ ;  /* 0x0ffffffe00027810 */ /* 0x002fe20007ffe0ff */
[----:B------:R-:W-:-:S05]  /*02b0*/  IMAD.MOV R0, RZ, RZ, -R10 ;  /* 0x000000ffff007224 */ /* 0x000fca00078e0a0a */
[----:B------:R1:W2:Y:S02]  /*02c0*/  F2I.FTZ.U32.TRUNC.NTZ R3, R2 ;  /* 0x0000000200037305 */ /* 0x0002a4000021f000 */
[----:B-1----:R-:W-:Y:S02]  /*02d0*/  IMAD.MOV.U32 R2, RZ, RZ, RZ ;  /* 0x000000ffff027224 */ /* 0x002fe400078e00ff */
[----:B--2---:R-:W-:-:S04]  /*02e0*/  IMAD.MOV R6, RZ, RZ, -R3 ;  /* 0x000000ffff067224 */ /* 0x004fc800078e0a03 */
[----:B------:R-:W-:Y:S02]  /*02f0*/  IMAD R9, R6, R7, RZ ;  /* 0x0000000706097224 */ /* 0x000fe400078e02ff */
[----:B------:R-:W-:Y:S02]  /*0300*/  IMAD.MOV.U32 R6, RZ, RZ, R8 ;  /* 0x000000ffff067224 */ /* 0x000fe400078e0008 */
[----:B------:R-:W-:-:S06]  /*0310*/  IMAD.HI.U32 R3, R3, R9, R2 ;  /* 0x0000000903037227 */ /* 0x000fcc00078e0002 */
[----:B------:R-:W-:-:S04]  /*0320*/  IMAD.HI.U32 R3, R3, R6, RZ ;  /* 0x0000000603037227 */ /* 0x000fc800078e00ff */
[----:B------:R-:W-:-:S05]  /*0330*/  IMAD R0, R3, R0, R6 ;  /* 0x0000000003007224 */ /* 0x000fca00078e0206 */
[----:B------:R-:W-:-:S13]  /*0340*/  ISETP.GT.U32.AND P1, PT, R7, R0, PT ;  /* 0x000000000700720c */ /* 0x000fda0003f24070 */
[----:B------:R-:W-:Y:S01]  /*0350*/  @!P1 IMAD.IADD R0, R0, 0x1, -R7 ;  /* 0x0000000100009824 */ /* 0x000fe200078e0a07 */
[----:B------:R-:W-:Y:S02]  /*0360*/  @!P1 IADD3 R3, R3, 0x1, RZ ;  /* 0x0000000103039810 */ /* 0x000fe40007ffe0ff */
[----:B------:R-:W-:Y:S02]  /*0370*/  ISETP.NE.AND P1, PT, R4, RZ, PT ;  /* 0x000000ff0400720c */ /* 0x000fe40003f25270 */
[----:B------:R-:W-:Y:S02]  /*0380*/  ISETP.GE.U32.AND P0, PT, R0, R7, PT ;  /* 0x000000070000720c */ /* 0x000fe40003f06070 */
[----:B------:R-:W-:-:S04]  /*0390*/  LOP3.LUT R0, R5, R4, RZ, 0x3c, !PT ;  /* 0x0000000405007212 */ /* 0x000fc800078e3cff */
[----:B------:R-:W-:Y:S01]  /*03a0*/  ISETP.GE.AND P2, PT, R0, RZ, PT ;  /* 0x000000ff0000720c */ /* 0x000fe20003f46270 */
[----:B------:R-:W-:-:S05]  /*03b0*/  IMAD.MOV.U32 R0, RZ, RZ, c[0x0][0x178] ;  /* 0x00005e00ff007624 */ /* 0x000fca00078e00ff */
[----:B------:R-:W-:Y:S02]  /*03c0*/  IADD3 R0, R0, 0x7f, RZ ;  /* 0x0000007f00007810 */ /* 0x000fe40007ffe0ff */
[----:B------:R-:W-:-:S05]  /*03d0*/  @P0 IADD3 R3, R3, 0x1, RZ ;  /* 0x0000000103030810 */ /* 0x000fca0007ffe0ff */
[----:B------:R-:W-:Y:S01]  /*03e0*/  IMAD.MOV.U32 R2, RZ, RZ, R3 ;  /* 0x000000ffff027224 */ /* 0x000fe200078e0003 */
[----:B------:R-:W-:-:S03]  /*03f0*/  SHF.R.S32.HI R3, RZ, 0x1f, R0 ;  /* 0x0000001fff037819 */ /* 0x000fc60000011400 */
[----:B------:R-:W-:Y:S01]  /*0400*/  @!P2 IMAD.MOV R2, RZ, RZ, -R2 ;  /* 0x000000ffff02a224 */ /* 0x000fe200078e0a02 */
[----:B------:R-:W-:Y:S02]  /*0410*/  @!P1 LOP3.LUT R2, RZ, R4, RZ, 0x33, !PT ;  /* 0x00000004ff029212 */ /* 0x000fe400078e33ff */
[----:B------:R-:W-:-:S03]  /*0420*/  LEA.HI R3, R3, R0, RZ, 0x7 ;  /* 0x0000000003037211 */ /* 0x000fc600078f38ff */
[----:B------:R-:W-:Y:S02]  /*0430*/  IMAD.SHL.U32 R197, R2, 0x8, RZ ;  /* 0x0000000802c57824 */ /* 0x000fe400078e00ff */
[----:B------:R-:W-:-:S03]  /*0440*/  IMAD.MOV R2, RZ, RZ, -R2 ;  /* 0x000000ffff027224 */ /* 0x000fc600078e0a02 */
[----:B------:R-:W-:Y:S01]  /*0450*/  LEA.HI.SX32 R3, R3, -R197, 0x19 ;  /* 0x800000c503037211 */ /* 0x000fe200078fcaff */
[----:B------:R-:W-:-:S03]  /*0460*/  IMAD R24, R4, R2, R5 ;  /* 0x0000000204187224 */ /* 0x000fc600078e0205 */
[----:B------:R-:W-:Y:S02]  /*0470*/  IMNMX R21, R3, 0x8, PT ;  /* 0x0000000803157817 */ /* 0x000fe40003800200 */
[----:B------:R-:W-:Y:S02]  /*0480*/  IABS R9, R24 ;  /* 0x0000001800097213 */ /* 0x000fe40000000000 */
[-C--:B------:R-:W-:Y:S02]  /*0490*/  IABS R7, R21.reuse ;  /* 0x0000001500077213 */ /* 0x080fe40000000000 */
[----:B------:R-:W-:Y:S02]  /*04a0*/  IABS R4, R21 ;  /* 0x0000001500047213 */ /* 0x000fe40000000000 */
[----:B------:R-:W1:Y:S01]  /*04b0*/  I2F.RP R0, R7 ;  /* 0x0000000700007306 */ /* 0x000e620000209400 */
[----:B------:R-:W-:-:S07]  /*04c0*/  ISETP.NE.AND P6, PT, R21, RZ, PT ;  /* 0x000000ff1500720c */ /* 0x000fce0003fc5270 */
[----:B-1----:R-:W1:Y:S02]  /*04d0*/  MUFU.RCP R0, R0 ;  /* 0x0000000000007308 */ /* 0x002e640000001000 */
[----:B-1----:R-:W-:Y:S01]  /*04e0*/  IADD3 R3, R0, 0xffffffe, RZ ;  /* 0x0ffffffe00037810 */ /* 0x002fe20007ffe0ff */
[----:B------:R-:W-:Y:S01]  /*04f0*/  IMAD.MOV R0, RZ, RZ, -R4 ;  /* 0x000000ffff007224 */ /* 0x000fe200078e0a04 */
[----:B------:R-:W-:-:S04]  /*0500*/  IADD3 R4, R17, -0x30, RZ ;  /* 0xffffffd011047810 */ /* 0x000fc80007ffe0ff */
[----:B------:R-:W1:Y:S01]  /*0510*/  F2I.FTZ.U32.TRUNC.NTZ R3, R3 ;  /* 0x0000000300037305 */ /* 0x000e62000021f000 */
[----:B------:R-:W-:Y:S02]  /*0520*/  ISETP.GE.U32.AND P5, PT, R4, 0x7fffffb1, PT ;  /* 0x7fffffb10400780c */ /* 0x000fe40003fa6070 */
[----:B------:R-:W-:Y:S02]  /*0530*/  IADD3 R4, R17, -0x3a, RZ ;  /* 0xffffffc611047810 */ /* 0x000fe40007ffe0ff */
[----:B------:R-:W-:Y:S01]  /*0540*/  SEL R32, RZ, 0x1, P5 ;  /* 0x00000001ff207807 */ /* 0x000fe20002800000 */
[----:B-1----:R-:W-:-:S04]  /*0550*/  IMAD.MOV R6, RZ, RZ, -R3 ;  /* 0x000000ffff067224 */ /* 0x002fc800078e0a03 */
[----:B------:R-:W-:-:S04]  /*0560*/  IMAD.MOV.U32 R2, RZ, RZ, R6 ;  /* 0x000000ffff027224 */ /* 0x000fc800078e0006 */
[----:B------:R-:W-:Y:S02]  /*0570*/  IMAD R5, R2, R7, RZ ;  /* 0x0000000702057224 */ /* 0x000fe400078e02ff */
[----:B------:R-:W-:-:S04]  /*0580*/  IMAD.MOV.U32 R2, RZ, RZ, RZ ;  /* 0x000000ffff027224 */ /* 0x000fc800078e00ff */
[----:B------:R-:W-:Y:S01]  /*0590*/  IMAD.HI.U32 R2, R3, R5, R2 ;  /* 0x0000000503027227 */ /* 0x000fe200078e0002 */
[----:B------:R-:W-:-:S04]  /*05a0*/  IADD3 R3, R17, -0x2f, RZ ;  /* 0xffffffd111037810 */ /* 0x000fc80007ffe0ff */
[----:B------:R-:W-:Y:S01]  /*05b0*/  ISETP.GE.U32.AND P3, PT, R3, 0x7fffffb2, PT ;  /* 0x7fffffb20300780c */ /* 0x000fe20003f66070 */
[----:B------:R-:W-:Y:S01]  /*05c0*/  IMAD.HI.U32 R2, R2, R9, RZ ;  /* 0x0000000902027227 */ /* 0x000fe200078e00ff */
[----:B------:R-:W-:Y:S02]  /*05d0*/  IADD3 R3, R17, -0x2e, RZ ;  /* 0xffffffd211037810 */ /* 0x000fe40007ffe0ff */
[----:B------:R-:W-:Y:S01]  /*05e0*/  SEL R29, RZ, 0x1fffe, P3 ;  /* 0x0001fffeff1d7807 */ /* 0x000fe20001800000 */
[----:B------:R-:W-:Y:S01]  /*05f0*/  IMAD R0, R2, R0, R9 ;  /* 0x0000000002007224 */ /* 0x000fe200078e0209 */
[----:B------:R-:W-:Y:S02]  /*0600*/  ISETP.GE.U32.AND P4, PT, R3, 0x7fffffb3, PT ;  /* 0x7fffffb30300780c */ /* 0x000fe40003f86070 */
[----:B------:R-:W-:Y:S01]  /*0610*/  IADD3 R3, R17, -0x14, RZ ;  /* 0xffffffec11037810 */ /* 0x000fe20007ffe0ff */
[----:B------:R-:W-:Y:S01]  /*0620*/  IMAD.IADD R29, R32, 0x1, R29 ;  /* 0x00000001201d7824 */ /* 0x000fe200078e021d */
[----:B------:R-:W-:-:S02]  /*0630*/  ISETP.GT.U32.AND P1, PT, R7, R0, PT ;  /* 0x000000000700720c */ /* 0x000fc40003f24070 */
[----:B------:R-:W-:Y:S02]  /*0640*/  SEL R11, RZ, 0x4, P4 ;  /* 0x00000004ff0b7807 */ /* 0x000fe40002000000 */
[----:B------:R-:W-:-:S09]  /*0650*/  LOP3.LUT R29, R29, 0x3, RZ, 0xc0, !PT ;  /* 0x000000031d1d7812 */ /* 0x000fd200078ec0ff */
[----:B------:R-:W-:Y:S01]  /*0660*/  @!P1 IMAD.IADD R0, R0, 0x1, -R7 ;  /* 0x0000000100009824 */ /* 0x000fe200078e0a07 */
[----:B------:R-:W-:-:S04]  /*0670*/  @!P1 IADD3 R2, R2, 0x1, RZ ;  /* 0x0000000102029810 */ /* 0x000fc80007ffe0ff */
[----:B------:R-:W-:Y:S02]  /*0680*/  ISETP.GE.U32.AND P0, PT, R0, R7, PT ;  /* 0x000000070000720c */ /* 0x000fe40003f06070 */
[----:B------:R-:W-:-:S04]  /*0690*/  LOP3.LUT R0, R24, R21, RZ, 0x3c, !PT ;  /* 0x0000001518007212 */ /* 0x000fc800078e3cff */
[----:B------:R-:W-:Y:S02]  /*06a0*/  ISETP.GE.AND P2, PT, R0, RZ, PT ;  /* 0x000000ff0000720c */ /* 0x000fe40003f46270 */
[----:B------:R-:W-:-:S05]  /*06b0*/  IADD3 R0, R17, -0x2d, RZ ;  /* 0xffffffd311007810 */ /* 0x000fca0007ffe0ff */
[----:B------:R-:W-:Y:S02]  /*06c0*/  @P0 IADD3 R2, R2, 0x1, RZ ;  /* 0x0000000102020810 */ /* 0x000fe40007ffe0ff */
[----:B------:R-:W-:Y:S02]  /*06d0*/  ISETP.GE.U32.AND P0, PT, R0, 0x7fffffb4, PT ;  /* 0x7fffffb40000780c */ /* 0x000fe40003f06070 */
[C---:B------:R-:W-:Y:S01]  /*06e0*/  IADD3 R0, R17.reuse, -0x2b, RZ ;  /* 0xffffffd511007810 */ /* 0x040fe20007ffe0ff */
[----:B------:R-:W-:Y:S01]  /*06f0*/  IMAD.MOV.U32 R196, RZ, RZ, R2 ;  /* 0x000000ffffc47224 */ /* 0x000fe200078e0002 */
[C---:B------:R-:W-:Y:S02]  /*0700*/  IADD3 R2, R17.reuse, -0x2c, RZ ;  /* 0xffffffd411027810 */ /* 0x040fe40007ffe0ff */
[----:B------:R-:W-:Y:S01]  /*0710*/  ISETP.GE.U32.AND P1, PT, R0, 0x7fffffb6, PT ;  /* 0x7fffffb60000780c */ /* 0x000fe20003f26070 */
[----:B------:R-:W-:Y:S01]  /*0720*/  @!P2 IMAD.MOV R196, RZ, RZ, -R196 ;  /* 0x000000ffffc4a224 */ /* 0x000fe200078e0ac4 */
[----:B------:R-:W-:-:S02]  /*0730*/  IADD3 R0, R17, -0x29, RZ ;  /* 0xffffffd711007810 */ /* 0x000fc40007ffe0ff */
[----:B------:R-:W-:Y:S02]  /*0740*/  ISETP.GE.U32.AND P2, PT, R2, 0x7fffffb5, PT ;  /* 0x7fffffb50200780c */ /* 0x000fe40003f46070 */
[C---:B------:R-:W-:Y:S02]  /*0750*/  IADD3 R2, R17.reuse, -0x2a, RZ ;  /* 0xffffffd611027810 */ /* 0x040fe40007ffe0ff */
[----:B------:R-:W-:Y:S02]  /*0760*/  @!P6 LOP3.LUT R196, RZ, R21, RZ, 0x33, !PT ;  /* 0x00000015ffc4e212 */ /* 0x000fe400078e33ff */
[----:B------:R-:W-:Y:S02]  /*0770*/  ISETP.GE.U32.AND P6, PT, R0, 0x7fffffb8, PT ;  /* 0x7fffffb80000780c */ /* 0x000fe40003fc6070 */
[C---:B------:R-:W-:Y:S01]  /*0780*/  IADD3 R0, R17.reuse, -0x27, RZ ;  /* 0xffffffd911007810 */ /* 0x040fe20007ffe0ff */
[----:B------:R-:W-:Y:S01]  /*0790*/  IMAD.MOV R18, RZ, RZ, -R196 ;  /* 0x000000ffff127224 */ /* 0x000fe200078e0ac4 */
[----:B------:R-:W-:Y:S01]  /*07a0*/  ISETP.GE.U32.AND P3, PT, R2, 0x7fffffb7, PT ;  /* 0x7fffffb70200780c */ /* 0x000fe20003f66070 */
[----:B------:R-:W-:Y:S01]  /*07b0*/  IMAD.SHL.U32 R196, R196, 0x40, RZ ;  /* 0x00000040c4c47824 */ /* 0x000fe200078e00ff */
[----:B------:R-:W-:-:S02]  /*07c0*/  IADD3 R2, R17, -0x28, RZ ;  /* 0xffffffd811027810 */ /* 0x000fc40007ffe0ff */
[----:B------:R-:W-:Y:S02]  /*07d0*/  ISETP.GE.U32.AND P5, PT, R0, 0x7fffffba, PT ;  /* 0x7fffffba0000780c */ /* 0x000fe40003fa6070 */
[C---:B------:R-:W-:Y:S02]  /*07e0*/  IADD3 R0, R17.reuse, -0x25, RZ ;  /* 0xffffffdb11007810 */ /* 0x040fe40007ffe0ff */
[----:B------:R-:W-:Y:S02]  /*07f0*/  SEL R14, RZ, 0x7fff8, P0 ;  /* 0x0007fff8ff0e7807 */ /* 0x000fe40000000000 */
[----:B------:R-:W-:Y:S02]  /*0800*/  ISETP.GE.U32.AND P0, PT, R2, 0x7fffffb9, PT ;  /* 0x7fffffb90200780c */ /* 0x000fe40003f06070 */
[----:B------:R-:W-:Y:S02]  /*0810*/  IADD3 R2, R17, -0x26, RZ ;  /* 0xffffffda11027810 */ /* 0x000fe40007ffe0ff */
[----:B------:R-:W-:-:S02]  /*0820*/  ISETP.GE.U32.AND P4, PT, R0, 0x7fffffbc, PT ;  /* 0x7fffffbc0000780c */ /* 0x000fc40003f86070 */
[C---:B------:R-:W-:Y:S02]  /*0830*/  IADD3 R0, R17.reuse, -0x23, RZ ;  /* 0xffffffdd11007810 */ /* 0x040fe40007ffe0ff */
[----:B------:R-:W-:Y:S02]  /*0840*/  SEL R34, RZ, 0x1fffe, P1 ;  /* 0x0001fffeff227807 */ /* 0x000fe40000800000 */
[----:B------:R-:W-:Y:S02]  /*0850*/  ISETP.GE.U32.AND P1, PT, R2, 0x7fffffbb, PT ;  /* 0x7fffffbb0200780c */ /* 0x000fe40003f26070 */
[----:B------:R-:W-:Y:S02]  /*0860*/  IADD3 R2, R17, -0x24, RZ ;  /* 0xffffffdc11027810 */ /* 0x000fe40007ffe0ff */
[----:B------:R-:W-:Y:S02]  /*0870*/  SEL R27, RZ, 0x1, P2 ;  /* 0x00000001ff1b7807 */ /* 0x000fe40001000000 */
[----:B------:R-:W-:-:S02]  /*0880*/  ISETP.GE.U32.AND P2, PT, R0, 0x7fffffbe, PT ;  /* 0x7fffffbe0000780c */ /* 0x000fc40003f46070 */
[----:B------:R-:W-:Y:S01]  /*0890*/  IADD3 R0, R17, -0x21, RZ ;  /* 0xffffffdf11007810 */ /* 0x000fe20007ffe0ff */
[----:B------:R-:W-:Y:S01]  /*08a0*/  IMAD.IADD R27, R27, 0x1, R34 ;  /* 0x000000011b1b7824 */ /* 0x000fe200078e0222 */
[----:B------:R-:W-:Y:S01]  /*08b0*/  SEL R5, RZ, 0x7fff8, P6 ;  /* 0x0007fff8ff057807 */ /* 0x000fe20003000000 */
[----:B------:R-:W-:Y:S01]  /*08c0*/  IMAD R34, R208, 0x7, RZ ;  /* 0x00000007d0227824 */ /* 0x000fe200078e02ff */
[----:B------:R-:W-:Y:S02]  /*08d0*/  ISETP.GE.U32.AND P6, PT, R2, 0x7fffffbd, PT ;  /* 0x7fffffbd0200780c */ /* 0x000fe40003fc6070 */
[----:B------:R-:W-:Y:S02]  /*08e0*/  IADD3 R2, R17, -0x22, RZ ;  /* 0xffffffde11027810 */ /* 0x000fe40007ffe0ff */
[----:B------:R-:W-:Y:S02]  /*08f0*/  SEL R6, RZ, 0x4, P3 ;  /* 0x00000004ff067807 */ /* 0x000fe40001800000 */
[----:B------:R-:W-:-:S02]  /*0900*/  ISETP.GE.U32.AND P3, PT, R0, 0x7fffffc0, PT ;  /* 0x7fffffc00000780c */ /* 0x000fc40003f66070 */
[C---:B------:R-:W-:Y:S02]  /*0910*/  IADD3 R0, R17.reuse, -0x17, RZ ;  /* 0xffffffe911007810 */ /* 0x040fe40007ffe0ff */
[----:B------:R-:W-:Y:S02]  /*0920*/  SEL R13, RZ, 0x1fffe, P5 ;  /* 0x0001fffeff0d7807 */ /* 0x000fe40002800000 */
[----:B------:R-:W-:Y:S02]  /*0930*/  ISETP.GE.U32.AND P5, PT, R2, 0x7fffffbf, PT ;  /* 0x7fffffbf0200780c */ /* 0x000fe40003fa6070 */
[----:B------:R-:W-:Y:S02]  /*0940*/  IADD3 R2, R17, -0x18, RZ ;  /* 0xffffffe811027810 */ /* 0x000fe40007ffe0ff */
[----:B------:R-:W-:Y:S02]  /*0950*/  SEL R12, RZ, 0x1, P0 ;  /* 0x00000001ff0c7807 */ /* 0x000fe40000000000 */
[----:B------:R-:W-:-:S02]  /*0960*/  ISETP.GE.U32.AND P0, PT, R0, 0x7fffffca, PT ;  /* 0x7fffffca0000780c */ /* 0x000fc40003f06070 */
[C---:B------:R-:W-:Y:S01]  /*0970*/  IADD3 R0, R17.reuse, -0x15, RZ ;  /* 0xffffffeb11007810 */ /* 0x040fe20007ffe0ff */
[----:B------:R-:W-:Y:S01]  /*0980*/  IMAD.IADD R13, R12, 0x1, R13 ;  /* 0x000000010c0d7824 */ /* 0x000fe200078e020d */
[----:B------:R-:W-:Y:S02]  /*0990*/  SEL R7, RZ, 0x7fff8, P4 ;  /* 0x0007fff8ff077807 */ /* 0x000fe40002000000 */
[----:B------:R-:W-:Y:S02]  /*09a0*/  ISETP.GE.U32.AND P4, PT, R2, 0x7fffffc9, PT ;  /* 0x7fffffc90200780c */ /* 0x000fe40003f86070 */
[----:B------:R-:W-:Y:S02]  /*09b0*/  IADD3 R2, R17, -0x16, RZ ;  /* 0xffffffea11027810 */ /* 0x000fe40007ffe0ff */
[----:B------:R-:W-:Y:S02]  /*09c0*/  SEL R8, RZ, 0x4, P1 ;  /* 0x00000004ff087807 */ /* 0x000fe40000800000 */
[----:B------:R-:W-:-:S02]  /*09d0*/  ISETP.GE.U32.AND P1, PT, R0, 0x7fffffcc, PT ;  /* 0x7fffffcc0000780c */ /* 0x000fc40003f26070 */
[----:B------:R-:W-:Y:S01]  /*09e0*/  SEL R16, RZ, 0x1fffe, P2 ;  /* 0x0001fffeff107807 */ /* 0x000fe20001000000 */
[----:B------:R-:W1:Y:S01]  /*09f0*/  I2F.RP R0, R19 ;  /* 0x0000001300007306 */ /* 0x000e620000209400 */
[----:B------:R-:W-:Y:S02]  /*0a00*/  ISETP.GE.U32.AND P2, PT, R2, 0x7fffffcb, PT ;  /* 0x7fffffcb0200780c */ /* 0x000fe40003f46070 */
[C---:B------:R-:W-:Y:S02]  /*0a10*/  IADD3 R2, R17.reuse, -0x13, RZ ;  /* 0xffffffed11027810 */ /* 0x040fe40007ffe0ff */
[----:B------:R-:W-:Y:S02]  /*0a20*/  SEL R15, RZ, 0x1, P6 ;  /* 0x00000001ff0f7807 */ /* 0x000fe40003000000 */
[----:B------:R-:W-:Y:S02]  /*0a30*/  ISETP.GE.U32.AND P6, PT, R2, 0x7fffffce, PT ;  /* 0x7fffffce0200780c */ /* 0x000fe40003fc6070 */
[----:B------:R-:W-:Y:S01]  /*0a40*/  IADD3 R2, R17, -0x11, RZ ;  /* 0xffffffef11027810 */ /* 0x000fe20007ffe0ff */
[----:B------:R-:W-:Y:S01]  /*0a50*/  IMAD.IADD R15, R15, 0x1, R16 ;  /* 0x000000010f0f7824 */ /* 0x000fe200078e0210 */
[----:B------:R-:W-:-:S02]  /*0a60*/  SEL R10, RZ, 0x4, P5 ;  /* 0x00000004ff0a7807 */ /* 0x000fc40002800000 */
[----:B------:R-:W-:Y:S02]  /*0a70*/  ISETP.GE.U32.AND P5, PT, R2, 0x7fffffd0, PT ;  /* 0x7fffffd00200780c */ /* 0x000fe40003fa6070 */
[----:B------:R-:W-:Y:S01]  /*0a80*/  IADD3 R2, R17, -0x1b, RZ ;  /* 0xffffffe511027810 */ /* 0x000fe20007ffe0ff */
[----:B-1----:R-:W1:Y:S01]  /*0a90*/  MUFU.RCP R0, R0 ;  /* 0x0000000000007308 */ /* 0x002e620000001000 */
[----:B------:R-:W-:Y:S02]  /*0aa0*/  SEL R9, RZ, 0x7fff8, P3 ;  /* 0x0007fff8ff097807 */ /* 0x000fe40001800000 */
[----:B------:R-:W-:Y:S02]  /*0ab0*/  ISETP.GE.U32.AND P3, PT, R3, 0x7fffffcd, PT ;  /* 0x7fffffcd0300780c */ /* 0x000fe40003f66070 */
[----:B------:R-:W-:Y:S02]  /*0ac0*/  IADD3 R3, R17, -0x12, RZ ;  /* 0xffffffee11037810 */ /* 0x000fe40007ffe0ff */
[----:B------:R-:W-:-:S02]  /*0ad0*/  SEL R42, RZ, 0x1, P4 ;  /* 0x00000001ff2a7807 */ /* 0x000fc40002000000 */
[----:B------:R-:W-:Y:S02]  /*0ae0*/  ISETP.GE.U32.AND P4, PT, R2, 0x7fffffc6, PT ;  /* 0x7fffffc60200780c */ /* 0x000fe40003f86070 */
[----:B------:R-:W-:Y:S02]  /*0af0*/  IADD3 R2, R17, -0x1c, RZ ;  /* 0xffffffe411027810 */ /* 0x000fe40007ffe0ff */
[----:B------:R-:W-:Y:S02]  /*0b00*/  SEL R47, RZ, 0x1fffe, P0 ;  /* 0x0001fffeff2f7807 */ /* 0x000fe40000000000 */
[----:B------:R-:W-:Y:S02]  /*0b10*/  ISETP.GE.U32.AND P0, PT, R3, 0x7fffffcf, PT ;  /* 0x7fffffcf0300780c */ /* 0x000fe40003f06070 */
[----:B------:R-:W-:Y:S01]  /*0b20*/  IADD3 R3, R17, -0x19, RZ ;  /* 0xffffffe711037810 */ /* 0x000fe20007ffe0ff */
[----:B------:R-:W-:Y:S01]  /*0b30*/  IMAD.IADD R42, R42, 0x1, R47 ;  /* 0x000000012a2a7824 */ /* 0x000fe200078e022f */
[----:B------:R-:W-:-:S02]  /*0b40*/  SEL R45, RZ, 0x7fff8, P1 ;  /* 0x0007fff8ff2d7807 */ /* 0x000fc40000800000 */
[----:B------:R-:W-:Y:S02]  /*0b50*/  ISETP.GE.U32.AND P1, PT, R2, 0x7fffffc5, PT ;  /* 0x7fffffc50200780c */ /* 0x000fe40003f26070 */
[----:B------:R-:W-:Y:S02]  /*0b60*/  IADD3 R2, R17, -0x1a, RZ ;  /* 0xffffffe611027810 */ /* 0x000fe40007ffe0ff */
        /* <DEDUP_REMOVED lines=12> */
[----:B-1----:R-:W-:Y:S02]  /*0c30*/  IADD3 R2, R0, 0xffffffe, RZ ;  /* 0x0ffffffe00027810 */ /* 0x002fe40007ffe0ff */
[----:B------:R-:W-:Y:S02]  /*0c40*/  SEL R20, RZ, 0x4, P0 ;  /* 0x00000004ff147807 */ /* 0x000fe40000000000 */
[----:B------:R-:W-:Y:S02]  /*0c50*/  ISETP.GE.U32.AND P0, PT, R3, 0x7fffffa8, PT ;  /* 0x7fffffa80300780c */ /* 0x000fe40003f06070 */
[----:B------:R1:W2:Y:S01]  /*0c60*/  F2I.FTZ.U32.TRUNC.NTZ R3, R2 ;  /* 0x0000000200037305 */ /* 0x0002a2000021f000 */
[----:B------:R-:W-:Y:S02]  /*0c70*/  IADD3 R0, R17, -0x3f, RZ ;  /* 0xffffffc111007810 */ /* 0x000fe40007ffe0ff */
[----:B------:R-:W-:-:S02]  /*0c80*/  SEL R46, RZ, 0x1, P1 ;  /* 0x00000001ff2e7807 */ /* 0x000fc40000800000 */
[----:B------:R-:W-:Y:S01]  /*0c90*/  ISETP.GE.U32.AND P1, PT, R0, 0x7fffffa2, PT ;  /* 0x7fffffa20000780c */ /* 0x000fe20003f26070 */
[----:B------:R-:W-:Y:S01]  /*0ca0*/  IMAD R0, R21, R18, R24 ;  /* 0x0000001215007224 */ /* 0x000fe200078e0218 */
[----:B------:R-:W-:Y:S02]  /*0cb0*/  SEL R24, RZ, 0x1fffe, P3 ;  /* 0x0001fffeff187807 */ /* 0x000fe40001800000 */
[----:B-1----:R-:W-:Y:S01]  /*0cc0*/  IADD3 R2, R17, -0x37, RZ ;  /* 0xffffffc911027810 */ /* 0x002fe20007ffe0ff */
[----:B------:R-:W-:Y:S01]  /*0cd0*/  IMAD.IADD R197, R197, 0x1, R0 ;  /* 0x00000001c5c57824 */ /* 0x000fe200078e0200 */
[----:B------:R-:W-:Y:S02]  /*0ce0*/  SEL R51, RZ, 0x1fffe, P4 ;  /* 0x0001fffeff337807 */ /* 0x000fe40002000000 */
[----:B------:R-:W-:Y:S01]  /*0cf0*/  ISETP.GE.U32.AND P3, PT, R2, 0x7fffffaa, PT ;  /* 0x7fffffaa0200780c */ /* 0x000fe20003f66070 */
[----:B------:R-:W-:Y:S01]  /*0d00*/  IMAD R197, R197, 0x80, R216 ;  /* 0x00000080c5c57824 */ /* 0x000fe200078e02d8 */
[----:B------:R-:W-:Y:S01]  /*0d10*/  ISETP.GE.U32.AND P4, PT, R4, 0x7fffffa7, PT ;  /* 0x7fffffa70400780c */ /* 0x000fe20003f86070 */
[----:B--2---:R-:W-:Y:S01]  /*0d20*/  IMAD.MOV R0, RZ, RZ, -R3 ;  /* 0x000000ffff007224 */ /* 0x004fe200078e0a03 */
[----:B------:R-:W-:Y:S01]  /*0d30*/  IADD3 R4, R17, -0x3d, RZ ;  /* 0xffffffc311047810 */ /* 0x000fe20007ffe0ff */
[----:B------:R-:W-:Y:S01]  /*0d40*/  IMAD.MOV.U32 R2, RZ, RZ, RZ ;  /* 0x000000ffff027224 */ /* 0x000fe200078e00ff */
[----:B------:R-:W-:Y:S01]  /*0d50*/  SEL R49, RZ, 0x7fff8, P2 ;  /* 0x0007fff8ff317807 */ /* 0x000fe20001000000 */
[----:B------:R-:W-:Y:S01]  /*0d60*/  IMAD R23, R0, R19, RZ ;  /* 0x0000001300177224 */ /* 0x000fe200078e02ff */
[----:B------:R-:W-:Y:S01]  /*0d70*/  IABS R0, R197 ;  /* 0x000000c500007213 */ /* 0x000fe20000000000 */
[----:B------:R-:W-:Y:S01]  /*0d80*/  IMAD.IADD R46, R46, 0x1, R51 ;  /* 0x000000012e2e7824 */ /* 0x000fe200078e0233 */
[----:B------:R-:W-:Y:S01]  /*0d90*/  ISETP.GE.U32.AND P2, PT, R4, 0x7fffffa4, PT ;  /* 0x7fffffa40400780c */ /* 0x000fe20003f46070 */
[----:B------:R-:W-:Y:S01]  /*0da0*/  IMAD.HI.U32 R2, R3, R23, R2 ;  /* 0x0000001703027227 */ /* 0x000fe200078e0002 */
[----:B------:R-:W-:-:S02]  /*0db0*/  IADD3 R4, R17, -0x38, RZ ;  /* 0xffffffc811047810 */ /* 0x000fc40007ffe0ff */
[----:B------:R-:W-:Y:S01]  /*0dc0*/  IADD3 R198, R197, 0x40, RZ ;  /* 0x00000040c5c67810 */ /* 0x000fe20007ffe0ff */
[----:B------:R-:W-:Y:S01]  /*0dd0*/  IMAD.MOV.U32 R3, RZ, RZ, R0 ;  /* 0x000000ffff037224 */ /* 0x000fe200078e0000 */
[----:B------:R-:W-:Y:S01]  /*0de0*/  SEL R21, RZ, 0x1, P5 ;  /* 0x00000001ff157807 */ /* 0x000fe20002800000 */
[----:B------:R-:W-:Y:S01]  /*0df0*/  IMAD R51, R208, 0x15, RZ ;  /* 0x00000015d0337824 */ /* 0x000fe200078e02ff */
[----:B------:R-:W-:Y:S01]  /*0e00*/  ISETP.GE.U32.AND P5, PT, R4, 0x7fffffa9, PT ;  /* 0x7fffffa90400780c */ /* 0x000fe20003fa6070 */
[C---:B------:R-:W-:Y:S01]  /*0e10*/  IMAD.HI.U32 R0, R2.reuse, R3, RZ ;  /* 0x0000000302007227 */ /* 0x040fe200078e00ff */
[----:B------:R-:W-:Y:S02]  /*0e20*/  IABS R4, R198 ;  /* 0x000000c600047213 */ /* 0x000fe40000000000 */
[----:B------:R-:W-:Y:S01]  /*0e30*/  IADD3 R18, R17, -0x3e, RZ ;  /* 0xffffffc211127810 */ /* 0x000fe20007ffe0ff */
[----:B------:R-:W-:Y:S01]  /*0e40*/  IMAD.MOV R0, RZ, RZ, -R0 ;  /* 0x000000ffff007224 */ /* 0x000fe200078e0a00 */
[----:B------:R-:W-:Y:S01]  /*0e50*/  SEL R44, RZ, 0x4, P6 ;  /* 0x00000004ff2c7807 */ /* 0x000fe20003000000 */
[----:B------:R-:W-:Y:S01]  /*0e60*/  IMAD.HI.U32 R2, R2, R4, RZ ;  /* 0x0000000402027227 */ /* 0x000fe200078e00ff */
[----:B------:R-:W-:-:S02]  /*0e70*/  ISETP.GE.U32.AND P6, PT, R18, 0x7fffffa3, PT ;  /* 0x7fffffa31200780c */ /* 0x000fc40003fc6070 */
[----:B------:R-:W-:Y:S01]  /*0e80*/  SEL R26, RZ, 0x4, P4 ;  /* 0x00000004ff1a7807 */ /* 0x000fe20002000000 */
[----:B------:R-:W-:Y:S01]  /*0e90*/  IMAD R0, R19, R0, R3 ;  /* 0x0000000013007224 */ /* 0x000fe200078e0203 */
[----:B------:R-:W-:Y:S01]  /*0ea0*/  ISETP.GE.U32.AND P4, PT, R30, 0x7fffffab, PT ;  /* 0x7fffffab1e00780c */ /* 0x000fe20003f86070 */
[----:B------:R-:W-:Y:S01]  /*0eb0*/  IMAD.MOV R2, RZ, RZ, -R2 ;  /* 0x000000ffff027224 */ /* 0x000fe200078e0a02 */
[----:B------:R-:W-:Y:S01]  /*0ec0*/  SEL R30, RZ, 0x7fff8, P2 ;  /* 0x0007fff8ff1e7807 */ /* 0x000fe20001000000 */
[----:B------:R-:W-:Y:S01]  /*0ed0*/  IMAD.IADD R21, R21, 0x1, R24 ;  /* 0x0000000115157824 */ /* 0x000fe200078e0218 */
[----:B------:R-:W-:Y:S01]  /*0ee0*/  ISETP.GE.U32.AND P2, PT, R31, 0x7fffffad, PT ;  /* 0x7fffffad1f00780c */ /* 0x000fe20003f46070 */
[C---:B------:R-:W-:Y:S01]  /*0ef0*/  IMAD R3, R19.reuse, R2, R4 ;  /* 0x0000000213037224 */ /* 0x040fe200078e0204 */
[----:B------:R-:W-:Y:S02]  /*0f00*/  SEL R31, RZ, 0x4, P6 ;  /* 0x00000004ff1f7807 */ /* 0x000fe40003000000 */
[----:B------:R-:W-:-:S02]  /*0f10*/  ISETP.GT.U32.AND P6, PT, R19, R0, PT ;  /* 0x000000001300720c */ /* 0x000fc40003fc4070 */
[----:B------:R-:W-:Y:S02]  /*0f20*/  SEL R38, RZ, 0x1fffe, P3 ;  /* 0x0001fffeff267807 */ /* 0x000fe40001800000 */
[----:B------:R-:W-:Y:S02]  /*0f30*/  ISETP.GT.U32.AND P3, PT, R19, R3, PT ;  /* 0x000000031300720c */ /* 0x000fe40003f64070 */
[C---:B------:R-:W-:Y:S02]  /*0f40*/  IADD3 R18, R17.reuse, -0x35, RZ ;  /* 0xffffffcb11127810 */ /* 0x040fe40007ffe0ff */
[----:B------:R-:W-:Y:S02]  /*0f50*/  SEL R23, RZ, 0x7fff8, P0 ;  /* 0x0007fff8ff177807 */ /* 0x000fe40000000000 */
[----:B------:R-:W-:Y:S02]  /*0f60*/  ISETP.GE.U32.AND P0, PT, R18, 0x7fffffac, PT ;  /* 0x7fffffac1200780c */ /* 0x000fe40003f06070 */
[C---:B------:R-:W-:Y:S01]  /*0f70*/  IADD3 R18, R17.reuse, -0x33, RZ ;  /* 0xffffffcd11127810 */ /* 0x040fe20007ffe0ff */
[----:B------:R-:W-:Y:S01]  /*0f80*/  @!P6 IMAD.IADD R0, R0, 0x1, -R19 ;  /* 0x000000010000e824 */ /* 0x000fe200078e0a13 */
[----:B------:R-:W-:-:S02]  /*0f90*/  IADD3 R2, R17, -0x1f, RZ ;  /* 0xffffffe111027810 */ /* 0x000fc40007ffe0ff */
[----:B------:R-:W-:Y:S01]  /*0fa0*/  IADD3 R4, R17, -0x32, RZ ;  /* 0xffffffce11047810 */ /* 0x000fe20007ffe0ff */
[----:B------:R-:W-:Y:S01]  /*0fb0*/  @!P3 IMAD.IADD R3, R3, 0x1, -R19 ;  /* 0x000000010303b824 */ /* 0x000fe200078e0a13 */
[----:B------:R-:W-:Y:S02]  /*0fc0*/  ISETP.GT.U32.AND P6, PT, R19, R0, PT ;  /* 0x000000001300720c */ /* 0x000fe40003fc4070 */
[----:B------:R-:W-:Y:S02]  /*0fd0*/  SEL R37, RZ, 0x1fffe, P1 ;  /* 0x0001fffeff257807 */ /* 0x000fe40000800000 */
[----:B------:R-:W-:Y:S02]  /*0fe0*/  SEL R36, RZ, 0x7fff8, P0 ;  /* 0x0007fff8ff247807 */ /* 0x000fe40000000000 */
[----:B------:R-:W-:Y:S02]  /*0ff0*/  ISETP.GE.U32.AND P1, PT, R18, 0x7fffffae, PT ;  /* 0x7fffffae1200780c */ /* 0x000fe40003f26070 */
[----:B------:R-:W-:-:S02]  /*1000*/  SEL R41, RZ, 0x1, P5 ;  /* 0x00000001ff297807 */ /* 0x000fc40002800000 */
[----:B------:R-:W-:Y:S02]  /*1010*/  ISETP.GE.U32.AND P0, PT, R2, 0x7fffffc2, PT ;  /* 0x7fffffc20200780c */ /* 0x000fe40003f06070 */
[----:B------:R-:W-:Y:S01]  /*1020*/  ISETP.GE.U32.AND P5, PT, R4, 0x7fffffaf, PT ;  /* 0x7fffffaf0400780c */ /* 0x000fe20003fa6070 */
[----:B------:R-:W-:Y:S01]  /*1030*/  @!P6 IMAD.IADD R0, R0, 0x1, -R19 ;  /* 0x000000010000e824 */ /* 0x000fe200078e0a13 */
[----:B------:R-:W-:Y:S01]  /*1040*/  IADD3 R2, R17, -0x1e, RZ ;  /* 0xffffffe211027810 */ /* 0x000fe20007ffe0ff */
[----:B------:R-:W-:Y:S01]  /*1050*/  IMAD.IADD R38, R41, 0x1, R38 ;  /* 0x0000000129267824 */ /* 0x000fe200078e0226 */
[----:B------:R-:W-:Y:S01]  /*1060*/  ISETP.GT.U32.AND P3, PT, R19, R3, PT ;  /* 0x000000031300720c */ /* 0x000fe20003f64070 */
[----:B------:R-:W-:Y:S01]  /*1070*/  IMAD.U32 R41, RZ, RZ, UR4 ;  /* 0x00000004ff297e24 */ /* 0x000fe2000f8e00ff */
[----:B------:R-:W-:Y:S02]  /*1080*/  IADD3 R4, R17, -0x1d, RZ ;  /* 0xffffffe311047810 */ /* 0x000fe40007ffe0ff */
[----:B------:R-:W-:-:S02]  /*1090*/  SEL R39, RZ, 0x1fffe, P1 ;  /* 0x0001fffeff277807 */ /* 0x000fc40000800000 */
[----:B------:R-:W-:Y:S02]  /*10a0*/  SEL R35, RZ, 0x4, P4 ;  /* 0x00000004ff237807 */ /* 0x000fe40002000000 */
[----:B------:R-:W-:Y:S02]  /*10b0*/  ISETP.GE.U32.AND P1, PT, R2, 0x7fffffc3, PT ;  /* 0x7fffffc30200780c */ /* 0x000fe40003f26070 */
[----:B------:R-:W-:Y:S02]  /*10c0*/  ISETP.GE.U32.AND P4, PT, R4, 0x7fffffc4, PT ;  /* 0x7fffffc40400780c */ /* 0x000fe40003f86070 */
[----:B------:R-:W-:Y:S01]  /*10d0*/  IADD3 R2, R17, -0x10, RZ ;  /* 0xfffffff011027810 */ /* 0x000fe20007ffe0ff */
[----:B------:R-:W-:Y:S01]  /*10e0*/  @!P3 IMAD.IADD R3, R3, 0x1, -R19 ;  /* 0x000000010303b824 */ /* 0x000fe200078e0a13 */
[----:B------:R-:W-:Y:S02]  /*10f0*/  IADD3 R4, R17, -0xe, RZ ;  /* 0xfffffff211047810 */ /* 0x000fe40007ffe0ff */
[----:B------:R-:W-:-:S02]  /*1100*/  SEL R33, RZ, 0x4, P5 ;  /* 0x00000004ff217807 */ /* 0x000fc40002800000 */
[----:B------:R-:W-:Y:S02]  /*1110*/  SEL R40, RZ, 0x1, P2 ;  /* 0x00000001ff287807 */ /* 0x000fe40001000000 */
[----:B------:R-:W-:Y:S02]  /*1120*/  ISETP.GE.AND P5, PT, R197, RZ, PT ;  /* 0x000000ffc500720c */ /* 0x000fe40003fa6270 */
[----:B------:R-:W-:Y:S01]  /*1130*/  ISETP.GE.AND P6, PT, R198, RZ, PT ;  /* 0x000000ffc600720c */ /* 0x000fe20003fc6270 */
[----:B------:R-:W-:Y:S01]  /*1140*/  IMAD.IADD R39, R40, 0x1, R39 ;  /* 0x0000000128277824 */ /* 0x000fe200078e0227 */
[----:B------:R-:W-:Y:S02]  /*1150*/  ISETP.GE.U32.AND P2, PT, R2, 0x7fffffd1, PT ;  /* 0x7fffffd10200780c */ /* 0x000fe40003f46070 */
[----:B------:R-:W-:Y:S02]  /*1160*/  SEL R53, RZ, 0x1fffe, P0 ;  /* 0x0001fffeff357807 */ /* 0x000fe40000000000 */
[----:B------:R-:W-:-:S02]  /*1170*/  IADD3 R2, R17, -0xa, RZ ;  /* 0xfffffff611027810 */ /* 0x000fc40007ffe0ff */
[----:B------:R-:W-:Y:S02]  /*1180*/  ISETP.GE.U32.AND P0, PT, R4, 0x7fffffd3, PT ;  /* 0x7fffffd30400780c */ /* 0x000fe40003f06070 */
[----:B------:R-:W-:Y:S02]  /*1190*/  IABS R4, c[0x0][0x17c] ;  /* 0x00005f0000047a13 */ /* 0x000fe40000000000 */
[----:B------:R-:W-:Y:S02]  /*11a0*/  SEL R48, RZ, 0x7fff8, P4 ;  /* 0x0007fff8ff307807 */ /* 0x000fe40002000000 */
[----:B------:R-:W-:Y:S01]  /*11b0*/  ISETP.GE.U32.AND P4, PT, R2, 0x7fffffd7, PT ;  /* 0x7fffffd70200780c */ /* 0x000fe20003f86070 */
[----:B------:R-:W-:Y:S01]  /*11c0*/  IMAD.MOV.U32 R2, RZ, RZ, R0 ;  /* 0x000000ffff027224 */ /* 0x000fe200078e0000 */
[C---:B------:R-:W-:Y:S01]  /*11d0*/  IADD3 R18, R17.reuse, -0x6, RZ ;  /* 0xfffffffa11127810 */ /* 0x040fe20007ffe0ff */
[----:B------:R-:W-:Y:S01]  /*11e0*/  IMAD.MOV.U32 R0, RZ, RZ, R4 ;  /* 0x000000ffff007224 */ /* 0x000fe200078e0004 */
[----:B------:R-:W-:Y:S01]  /*11f0*/  IADD3 R19, R17, -0x1, RZ ;  /* 0xffffffff11137810 */ /* 0x000fe20007ffe0ff */
[----:B------:R-:W-:Y:S01]  /*1200*/  IMAD.MOV.U32 R4, RZ, RZ, R3 ;  /* 0x000000ffff047224 */ /* 0x000fe200078e0003 */
[----:B------:R-:W-:Y:S01]  /*1210*/  LOP3.LUT R3, RZ, c[0x0][0x178], RZ, 0x33, !PT ;  /* 0x00005e00ff037a12 */ /* 0x000fe200078e33ff */
[----:B------:R-:W-:Y:S01]  /*1220*/  @!P5 IMAD.MOV R2, RZ, RZ, -R2 ;  /* 0x000000ffff02d224 */ /* 0x000fe200078e0a02 */
[----:B------:R-:W-:Y:S01]  /*1230*/  ISETP.NE.AND P5, PT, RZ, c[0x0][0x178], PT ;  /* 0x00005e00ff007a0c */ /* 0x000fe20003fa5270 */
[----:B------:R-:W-:Y:S01]  /*1240*/  @!P6 IMAD.MOV R4, RZ, RZ, -R4 ;  /* 0x000000ffff04e224 */ /* 0x000fe200078e0a04 */
[----:B------:R-:W-:-:S02]  /*1250*/  ISETP.GE.U32.AND P3, PT, R18, 0x7fffffdb, PT ;  /* 0x7fffffdb1200780c */ /* 0x000fc40003f66070 */
[C---:B------:R-:W-:Y:S01]  /*1260*/  SEL R50, R3.reuse, R2, !P5 ;  /* 0x0000000203327207 */ /* 0x040fe20006800000 */
[----:B------:R-:W1:Y:S01]  /*1270*/  I2F.RP R18, R0 ;  /* 0x0000000000127306 */ /* 0x000e620000209400 */
[----:B------:R-:W-:Y:S02]  /*1280*/  SEL R204, R3, R4, !P5 ;  /* 0x0000000403cc7207 */ /* 0x000fe40006800000 */
[----:B------:R-:W-:Y:S02]  /*1290*/  SEL R3, RZ, 0x4, P1 ;  /* 0x00000004ff037807 */ /* 0x000fe40000800000 */
[----:B------:R-:W-:Y:S01]  /*12a0*/  ISETP.GE.U32.AND P1, PT, R218, 0x7fffffc1, PT ;  /* 0x7fffffc1da00780c */ /* 0x000fe20003f26070 */
[----:B------:R-:W-:Y:S01]  /*12b0*/  IMAD R204, R204, c[0x0][0x184], RZ ;  /* 0x00006100cccc7a24 */ /* 0x000fe200078e02ff */
[----:B------:R-:W-:Y:S02]  /*12c0*/  ISETP.GE.U32.AND P6, PT, R19, 0x7fffffe0, PT ;  /* 0x7fffffe01300780c */ /* 0x000fe40003fc6070 */
[----:B------:R-:W-:-:S02]  /*12d0*/  SEL R2, RZ, 0x1, P1 ;  /* 0x00000001ff027807 */ /* 0x000fc40000800000 */
[----:B------:R-:W-:Y:S02]  /*12e0*/  IADD3 R19, R17, -0x31, RZ ;  /* 0xffffffcf11137810 */ /* 0x000fe40007ffe0ff */
[----:B------:R-:W-:Y:S01]  /*12f0*/  LOP3.LUT R46, R46, 0x3, RZ, 0xc0, !PT ;  /* 0x000000032e2e7812 */ /* 0x000fe200078ec0ff */
[----:B------:R-:W-:Y:S01]  /*1300*/  IMAD.IADD R53, R2, 0x1, R53 ;  /* 0x0000000102357824 */ /* 0x000fe200078e0235 */
[----:B------:R-:W-:Y:S01]  /*1310*/  ISETP.GE.U32.AND P5, PT, R19, 0x7fffffb0, PT ;  /* 0x7fffffb01300780c */ /* 0x000fe20003fa6070 */
[----:B------:R-:W-:Y:S01]  /*1320*/  IMAD R2, R50, c[0x0][0x184], RZ ;  /* 0x0000610032027a24 */ /* 0x000fe200078e02ff */
[----:B------:R-:W-:Y:S01]  /*1330*/  LOP3.LUT R42, R42, 0x3, RZ, 0xc0, !PT ;  /* 0x000000032a2a7812 */ /* 0x000fe200078ec0ff */
[----:B------:R-:W-:Y:S01]  /*1340*/  IMAD.SHL.U32 R19, R204, 0x4, RZ ;  /* 0x00000004cc137824 */ /* 0x000fe200078e00ff */
[----:B------:R-:W-:Y:S01]  /*1350*/  LOP3.LUT R53, R53, 0x3, RZ, 0xc0, !PT ;  /* 0x0000000335357812 */ /* 0x000fe200078ec0ff */
[----:B------:R-:W-:Y:S01]  /*1360*/  IMAD.SHL.U32 R52, R2, 0x4, RZ ;  /* 0x0000000402347824 */ /* 0x000fe200078e00ff */
[----:B------:R-:W-:Y:S01]  /*1370*/  IADD3 R44, R46, R49, R44 ;  /* 0x000000312e2c7210 */ /* 0x000fe20007ffe02c */
[----:B-1----:R-:W1:Y:S01]  /*1380*/  MUFU.RCP R18, R18 ;  /* 0x0000001200127308 */ /* 0x002e620000001000 */
[----:B------:R-:W-:Y:S01]  /*1390*/  IADD3 R28, R42, R45, R28 ;  /* 0x0000002d2a1c7210 */ /* 0x000fe20007ffe01c */
[----:B------:R-:W-:Y:S01]  /*13a0*/  IMAD.MOV.U32 R42, RZ, RZ, RZ ;  /* 0x000000ffff2a7224 */ /* 0x000fe200078e00ff */
[----:B------:R-:W-:Y:S01]  /*13b0*/  SEL R46, RZ, 0x7fff8, P5 ;  /* 0x0007fff8ff2e7807 */ /* 0x000fe20002800000 */
[----:B------:R-:W-:Y:S01]  /*13c0*/  STL [R1+0x34], R52 ;  /* 0x0000343401007387 */ /* 0x000fe20000100800 */
[----:B------:R-:W-:Y:S01]  /*13d0*/  IADD3 R178, P5, R52, c[0x0][0x160], RZ ;  /* 0x0000580034b27a10 */ /* 0x000fe20007fbe0ff */
[----:B------:R-:W-:Y:S01]  /*13e0*/  IMAD.SHL.U32 R28, R28, 0x100, RZ ;  /* 0x000001001c1c7824 */ /* 0x000fe200078e00ff */
[----:B------:R-:W-:Y:S01]  /*13f0*/  IADD3 R3, R53, R48, R3 ;  /* 0x0000003035037210 */ /* 0x000fe20007ffe003 */
[----:B------:R2:W-:Y:S01]  /*1400*/  STL [R1+0x30], R19 ;  /* 0x0000301301007387 */ /* 0x0005e20000100800 */
[----:B------:R-:W-:Y:S01]  /*1410*/  LEA.HI.X.SX32 R179, R2, c[0x0][0x164], 0x2, P5 ;  /* 0x0000590002b37a11 */ /* 0x000fe200028f16ff */
[----:B------:R-:W-:Y:S01]  /*1420*/  IMAD R50, R208, 0x9, RZ ;  /* 0x00000009d0327824 */ /* 0x000fe200078e02ff */
[----:B------:R-:W-:Y:S01]  /*1430*/  LOP3.LUT R22, R22, 0x3, RZ, 0xc0, !PT ;  /* 0x0000000316167812 */ /* 0x000fe200078ec0ff */
[C---:B------:R-:W-:Y:S01]  /*1440*/  IMAD R49, R208.reuse, 0xd, RZ ;  /* 0x0000000dd0317824 */ /* 0x040fe200078e02ff */
[----:B------:R-:W-:Y:S01]  /*1450*/  IADD3 R180, P5, R19, c[0x0][0x160], RZ ;  /* 0x0000580013b47a10 */ /* 0x000fe20007fbe0ff */
[----:B------:R3:W-:Y:S01]  /*1460*/  LDGSTS.E [R232], [R178.64], !P6 ;  /* 0x00000000b2e87fae */ /* 0x0007e2000f121848 */
[----:B------:R-:W-:Y:S01]  /*1470*/  IADD3 R4, R17, -0x5, RZ ;  /* 0xfffffffb11047810 */ /* 0x000fe20007ffe0ff */
[----:B------:R-:W-:Y:S01]  /*1480*/  IMAD.WIDE R164, R208, 0x4, R178 ;  /* 0x00000004d0a47825 */ /* 0x000fe200078e02b2 */
[----:B------:R-:W-:-:S02]  /*1490*/  IADD3 R20, R22, R25, R20 ;  /* 0x0000001916147210 */ /* 0x000fc40007ffe014 */
[----:B--2---:R-:W-:Y:S01]  /*14a0*/  LOP3.LUT R19, R3, 0xf, RZ, 0xc0, !PT ;  /* 0x0000000f03137812 */ /* 0x004fe200078ec0ff */
[----:B------:R-:W-:Y:S01]  /*14b0*/  IMAD.SHL.U32 R22, R208, 0x4, RZ ;  /* 0x00000004d0167824 */ /* 0x000fe200078e00ff */
[----:B------:R-:W-:Y:S01]  /*14c0*/  LOP3.LUT R3, R28, 0xf00, RZ, 0xe2, !PT ;  /* 0x00000f001c037812 */ /* 0x000fe200078ee2ff */
[----:B------:R-:W-:Y:S01]  /*14d0*/  IMAD.WIDE R156, R50, 0x4, R178 ;  /* 0x00000004329c7825 */ /* 0x000fe200078e02b2 */
[----:B------:R-:W-:Y:S02]  /*14e0*/  LEA.HI.X.SX32 R181, R204, c[0x0][0x164], 0x2, P5 ;  /* 0x00005900ccb57a11 */ /* 0x000fe400028f16ff */
[----:B------:R-:W-:Y:S01]  /*14f0*/  ISETP.GE.U32.AND P5, PT, R4, 0x7fffffdc, PT ;  /* 0x7fffffdc0400780c */ /* 0x000fe20003fa6070 */
[----:B------:R-:W-:Y:S01]  /*1500*/  IMAD R19, R44, 0x10, R19 ;  /* 0x000000102c137824 */ /* 0x000fe200078e0213 */
[----:B-1----:R-:W-:Y:S01]  /*1510*/  IADD3 R18, R18, 0xffffffe, RZ ;  /* 0x0ffffffe12127810 */ /* 0x002fe20007ffe0ff */
[----:B------:R-:W-:Y:S01]  /*1520*/  IMAD R20, R20, 0x1000, R3 ;  /* 0x0000100014147824 */ /* 0x000fe200078e0203 */
[----:B------:R-:W-:Y:S01]  /*1530*/  IADD3 R3, R17, -0x9, RZ ;  /* 0xfffffff711037810 */ /* 0x000fe20007ffe0ff */
[----:B------:R1:W-:Y:S01]  /*1540*/  LDGSTS.E [R232+0x100], [R180.64], !P6 ;  /* 0x00100000b4e87fae */ /* 0x0003e2000f121848 */
[----:B------:R-:W-:Y:S01]  /*1550*/  LOP3.LUT R19, R19, 0xff, RZ, 0xc0, !PT ;  /* 0x000000ff13137812 */ /* 0x000fe200078ec0ff */
[C---:B------:R-:W-:Y:S01]  /*1560*/  IMAD.WIDE R182, R22.reuse, 0x4, R178 ;  /* 0x0000000416b67825 */ /* 0x040fe200078e02b2 */
[----:B------:R-:W-:Y:S01]  /*1570*/  ISETP.GE.U32.AND P6, PT, R3, 0x7fffffd8, PT ;  /* 0x7fffffd80300780c */ /* 0x000fe20003fc6070 */
[----:B------:R2:W4:Y:S01]  /*1580*/  F2I.FTZ.U32.TRUNC.NTZ R43, R18 ;  /* 0x00000012002b7305 */ /* 0x000522000021f000 */
[----:B------:R-:W-:Y:S01]  /*1590*/  IADD3 R3, R17, -0xd, RZ ;  /* 0xfffffff311037810 */ /* 0x000fe20007ffe0ff */
[----:B------:R-:W-:Y:S01]  /*15a0*/  IMAD.WIDE R184, R22, 0x4, R180 ;  /* 0x0000000416b87825 */ /* 0x000fe200078e02b4 */
[----:B------:R-:W-:Y:S01]  /*15b0*/  IADD3 R14, R29, R14, R11 ;  /* 0x0000000e1d0e7210 */ /* 0x000fe20007ffe00b */
[----:B------:R5:W-:Y:S01]  /*15c0*/  LDGSTS.E [R232+0x800], [R182.64], !P5 ;  /* 0x00800000b6e87fae */ /* 0x000be2000e921848 */
[----:B------:R-:W-:Y:S01]  /*15d0*/  LOP3.LUT R27, R27, 0x3, RZ, 0xc0, !PT ;  /* 0x000000031b1b7812 */ /* 0x000fe200078ec0ff */
[----:B------:R-:W-:Y:S01]  /*15e0*/  IMAD.IADD R19, R20, 0x1, R19 ;  /* 0x0000000114137824 */ /* 0x000fe200078e0213 */
[----:B------:R-:W-:Y:S01]  /*15f0*/  LOP3.LUT R13, R13, 0x3, RZ, 0xc0, !PT ;  /* 0x000000030d0d7812 */ /* 0x000fe200078ec0ff */
[C---:B------:R-:W-:Y:S01]  /*1600*/  IMAD.SHL.U32 R4, R208.reuse, 0x8, RZ ;  /* 0x00000008d0047824 */ /* 0x040fe200078e00ff */
[----:B------:R1:W-:Y:S01]  /*1610*/  LDGSTS.E [R232+0x900], [R184.64], !P5 ;  /* 0x00900000b8e87fae */ /* 0x0003e2000e921848 */
[----:B------:R-:W-:Y:S01]  /*1620*/  ISETP.GE.U32.AND P5, PT, R3, 0x7fffffd4, PT ;  /* 0x7fffffd40300780c */ /* 0x000fe20003fa6070 */
[----:B--2---:R-:W-:Y:S01]  /*1630*/  IMAD R18, R208, 0xc, RZ ;  /* 0x0000000cd0127824 */ /* 0x004fe200078e02ff */
[----:B------:R-:W-:Y:S01]  /*1640*/  LOP3.LUT R3, R19, 0xffff, RZ, 0xc0, !PT ;  /* 0x0000ffff13037812 */ /* 0x000fe200078ec0ff */
[----:B------:R-:W-:Y:S01]  /*1650*/  IMAD.WIDE R186, R4, 0x4, R178 ;  /* 0x0000000404ba7825 */ /* 0x000fe200078e02b2 */
[----:B------:R-:W-:-:S02]  /*1660*/  IADD3 R27, R27, R5, R6 ;  /* 0x000000051b1b7210 */ /* 0x000fc40007ffe006 */
[----:B------:R-:W-:Y:S01]  /*1670*/  IADD3 R8, R13, R7, R8 ;  /* 0x000000070d087210 */ /* 0x000fe20007ffe008 */
[----:B------:R-:W-:Y:S01]  /*1680*/  IMAD.WIDE R188, R4, 0x4, R180 ;  /* 0x0000000404bc7825 */ /* 0x000fe200078e02b4 */
[----:B------:R-:W-:Y:S01]  /*1690*/  SHF.R.U32.HI R4, RZ, 0xf, R3 ;  /* 0x0000000fff047819 */ /* 0x000fe20000011603 */
[----:B------:R2:W-:Y:S01]  /*16a0*/  LDGSTS.E [R232+0x1000], [R186.64], !P6 ;  /* 0x01000000bae87fae */ /* 0x0005e2000f121848 */
[----:B------:R-:W-:Y:S01]  /*16b0*/  LOP3.LUT R15, R15, 0x3, RZ, 0xc0, !PT ;  /* 0x000000030f0f7812 */ /* 0x000fe200078ec0ff */
[----:B------:R-:W-:Y:S01]  /*16c0*/  IMAD.WIDE R190, R18, 0x4, R178 ;  /* 0x0000000412be7825 */ /* 0x000fe200078e02b2 */
[----:B------:R-:W-:Y:S01]  /*16d0*/  LOP3.LUT R38, R38, 0x3, RZ, 0xc0, !PT ;  /* 0x0000000326267812 */ /* 0x000fe200078ec0ff */
[----:B------:R1:W-:Y:S01]  /*16e0*/  LDGSTS.E [R232+0x1100], [R188.64], !P6 ;  /* 0x01100000bce87fae */ /* 0x0003e2000f121848 */
[----:B------:R-:W-:Y:S01]  /*16f0*/  LOP3.LUT P6, RZ, R4, 0x1, RZ, 0xc0, !PT ;  /* 0x0000000104ff7812 */ /* 0x000fe200078cc0ff */
[----:B------:R-:W-:Y:S01]  /*1700*/  IMAD.SHL.U32 R19, R208, 0x10, RZ ;  /* 0x00000010d0137824 */ /* 0x000fe200078e00ff */
[----:B------:R-:W-:Y:S01]  /*1710*/  SHF.R.U32.HI R4, RZ, 0xb, R3 ;  /* 0x0000000bff047819 */ /* 0x000fe20000011603 */
[----:B------:R-:W-:Y:S01]  /*1720*/  IMAD.WIDE R192, R18, 0x4, R180 ;  /* 0x0000000412c07825 */ /* 0x000fe200078e02b4 */
[----:B------:R1:W-:Y:S01]  /*1730*/  LDGSTS.E [R232+0x1800], [R190.64], !P5 ;  /* 0x01800000bee87fae */ /* 0x0003e2000e921848 */
[----:B------:R-:W-:-:S02]  /*1740*/  IADD3 R10, R15, R9, R10 ;  /* 0x000000090f0a7210 */ /* 0x000fc40007ffe00a */
[----:B----4-:R-:W-:Y:S01]  /*1750*/  IMAD.MOV R25, RZ, RZ, -R43 ;  /* 0x000000ffff197224 */ /* 0x010fe200078e0a2b */
[----:B------:R4:W-:Y:S01]  /*1760*/  LDGSTS.E [R232+0x1900], [R192.64], !P5 ;  /* 0x01900000c0e87fae */ /* 0x0009e2000e921848 */
[C---:B------:R-:W-:Y:S01]  /*1770*/  IMAD.WIDE R194, R19.reuse, 0x4, R178 ;  /* 0x0000000413c27825 */ /* 0x040fe200078e02b2 */
[----:B------:R-:W-:Y:S02]  /*1780*/  LOP3.LUT P5, RZ, R4, 0x1, RZ, 0xc0, !PT ;  /* 0x0000000104ff7812 */ /* 0x000fe400078ac0ff */
[----:B------:R-:W-:Y:S01]  /*1790*/  SHF.R.U32.HI R4, RZ, 0x7, R3 ;  /* 0x00000007ff047819 */ /* 0x000fe20000011603 */
[----:B------:R-:W-:Y:S01]  /*17a0*/  IMAD.WIDE R224, R19, 0x4, R180 ;  /* 0x0000000413e07825 */ /* 0x000fe200078e02b4 */
[----:B------:R1:W-:Y:S01]  /*17b0*/  LDGSTS.E [R232+0x2000], [R194.64], P6 ;  /* 0x02000000c2e87fae */ /* 0x0003e2000b121848 */
[--C-:B------:R-:W-:Y:S02]  /*17c0*/  SHF.R.U32.HI R19, RZ, 0x2, R3.reuse ;  /* 0x00000002ff137819 */ /* 0x100fe40000011603 */
[----:B------:R-:W-:Y:S01]  /*17d0*/  IMAD R25, R25, R0, RZ ;  /* 0x0000000019197224 */ /* 0x000fe200078e02ff */
[----:B------:R1:W-:Y:S01]  /*17e0*/  LDGSTS.E [R232+0x2100], [R224.64], P6 ;  /* 0x02100000e0e87fae */ /* 0x0003e2000b121848 */
[----:B------:R-:W-:Y:S01]  /*17f0*/  LOP3.LUT P6, RZ, R4, 0x1, RZ, 0xc0, !PT ;  /* 0x0000000104ff7812 */ /* 0x000fe200078cc0ff */
[----:B------:R-:W-:Y:S01]  /*1800*/  IMAD R18, R208, 0x14, RZ ;  /* 0x00000014d0127824 */ /* 0x000fe200078e02ff */
[----:B------:R-:W-:Y:S01]  /*1810*/  SHF.R.U32.HI R4, RZ, 0x3, R3 ;  /* 0x00000003ff047819 */ /* 0x000fe20000011603 */
[----:B------:R-:W-:Y:S01]  /*1820*/  IMAD.HI.U32 R42, R43, R25, R42 ;  /* 0x000000192b2a7227 */ /* 0x000fe200078e002a */
[----:B------:R-:W-:-:S02]  /*1830*/  SHF.R.U32.HI R43, RZ, 0x5, R212 ;  /* 0x00000005ff2b7819 */ /* 0x000fc400000116d4 */
[----:B------:R-:W-:Y:S01]  /*1840*/  LOP3.LUT R21, R21, 0x3, RZ, 0xc0, !PT ;  /* 0x0000000315157812 */ /* 0x000fe200078ec0ff */
[----:B------:R-:W-:Y:S01]  /*1850*/  IMAD R22, R208, 0x18, RZ ;  /* 0x00000018d0167824 */ /* 0x000fe200078e02ff */
[----:B------:R-:W-:Y:S01]  /*1860*/  SGXT.U32 R43, R43, 0x1 ;  /* 0x000000012b2b781a */ /* 0x000fe20000000000 */
[----:B------:R-:W-:Y:S01]  /*1870*/  IMAD.WIDE R170, R18, 0x4, R178 ;  /* 0x0000000412aa7825 */ /* 0x000fe200078e02b2 */
[----:B------:R-:W-:Y:S02]  /*1880*/  IADD3 R35, R38, R36, R35 ;  /* 0x0000002426237210 */ /* 0x000fe40007ffe023 */
[----:B------:R-:W-:Y:S01]  /*1890*/  LOP3.LUT R43, R196, R43, RZ, 0xfc, !PT ;  /* 0x0000002bc42b7212 */ /* 0x000fe200078efcff */
[----:B------:R-:W-:Y:S01]  /*18a0*/  IMAD.WIDE R174, R18, 0x4, R180 ;  /* 0x0000000412ae7825 */ /* 0x000fe200078e02b4 */
[----:B------:R1:W-:Y:S01]  /*18b0*/  LDGSTS.E [R232+0x2800], [R170.64], P5 ;  /* 0x02800000aae87fae */ /* 0x0003e2000a921848 */
[----:B------:R-:W-:Y:S02]  /*18c0*/  IADD3 R18, R17, -0x2, RZ ;  /* 0xfffffffe11127810 */ /* 0x000fe40007ffe0ff */
[----:B------:R-:W-:Y:S01]  /*18d0*/  IMAD.WIDE R172, R22, 0x4, R178 ;  /* 0x0000000416ac7825 */ /* 0x000fe200078e02b2 */
[----:B------:R-:W-:Y:S01]  /*18e0*/  IABS R25, R43 ;  /* 0x0000002b00197213 */ /* 0x000fe20000000000 */
[----:B------:R1:W-:Y:S01]  /*18f0*/  LDGSTS.E [R232+0x2900], [R174.64], P5 ;  /* 0x02900000aee87fae */ /* 0x0003e2000a921848 */
[----:B------:R-:W-:Y:S01]  /*1900*/  LOP3.LUT P5, RZ, R4, 0x1, RZ, 0xc0, !PT ;  /* 0x0000000104ff7812 */ /* 0x000fe200078ac0ff */
[----:B------:R-:W-:Y:S01]  /*1910*/  IMAD.WIDE R162, R22, 0x4, R180 ;  /* 0x0000000416a27825 */ /* 0x000fe200078e02b4 */
[C---:B------:R-:W-:Y:S01]  /*1920*/  LOP3.LUT R44, R43.reuse, 0x4, RZ, 0xfc, !PT ;  /* 0x000000042b2c7812 */ /* 0x040fe200078efcff */
[----:B------:R1:W-:Y:S01]  /*1930*/  LDGSTS.E [R232+0x3000], [R172.64], P6 ;  /* 0x03000000ace87fae */ /* 0x0003e2000b121848 */
[C---:B------:R-:W-:Y:S01]  /*1940*/  LOP3.LUT R28, R43.reuse, 0x2, RZ, 0xfc, !PT ;  /* 0x000000022b1c7812 */ /* 0x040fe200078efcff */
[----:B------:R-:W-:Y:S01]  /*1950*/  IMAD.HI.U32 R4, R42, R25, RZ ;  /* 0x000000192a047227 */ /* 0x000fe200078e00ff */
[----:B------:R-:W-:Y:S01]  /*1960*/  IABS R45, R44 ;  /* 0x0000002c002d7213 */ /* 0x000fe20000000000 */
[----:B------:R1:W-:Y:S01]  /*1970*/  LDGSTS.E [R232+0x3100], [R162.64], P6 ;  /* 0x03100000a2e87fae */ /* 0x0003e2000b121848 */
[----:B------:R-:W-:Y:S01]  /*1980*/  ISETP.GE.U32.AND P6, PT, R18, 0x7fffffdf, PT ;  /* 0x7fffffdf1200780c */ /* 0x000fe20003fc6070 */
[----:B------:R-:W-:Y:S01]  /*1990*/  IMAD R20, R208, 0x1c, RZ ;  /* 0x0000001cd0147824 */ /* 0x000fe200078e02ff */
[----:B------:R-:W-:Y:S01]  /*19a0*/  SHF.R.U32.HI R22, RZ, 0xe, R3 ;  /* 0x0000000eff167819 */ /* 0x000fe20000011603 */
[----:B------:R-:W-:Y:S01]  /*19b0*/  IMAD.MOV R4, RZ, RZ, -R4 ;  /* 0x000000ffff047224 */ /* 0x000fe200078e0a04 */
[C---:B------:R-:W-:Y:S01]  /*19c0*/  LOP3.LUT R48, R43.reuse, 0x6, RZ, 0xfc, !PT ;  /* 0x000000062b307812 */ /* 0x040fe200078efcff */
[----:B------:R-:W-:Y:S01]  /*19d0*/  IMAD.WIDE R168, R20, 0x4, R178 ;  /* 0x0000000414a87825 */ /* 0x000fe200078e02b2 */
[----:B------:R-:W-:-:S02]  /*19e0*/  LOP3.LUT R52, R43, 0xc, RZ, 0xfc, !PT ;  /* 0x0000000c2b347812 */ /* 0x000fc400078efcff */
[----:B------:R-:W-:Y:S01]  /*19f0*/  IABS R47, R48 ;  /* 0x00000030002f7213 */ /* 0x000fe20000000000 */
[--C-:B------:R-:W-:Y:S01]  /*1a00*/  IMAD.WIDE R166, R20, 0x4, R180.reuse ;  /* 0x0000000414a67825 */ /* 0x100fe200078e02b4 */
[----:B------:R1:W-:Y:S01]  /*1a10*/  LDGSTS.E [R232+0x3800], [R168.64], P5 ;  /* 0x03800000a8e87fae */ /* 0x0003e2000a921848 */
[----:B------:R-:W-:Y:S02]  /*1a20*/  IABS R251, R52 ;  /* 0x0000003400fb7213 */ /* 0x000fe40000000000 */
[----:B------:R-:W-:Y:S01]  /*1a30*/  IMAD.WIDE R158, R208, 0x4, R180 ;  /* 0x00000004d09e7825 */ /* 0x000fe200078e02b4 */
[----:B------:R1:W-:Y:S01]  /*1a40*/  LDGSTS.E [R232+0x3900], [R166.64], P5 ;  /* 0x03900000a6e87fae */ /* 0x0003e2000a921848 */
[----:B------:R-:W-:Y:S02]  /*1a50*/  LOP3.LUT P5, RZ, R19, 0x1, RZ, 0xc0, !PT ;  /* 0x0000000113ff7812 */ /* 0x000fe400078ac0ff */
[----:B------:R-:W-:Y:S01]  /*1a60*/  IMAD R4, R0, R4, R25 ;  /* 0x0000000400047224 */ /* 0x000fe200078e0219 */
[----:B------:R1:W-:Y:S01]  /*1a70*/  LDGSTS.E [R231+0x200], [R164.64], !P6 ;  /* 0x00200000a4e77fae */ /* 0x0003e2000f121848 */
[----:B------:R-:W-:Y:S01]  /*1a80*/  IMAD R20, R208, 0x5, RZ ;  /* 0x00000005d0147824 */ /* 0x000fe200078e02ff */
[----:B------:R-:W-:Y:S01]  /*1a90*/  SHF.R.U32.HI R19, RZ, 0xa, R3 ;  /* 0x0000000aff137819 */ /* 0x000fe20000011603 */
[----:B------:R-:W-:Y:S01]  /*1aa0*/  IMAD.WIDE R152, R49, 0x4, R178 ;  /* 0x0000000431987825 */ /* 0x000fe200078e02b2 */
[----:B------:R1:W-:Y:S01]  /*1ab0*/  LDGSTS.E [R231+0x300], [R158.64], !P6 ;  /* 0x003000009ee77fae */ /* 0x0003e2000f121848 */
[----:B------:R-:W-:-:S02]  /*1ac0*/  ISETP.GT.U32.AND P6, PT, R0, R4, PT ;  /* 0x000000040000720c */ /* 0x000fc40003fc4070 */
[C---:B------:R-:W-:Y:S01]  /*1ad0*/  IMAD.WIDE R160, R20.reuse, 0x4, R178 ;  /* 0x0000000414a07825 */ /* 0x040fe200078e02b2 */
[----:B------:R-:W-:Y:S02]  /*1ae0*/  IABS R25, R28 ;  /* 0x0000001c00197213 */ /* 0x000fe40000000000 */
[C---:B------:R-:W-:Y:S01]  /*1af0*/  LOP3.LUT R56, R43.reuse, 0x22, RZ, 0xfc, !PT ;  /* 0x000000222b387812 */ /* 0x040fe200078efcff */
[----:B------:R-:W-:Y:S01]  /*1b00*/  IMAD.WIDE R150, R20, 0x4, R180 ;  /* 0x0000000414967825 */ /* 0x000fe200078e02b4 */
[----:B------:R1:W-:Y:S01]  /*1b10*/  LDGSTS.E [R231+0xa00], [R160.64], !P3 ;  /* 0x00a00000a0e77fae */ /* 0x0003e2000d921848 */
[----:B------:R-:W-:Y:S02]  /*1b20*/  LOP3.LUT R57, R43, 0x24, RZ, 0xfc, !PT ;  /* 0x000000242b397812 */ /* 0x000fe400078efcff */
[----:B------:R-:W-:Y:S01]  /*1b30*/  IMAD.HI.U32 R18, R42, R25, RZ ;  /* 0x000000192a127227 */ /* 0x000fe200078e00ff */
[----:B------:R1:W-:Y:S01]  /*1b40*/  LDGSTS.E [R231+0xb00], [R150.64], !P3 ;  /* 0x00b0000096e77fae */ /* 0x0003e2000d921848 */
[----:B------:R-:W-:-:S02]  /*1b50*/  LOP3.LUT P3, RZ, R19, 0x1, RZ, 0xc0, !PT ;  /* 0x0000000113ff7812 */ /* 0x000fc4000786c0ff */
[----:B------:R-:W-:Y:S01]  /*1b60*/  @!P6 IMAD.IADD R4, R4, 0x1, -R0 ;  /* 0x000000010404e824 */ /* 0x000fe200078e0a00 */
[----:B------:R1:W-:Y:S01]  /*1b70*/  LDGSTS.E [R231+0x1200], [R156.64], !P4 ;  /* 0x012000009ce77fae */ /* 0x0003e2000e121848 */
[----:B------:R-:W-:Y:S01]  /*1b80*/  IMAD.HI.U32 R19, R42, R45, RZ ;  /* 0x0000002d2a137227 */ /* 0x000fe200078e00ff */
[C---:B------:R-:W-:Y:S02]  /*1b90*/  LOP3.LUT R58, R43.reuse, 0x26, RZ, 0xfc, !PT ;  /* 0x000000262b3a7812 */ /* 0x040fe400078efcff */
[C---:B------:R-:W-:Y:S01]  /*1ba0*/  ISETP.GT.U32.AND P6, PT, R0.reuse, R4, PT ;  /* 0x000000040000720c */ /* 0x040fe20003fc4070 */
[----:B------:R-:W-:Y:S01]  /*1bb0*/  IMAD.MOV R19, RZ, RZ, -R19 ;  /* 0x000000ffff137224 */ /* 0x000fe200078e0a13 */
[C---:B------:R-:W-:Y:S01]  /*1bc0*/  LOP3.LUT R59, R43.reuse, 0x28, RZ, 0xfc, !PT ;  /* 0x000000282b3b7812 */ /* 0x040fe200078efcff */
[----:B------:R-:W-:Y:S01]  /*1bd0*/  IMAD.MOV R18, RZ, RZ, -R18 ;  /* 0x000000ffff127224 */ /* 0x000fe200078e0a12 */
[----:B------:R-:W-:Y:S01]  /*1be0*/  LOP3.LUT R32, R43, 0x30, RZ, 0xfc, !PT ;  /* 0x000000302b207812 */ /* 0x000fe200078efcff */
[----:B------:R-:W-:Y:S01]  /*1bf0*/  IMAD R19, R0, R19, R45 ;  /* 0x0000001300137224 */ /* 0x000fe200078e022d */
[----:B------:R-:W-:Y:S01]  /*1c00*/  IABS R55, R59 ;  /* 0x0000003b00377213 */ /* 0x000fe20000000000 */
[----:B------:R-:W-:Y:S01]  /*1c10*/  IMAD.WIDE R142, R49, 0x4, R180 ;  /* 0x00000004318e7825 */ /* 0x000fe200078e02b4 */
[----:B------:R-:W-:-:S02]  /*1c20*/  LOP3.LUT R49, R43, 0x8, RZ, 0xfc, !PT ;  /* 0x000000082b317812 */ /* 0x000fc400078efcff */
[C---:B------:R-:W-:Y:S01]  /*1c30*/  LOP3.LUT R16, R43.reuse, 0x32, RZ, 0xfc, !PT ;  /* 0x000000322b107812 */ /* 0x040fe200078efcff */
[----:B------:R-:W-:Y:S01]  /*1c40*/  IMAD.WIDE R154, R50, 0x4, R180 ;  /* 0x00000004329a7825 */ /* 0x000fe200078e02b4 */
[----:B------:R-:W-:Y:S02]  /*1c50*/  IABS R45, R49 ;  /* 0x00000031002d7213 */ /* 0x000fe40000000000 */
[----:B------:R-:W-:Y:S01]  /*1c60*/  LOP3.LUT R50, R43, 0xa, RZ, 0xfc, !PT ;  /* 0x0000000a2b327812 */ /* 0x000fe200078efcff */
[----:B------:R-:W-:Y:S01]  /*1c70*/  @!P6 IMAD.IADD R4, R4, 0x1, -R0 ;  /* 0x000000010404e824 */ /* 0x000fe200078e0a00 */
[C---:B------:R-:W-:Y:S01]  /*1c80*/  ISETP.GT.U32.AND P6, PT, R0.reuse, R19, PT ;  /* 0x000000130000720c */ /* 0x040fe20003fc4070 */
[----:B------:R-:W-:Y:S01]  /*1c90*/  IMAD R18, R0, R18, R25 ;  /* 0x0000001200127224 */ /* 0x000fe200078e0219 */
[----:B------:R1:W-:Y:S01]  /*1ca0*/  LDGSTS.E [R231+0x1300], [R154.64], !P4 ;  /* 0x013000009ae77fae */ /* 0x0003e2000e121848 */
[----:B------:R-:W-:Y:S01]  /*1cb0*/  IMAD R53, R208, 0x11, RZ ;  /* 0x00000011d0357824 */ /* 0x000fe200078e02ff */
[----:B------:R-:W-:Y:S01]  /*1cc0*/  SHF.R.U32.HI R25, RZ, 0x6, R3 ;  /* 0x00000006ff197819 */ /* 0x000fe20000011603 */
[----:B------:R-:W-:Y:S01]  /*1cd0*/  IMAD.HI.U32 R20, R42, R47, RZ ;  /* 0x0000002f2a147227 */ /* 0x000fe200078e00ff */
[----:B------:R-:W-:Y:S01]  /*1ce0*/  ISETP.GT.U32.AND P4, PT, R0, R18, PT ;  /* 0x000000120000720c */ /* 0x000fe20003f84070 */
[----:B------:R1:W-:Y:S01]  /*1cf0*/  LDGSTS.E [R231+0x1a00], [R152.64], !P0 ;  /* 0x01a0000098e77fae */ /* 0x0003e2000c121848 */
[----:B------:R-:W-:Y:S01]  /*1d00*/  IABS R213, R16 ;  /* 0x0000001000d57213 */ /* 0x000fe20000000000 */
[----:B------:R-:W-:Y:S01]  /*1d10*/  IMAD.WIDE R148, R53, 0x4, R178 ;  /* 0x0000000435947825 */ /* 0x000fe200078e02b2 */
[----:B------:R-:W-:Y:S01]  /*1d20*/  LOP3.LUT R13, R43, 0x36, RZ, 0xfc, !PT ;  /* 0x000000362b0d7812 */ /* 0x000fe200078efcff */
[----:B------:R1:W-:Y:S01]  /*1d30*/  LDGSTS.E [R231+0x1b00], [R142.64], !P0 ;  /* 0x01b000008ee77fae */ /* 0x0003e2000c121848 */
[----:B------:R-:W-:Y:S01]  /*1d40*/  LOP3.LUT P0, RZ, R22, 0x1, RZ, 0xc0, !PT ;  /* 0x0000000116ff7812 */ /* 0x000fe2000780c0ff */
[----:B------:R-:W-:Y:S01]  /*1d50*/  @!P6 IMAD.IADD R19, R19, 0x1, -R0 ;  /* 0x000000011313e824 */ /* 0x000fe200078e0a00 */
[----:B------:R-:W-:Y:S01]  /*1d60*/  IABS R7, R13 ;  /* 0x0000000d00077213 */ /* 0x000fe20000000000 */
[----:B------:R-:W-:Y:S01]  /*1d70*/  IMAD.HI.U32 R22, R42, R45, RZ ;  /* 0x0000002d2a167227 */ /* 0x000fe200078e00ff */
[----:B------:R-:W-:-:S02]  /*1d80*/  LOP3.LUT R24, R43, 0x38, RZ, 0xfc, !PT ;  /* 0x000000382b187812 */ /* 0x000fc400078efcff */
[----:B------:R-:W-:Y:S01]  /*1d90*/  ISETP.GT.U32.AND P6, PT, R0, R19, PT ;  /* 0x000000130000720c */ /* 0x000fe20003fc4070 */
[----:B------:R-:W-:Y:S01]  /*1da0*/  IMAD.MOV R22, RZ, RZ, -R22 ;  /* 0x000000ffff167224 */ /* 0x000fe200078e0a16 */
[----:B------:R-:W-:Y:S01]  /*1db0*/  IABS R9, R24 ;  /* 0x0000001800097213 */ /* 0x000fe20000000000 */
[----:B------:R-:W-:Y:S01]  /*1dc0*/  @!P4 IMAD.IADD R18, R18, 0x1, -R0 ;  /* 0x000000011212c824 */ /* 0x000fe200078e0a00 */
[----:B------:R-:W-:Y:S01]  /*1dd0*/  ISETP.GE.AND P4, PT, R43, RZ, PT ;  /* 0x000000ff2b00720c */ /* 0x000fe20003f86270 */
[----:B------:R-:W-:Y:S01]  /*1de0*/  IMAD R22, R0, R22, R45 ;  /* 0x0000001600167224 */ /* 0x000fe200078e022d */
[----:B------:R-:W-:Y:S01]  /*1df0*/  IADD3 R45, R17, -0x3, RZ ;  /* 0xfffffffd112d7810 */ /* 0x000fe20007ffe0ff */
[----:B------:R-:W-:Y:S01]  /*1e00*/  IMAD.MOV R20, RZ, RZ, -R20 ;  /* 0x000000ffff147224 */ /* 0x000fe200078e0a14 */
[----:B------:R1:W-:Y:S01]  /*1e10*/  LDGSTS.E [R231+0x2200], [R148.64], P0 ;  /* 0x0220000094e77fae */ /* 0x0003e20008121848 */
[----:B------:R-:W-:Y:S01]  /*1e20*/  IMAD.WIDE R146, R53, 0x4, R180 ;  /* 0x0000000435927825 */ /* 0x000fe200078e02b4 */
[----:B------:R-:W-:-:S02]  /*1e30*/  IADD3 R21, R21, R23, R26 ;  /* 0x0000001715157210 */ /* 0x000fc40007ffe01a */
[----:B------:R-:W-:Y:S01]  /*1e40*/  LOP3.LUT R14, R14, 0xf, RZ, 0xc0, !PT ;  /* 0x0000000f0e0e7812 */ /* 0x000fe200078ec0ff */
[----:B------:R-:W-:Y:S01]  /*1e50*/  @!P6 IMAD.IADD R19, R19, 0x1, -R0 ;  /* 0x000000011313e824 */ /* 0x000fe200078e0a00 */
[C---:B------:R-:W-:Y:S01]  /*1e60*/  ISETP.GT.U32.AND P6, PT, R0.reuse, R22, PT ;  /* 0x000000160000720c */ /* 0x040fe20003fc4070 */
[C---:B------:R-:W-:Y:S01]  /*1e70*/  IMAD.WIDE R144, R51.reuse, 0x4, R178 ;  /* 0x0000000433907825 */ /* 0x040fe200078e02b2 */
[----:B------:R1:W-:Y:S01]  /*1e80*/  LDGSTS.E [R231+0x2300], [R146.64], P0 ;  /* 0x0230000092e77fae */ /* 0x0003e20008121848 */
[C---:B------:R-:W-:Y:S02]  /*1e90*/  ISETP.GT.U32.AND P0, PT, R0.reuse, R18, PT ;  /* 0x000000120000720c */ /* 0x040fe40003f04070 */
[----:B------:R-:W-:Y:S01]  /*1ea0*/  IMAD.WIDE R138, R51, 0x4, R180 ;  /* 0x00000004338a7825 */ /* 0x000fe200078e02b4 */
[----:B------:R1:W-:Y:S01]  /*1eb0*/  LDGSTS.E [R231+0x2a00], [R144.64], P3 ;  /* 0x02a0000090e77fae */ /* 0x0003e20009921848 */
[----:B------:R-:W-:Y:S02]  /*1ec0*/  LOP3.LUT R51, R43, 0xe, RZ, 0xfc, !PT ;  /* 0x0000000e2b337812 */ /* 0x000fe400078efcff */
[----:B------:R-:W-:Y:S01]  /*1ed0*/  IMAD R20, R0, R20, R47 ;  /* 0x0000001400147224 */ /* 0x000fe200078e022f */
[----:B------:R1:W-:Y:S01]  /*1ee0*/  LDGSTS.E [R231+0x2b00], [R138.64], P3 ;  /* 0x02b000008ae77fae */ /* 0x0003e20009921848 */
[----:B------:R-:W-:Y:S01]  /*1ef0*/  @!P4 IMAD.MOV R4, RZ, RZ, -R4 ;  /* 0x000000ffff04c224 */ /* 0x000fe200078e0a04 */
[----:B------:R-:W-:Y:S01]  /*1f00*/  LOP3.LUT P4, RZ, R25, 0x1, RZ, 0xc0, !PT ;  /* 0x0000000119ff7812 */ /* 0x000fe2000788c0ff */
[----:B------:R-:W-:Y:S01]  /*1f10*/  @!P6 IMAD.IADD R22, R22, 0x1, -R0 ;  /* 0x000000011616e824 */ /* 0x000fe200078e0a00 */
[----:B------:R-:W-:Y:S01]  /*1f20*/  ISETP.GT.U32.AND P3, PT, R0, R20, PT ;  /* 0x000000140000720c */ /* 0x000fe20003f64070 */
[----:B------:R-:W-:Y:S01]  /*1f30*/  IMAD.WIDE R140, R54, 0x4, R178 ;  /* 0x00000004368c7825 */ /* 0x000fe200078e02b2 */
[----:B------:R-:W-:-:S02]  /*1f40*/  IABS R47, R50 ;  /* 0x00000032002f7213 */ /* 0x000fc40000000000 */
[----:B------:R-:W-:Y:S01]  /*1f50*/  ISETP.GT.U32.AND P6, PT, R0, R22, PT ;  /* 0x000000160000720c */ /* 0x000fe20003fc4070 */
[----:B------:R-:W-:Y:S01]  /*1f60*/  @!P0 IMAD.IADD R18, R18, 0x1, -R0 ;  /* 0x0000000112128824 */ /* 0x000fe200078e0a00 */
[----:B------:R-:W-:Y:S01]  /*1f70*/  ISETP.GE.AND P0, PT, R28, RZ, PT ;  /* 0x000000ff1c00720c */ /* 0x000fe20003f06270 */
[----:B------:R-:W-:Y:S01]  /*1f80*/  IMAD.HI.U32 R28, R42, R251, RZ ;  /* 0x000000fb2a1c7227 */ /* 0x000fe200078e00ff */
[----:B------:R-:W-:Y:S02]  /*1f90*/  IABS R249, R51 ;  /* 0x0000003300f97213 */ /* 0x000fe40000000000 */
[----:B------:R-:W-:Y:S01]  /*1fa0*/  LOP3.LUT R39, R39, 0x3, RZ, 0xc0, !PT ;  /* 0x0000000327277812 */ /* 0x000fe200078ec0ff */
[----:B------:R-:W-:Y:S01]  /*1fb0*/  IMAD.WIDE R130, R54, 0x4, R180 ;  /* 0x0000000436827825 */ /* 0x000fe200078e02b4 */
[----:B------:R1:W-:Y:S02]  /*1fc0*/  LDGSTS.E [R231+0x3200], [R140.64], P4 ;  /* 0x032000008ce77fae */ /* 0x0003e4000a121848 */
[----:B------:R-:W-:Y:S01]  /*1fd0*/  IADD3 R33, R39, R46, R33 ;  /* 0x0000002e27217210 */ /* 0x000fe20007ffe021 */
[----:B------:R-:W-:Y:S01]  /*1fe0*/  @!P3 IMAD.IADD R20, R20, 0x1, -R0 ;  /* 0x000000011414b824 */ /* 0x000fe200078e0a00 */
[----:B------:R-:W-:Y:S01]  /*1ff0*/  ISETP.GE.AND P3, PT, R44, RZ, PT ;  /* 0x000000ff2c00720c */ /* 0x000fe20003f66270 */
[----:B------:R-:W-:Y:S01]  /*2000*/  IMAD.MOV R44, RZ, RZ, -R28 ;  /* 0x000000ffff2c7224 */ /* 0x000fe200078e0a1c */
[----:B------:R1:W-:Y:S01]  /*2010*/  LDGSTS.E [R231+0x3300], [R130.64], P4 ;  /* 0x0330000082e77fae */ /* 0x0003e2000a121848 */
[----:B------:R-:W-:Y:S01]  /*2020*/  IMAD.HI.U32 R25, R42, R47, RZ ;  /* 0x0000002f2a197227 */ /* 0x000fe200078e00ff */
[----:B------:R-:W-:-:S03]  /*2030*/  ISETP.GT.U32.AND P4, PT, R0, R20, PT ;  /* 0x000000140000720c */ /* 0x000fc60003f84070 */
[----:B------:R-:W-:Y:S01]  /*2040*/  IMAD R251, R0, R44, R251 ;  /* 0x0000002c00fb7224 */ /* 0x000fe200078e02fb */
[----:B------:R-:W-:Y:S01]  /*2050*/  IADD3 R44, R17, -0x7, RZ ;  /* 0xfffffff9112c7810 */ /* 0x000fe20007ffe0ff */
[----:B------:R-:W-:Y:S02]  /*2060*/  IMAD R53, R208, 0x1d, RZ ;  /* 0x0000001dd0357824 */ /* 0x000fe400078e02ff */
[----:B------:R-:W-:Y:S01]  /*2070*/  @!P6 IMAD.IADD R22, R22, 0x1, -R0 ;  /* 0x000000011616e824 */ /* 0x000fe200078e0a00 */
[----:B------:R-:W-:Y:S01]  /*2080*/  ISETP.GT.U32.AND P6, PT, R0, R251, PT ;  /* 0x000000fb0000720c */ /* 0x000fe20003fc4070 */
[----:B------:R-:W-:Y:S02]  /*2090*/  IMAD.MOV R25, RZ, RZ, -R25 ;  /* 0x000000ffff197224 */ /* 0x000fe400078e0a19 */
[----:B------:R-:W-:-:S04]  /*20a0*/  IMAD.WIDE R136, R53, 0x4, R178 ;  /* 0x0000000435887825 */ /* 0x000fc800078e02b2 */
[----:B------:R-:W-:Y:S01]  /*20b0*/  @!P3 IMAD.MOV R19, RZ, RZ, -R19 ;  /* 0x000000ffff13b224 */ /* 0x000fe200078e0a13 */
[----:B------:R-:W-:Y:S01]  /*20c0*/  ISETP.GE.U32.AND P3, PT, R45, 0x7fffffde, PT ;  /* 0x7fffffde2d00780c */ /* 0x000fe20003f66070 */
[----:B------:R-:W-:Y:S01]  /*20d0*/  IMAD.WIDE R134, R53, 0x4, R180 ;  /* 0x0000000435867825 */ /* 0x000fe200078e02b4 */
[----:B------:R1:W-:Y:S03]  /*20e0*/  LDGSTS.E [R231+0x3a00], [R136.64], P5 ;  /* 0x03a0000088e77fae */ /* 0x0003e6000a921848 */
[----:B------:R-:W-:Y:S01]  /*20f0*/  IMAD R25, R0, R25, R47 ;  /* 0x0000001900197224 */ /* 0x000fe200078e022f */
[----:B------:R1:W-:Y:S01]  /*2100*/  LDGSTS.E [R231+0x3b00], [R134.64], P5 ;  /* 0x03b0000086e77fae */ /* 0x0003e2000a921848 */
[----:B------:R-:W-:Y:S01]  /*2110*/  IMAD.SHL.U32 R53, R208, 0x2, RZ ;  /* 0x00000002d0357824 */ /* 0x000fe200078e00ff */
[----:B------:R-:W-:Y:S01]  /*2120*/  IADD3 R47, R17, -0xb, RZ ;  /* 0xfffffff5112f7810 */ /* 0x000fe20007ffe0ff */
[----:B------:R-:W-:Y:S01]  /*2130*/  @!P4 IMAD.IADD R20, R20, 0x1, -R0 ;  /* 0x000000011414c824 */ /* 0x000fe200078e0a00 */
[----:B------:R-:W-:Y:S01]  /*2140*/  ISETP.GT.U32.AND P5, PT, R0, R25, PT ;  /* 0x000000190000720c */ /* 0x000fe20003fa4070 */
[----:B------:R-:W-:Y:S01]  /*2150*/  IMAD.HI.U32 R28, R42, R249, RZ ;  /* 0x000000f92a1c7227 */ /* 0x000fe200078e00ff */
[----:B------:R-:W-:-:S02]  /*2160*/  ISETP.GE.AND P4, PT, R48, RZ, PT ;  /* 0x000000ff3000720c */ /* 0x000fc40003f86270 */
[----:B------:R-:W-:Y:S01]  /*2170*/  LOP3.LUT R48, R43, 0x10, RZ, 0xfc, !PT ;  /* 0x000000102b307812 */ /* 0x000fe200078efcff */
[----:B------:R-:W-:-:S03]  /*2180*/  IMAD.WIDE R132, R53, 0x4, R178 ;  /* 0x0000000435847825 */ /* 0x000fc600078e02b2 */
[----:B------:R-:W-:Y:S01]  /*2190*/  IABS R45, R48 ;  /* 0x00000030002d7213 */ /* 0x000fe20000000000 */
[----:B------:R-:W-:Y:S01]  /*21a0*/  IMAD.WIDE R122, R53, 0x4, R180 ;  /* 0x00000004357a7825 */ /* 0x000fe200078e02b4 */
[----:B------:R1:W-:Y:S01]  /*21b0*/  LDGSTS.E [R230+0x400], [R132.64], !P3 ;  /* 0x0040000084e67fae */ /* 0x0003e2000d921848 */
[----:B------:R-:W-:Y:S02]  /*21c0*/  LOP3.LUT R53, R43, 0x14, RZ, 0xfc, !PT ;  /* 0x000000142b357812 */ /* 0x000fe400078efcff */
[----:B------:R-:W-:Y:S01]  /*21d0*/  @!P6 IMAD.IADD R251, R251, 0x1, -R0 ;  /* 0x00000001fbfbe824 */ /* 0x000fe200078e0a00 */
[----:B------:R1:W-:Y:S01]  /*21e0*/  LDGSTS.E [R230+0x500], [R122.64], !P3 ;  /* 0x005000007ae67fae */ /* 0x0003e2000d921848 */
[----:B------:R-:W-:Y:S01]  /*21f0*/  IMAD.MOV R28, RZ, RZ, -R28 ;  /* 0x000000ffff1c7224 */ /* 0x000fe200078e0a1c */
[----:B------:R-:W-:Y:S01]  /*2200*/  IABS R243, R53 ;  /* 0x0000003500f37213 */ /* 0x000fe20000000000 */
[----:B------:R-:W-:Y:S01]  /*2210*/  @!P5 IMAD.IADD R25, R25, 0x1, -R0 ;  /* 0x000000011919d824 */ /* 0x000fe200078e0a00 */
[C---:B------:R-:W-:Y:S01]  /*2220*/  ISETP.GT.U32.AND P3, PT, R0.reuse, R251, PT ;  /* 0x000000fb0000720c */ /* 0x040fe20003f64070 */
[----:B------:R-:W-:Y:S01]  /*2230*/  IMAD R249, R0, R28, R249 ;  /* 0x0000001c00f97224 */ /* 0x000fe200078e02f9 */
[----:B------:R-:W-:Y:S01]  /*2240*/  ISETP.GE.AND P5, PT, R49, RZ, PT ;  /* 0x000000ff3100720c */ /* 0x000fe20003fa6270 */
[----:B------:R-:W-:Y:S01]  /*2250*/  IMAD.HI.U32 R28, R42, R45, RZ ;  /* 0x0000002d2a1c7227 */ /* 0x000fe200078e00ff */
[----:B------:R-:W-:-:S02]  /*2260*/  LOP3.LUT R49, R43, 0x12, RZ, 0xfc, !PT ;  /* 0x000000122b317812 */ /* 0x000fc400078efcff */
[C---:B------:R-:W-:Y:S01]  /*2270*/  ISETP.GT.U32.AND P6, PT, R0.reuse, R25, PT ;  /* 0x000000190000720c */ /* 0x040fe20003fc4070 */
[----:B------:R-:W-:Y:S01]  /*2280*/  IMAD.MOV R28, RZ, RZ, -R28 ;  /* 0x000000ffff1c7224 */ /* 0x000fe200078e0a1c */
[----:B------:R-:W-:Y:S01]  /*2290*/  IABS R245, R49 ;  /* 0x0000003100f57213 */ /* 0x000fe20000000000 */
[----:B------:R-:W-:Y:S01]  /*22a0*/  @!P4 IMAD.MOV R20, RZ, RZ, -R20 ;  /* 0x000000ffff14c224 */ /* 0x000fe200078e0a14 */
[C---:B------:R-:W-:Y:S01]  /*22b0*/  ISETP.GT.U32.AND P4, PT, R0.reuse, R249, PT ;  /* 0x000000f90000720c */ /* 0x040fe20003f84070 */
[C---:B------:R-:W-:Y:S02]  /*22c0*/  IMAD R28, R0.reuse, R28, R45 ;  /* 0x0000001c001c7224 */ /* 0x040fe400078e022d */
[----:B------:R-:W-:Y:S02]  /*22d0*/  @!P3 IMAD.IADD R251, R251, 0x1, -R0 ;  /* 0x00000001fbfbb824 */ /* 0x000fe400078e0a00 */
[----:B------:R-:W-:Y:S01]  /*22e0*/  @!P5 IMAD.MOV R22, RZ, RZ, -R22 ;  /* 0x000000ffff16d224 */ /* 0x000fe200078e0a16 */
[----:B------:R-:W-:Y:S01]  /*22f0*/  ISETP.GT.U32.AND P3, PT, R0, R28, PT ;  /* 0x0000001c0000720c */ /* 0x000fe20003f64070 */
[----:B------:R-:W-:Y:S01]  /*2300*/  @!P0 IMAD.MOV R18, RZ, RZ, -R18 ;  /* 0x000000ffff128224 */ /* 0x000fe200078e0a12 */
[----:B------:R-:W-:Y:S01]  /*2310*/  ISETP.GE.U32.AND P5, PT, R44, 0x7fffffda, PT ;  /* 0x7fffffda2c00780c */ /* 0x000fe20003fa6070 */
[----:B------:R-:W-:Y:S01]  /*2320*/  IMAD.HI.U32 R44, R42, R245, RZ ;  /* 0x000000f52a2c7227 */ /* 0x000fe200078e00ff */
[----:B------:R-:W-:-:S03]  /*2330*/  ISETP.GE.U32.AND P0, PT, R47, 0x7fffffd6, PT ;  /* 0x7fffffd62f00780c */ /* 0x000fc60003f06070 */
[----:B------:R-:W-:Y:S01]  /*2340*/  @!P4 IMAD.IADD R249, R249, 0x1, -R0 ;  /* 0x00000001f9f9c824 */ /* 0x000fe200078e0a00 */
[----:B------:R-:W-:Y:S01]  /*2350*/  ISETP.GE.AND P4, PT, R52, RZ, PT ;  /* 0x000000ff3400720c */ /* 0x000fe20003f86270 */
[----:B------:R-:W-:Y:S01]  /*2360*/  IMAD.MOV R44, RZ, RZ, -R44 ;  /* 0x000000ffff2c7224 */ /* 0x000fe200078e0a2c */
[----:B------:R-:W-:Y:S01]  /*2370*/  LOP3.LUT R52, R43, 0x1a, RZ, 0xfc, !PT ;  /* 0x0000001a2b347812 */ /* 0x000fe200078efcff */
[----:B------:R-:W-:Y:S02]  /*2380*/  IMAD R47, R208, 0x6, RZ ;  /* 0x00000006d02f7824 */ /* 0x000fe400078e02ff */
[----:B------:R-:W-:Y:S01]  /*2390*/  @!P3 IMAD.IADD R28, R28, 0x1, -R0 ;  /* 0x000000011c1cb824 */ /* 0x000fe200078e0a00 */
[C---:B------:R-:W-:Y:S01]  /*23a0*/  ISETP.GT.U32.AND P3, PT, R0.reuse, R249, PT ;  /* 0x000000f90000720c */ /* 0x040fe20003f64070 */
[----:B------:R-:W-:Y:S01]  /*23b0*/  IMAD R245, R0, R44, R245 ;  /* 0x0000002c00f57224 */ /* 0x000fe200078e02f5 */
[----:B------:R-:W-:Y:S01]  /*23c0*/  IABS R237, R52 ;  /* 0x0000003400ed7213 */ /* 0x000fe20000000000 */
[----:B------:R-:W-:-:S04]  /*23d0*/  IMAD.HI.U32 R44, R42, R243, RZ ;  /* 0x000000f32a2c7227 */ /* 0x000fc800078e00ff */
[----:B------:R-:W-:-:S04]  /*23e0*/  IMAD.WIDE R128, R47, 0x4, R178 ;  /* 0x000000042f807825 */ /* 0x000fc800078e02b2 */
[----:B------:R-:W-:Y:S01]  /*23f0*/  IMAD.WIDE R126, R47, 0x4, R180 ;  /* 0x000000042f7e7825 */ /* 0x000fe200078e02b4 */
[----:B------:R1:W-:Y:S03]  /*2400*/  LDGSTS.E [R230+0xc00], [R128.64], !P5 ;  /* 0x00c0000080e67fae */ /* 0x0003e6000e921848 */
[----:B------:R-:W-:Y:S01]  /*2410*/  IMAD.MOV R44, RZ, RZ, -R44 ;  /* 0x000000ffff2c7224 */ /* 0x000fe200078e0a2c */
[----:B------:R1:W-:Y:S01]  /*2420*/  LDGSTS.E [R230+0xd00], [R126.64], !P5 ;  /* 0x00d000007ee67fae */ /* 0x0003e2000e921848 */
[--C-:B------:R-:W-:Y:S01]  /*2430*/  @!P6 IMAD.IADD R25, R25, 0x1, -R0.reuse ;  /* 0x000000011919e824 */ /* 0x100fe200078e0a00 */
[----:B------:R-:W-:Y:S01]  /*2440*/  ISETP.GE.AND P6, PT, R50, RZ, PT ;  /* 0x000000ff3200720c */ /* 0x000fe20003fc6270 */
[C---:B------:R-:W-:Y:S01]  /*2450*/  IMAD R243, R0.reuse, R44, R243 ;  /* 0x0000002c00f37224 */ /* 0x040fe200078e02f3 */
[C---:B------:R-:W-:Y:S01]  /*2460*/  ISETP.GT.U32.AND P5, PT, R0.reuse, R28, PT ;  /* 0x0000001c0000720c */ /* 0x040fe20003fa4070 */
[----:B------:R-:W-:Y:S01]  /*2470*/  @!P3 IMAD.IADD R249, R249, 0x1, -R0 ;  /* 0x00000001f9f9b824 */ /* 0x000fe200078e0a00 */
[----:B------:R-:W-:Y:S01]  /*2480*/  LOP3.LUT R50, R43, 0x16, RZ, 0xfc, !PT ;  /* 0x000000162b327812 */ /* 0x000fe200078efcff */
[----:B------:R-:W-:Y:S01]  /*2490*/  @!P4 IMAD.MOV R251, RZ, RZ, -R251 ;  /* 0x000000fffffbc224 */ /* 0x000fe200078e0afb */
[----:B------:R-:W-:Y:S01]  /*24a0*/  ISETP.GT.U32.AND P3, PT, R0, R243, PT ;  /* 0x000000f30000720c */ /* 0x000fe20003f64070 */
[----:B------:R-:W-:Y:S01]  /*24b0*/  IMAD.HI.U32 R45, R42, R237, RZ ;  /* 0x000000ed2a2d7227 */ /* 0x000fe200078e00ff */
[----:B------:R-:W-:-:S02]  /*24c0*/  ISETP.GT.U32.AND P4, PT, R0, R245, PT ;  /* 0x000000f50000720c */ /* 0x000fc40003f84070 */
[----:B------:R-:W-:Y:S01]  /*24d0*/  IABS R241, R50 ;  /* 0x0000003200f17213 */ /* 0x000fe20000000000 */
[----:B------:R-:W-:Y:S02]  /*24e0*/  IMAD.MOV R45, RZ, RZ, -R45 ;  /* 0x000000ffff2d7224 */ /* 0x000fe400078e0a2d */
[----:B------:R-:W-:Y:S01]  /*24f0*/  @!P6 IMAD.MOV R25, RZ, RZ, -R25 ;  /* 0x000000ffff19e224 */ /* 0x000fe200078e0a19 */
[----:B------:R-:W-:Y:S01]  /*2500*/  ISETP.GE.AND P6, PT, R51, RZ, PT ;  /* 0x000000ff3300720c */ /* 0x000fe20003fc6270 */
[--C-:B------:R-:W-:Y:S01]  /*2510*/  @!P5 IMAD.IADD R28, R28, 0x1, -R0.reuse ;  /* 0x000000011c1cd824 */ /* 0x100fe200078e0a00 */
[----:B------:R-:W-:Y:S01]  /*2520*/  LOP3.LUT R51, R43, 0x18, RZ, 0xfc, !PT ;  /* 0x000000182b337812 */ /* 0x000fe200078efcff */
[----:B------:R-:W-:Y:S01]  /*2530*/  IMAD.HI.U32 R44, R42, R241, RZ ;  /* 0x000000f12a2c7227 */ /* 0x000fe200078e00ff */
[----:B------:R-:W-:Y:S02]  /*2540*/  ISETP.GE.AND P5, PT, R48, RZ, PT ;  /* 0x000000ff3000720c */ /* 0x000fe40003fa6270 */
[----:B------:R-:W-:Y:S01]  /*2550*/  IABS R47, R51 ;  /* 0x00000033002f7213 */ /* 0x000fe20000000000 */
[----:B------:R-:W-:Y:S01]  /*2560*/  @!P3 IMAD.IADD R243, R243, 0x1, -R0 ;  /* 0x00000001f3f3b824 */ /* 0x000fe200078e0a00 */
[----:B------:R-:W-:Y:S01]  /*2570*/  LOP3.LUT R48, R43, 0x1c, RZ, 0xfc, !PT ;  /* 0x0000001c2b307812 */ /* 0x000fe200078efcff */
[----:B------:R-:W-:-:S02]  /*2580*/  IMAD.MOV R44, RZ, RZ, -R44 ;  /* 0x000000ffff2c7224 */ /* 0x000fc400078e0a2c */
[----:B------:R-:W-:Y:S01]  /*2590*/  @!P4 IMAD.IADD R245, R245, 0x1, -R0 ;  /* 0x00000001f5f5c824 */ /* 0x000fe200078e0a00 */
[C---:B------:R-:W-:Y:S01]  /*25a0*/  ISETP.GT.U32.AND P3, PT, R0.reuse, R243, PT ;  /* 0x000000f30000720c */ /* 0x040fe20003f64070 */
[----:B------:R-:W-:Y:S01]  /*25b0*/  IMAD R241, R0, R44, R241 ;  /* 0x0000002c00f17224 */ /* 0x000fe200078e02f1 */
[----:B------:R-:W-:Y:S01]  /*25c0*/  IABS R235, R48 ;  /* 0x0000003000eb7213 */ /* 0x000fe20000000000 */
[----:B------:R-:W-:Y:S01]  /*25d0*/  IMAD.HI.U32 R44, R42, R47, RZ ;  /* 0x0000002f2a2c7227 */ /* 0x000fe200078e00ff */
[----:B------:R-:W-:-:S03]  /*25e0*/  ISETP.GT.U32.AND P4, PT, R0, R245, PT ;  /* 0x000000f50000720c */ /* 0x000fc60003f84070 */
[----:B------:R-:W-:Y:S01]  /*25f0*/  @!P6 IMAD.MOV R249, RZ, RZ, -R249 ;  /* 0x000000fffff9e224 */ /* 0x000fe200078e0af9 */
[C---:B------:R-:W-:Y:S01]  /*2600*/  ISETP.GT.U32.AND P6, PT, R0.reuse, R241, PT ;  /* 0x000000f10000720c */ /* 0x040fe20003fc4070 */
[----:B------:R-:W-:Y:S01]  /*2610*/  @!P5 IMAD.MOV R28, RZ, RZ, -R28 ;  /* 0x000000ffff1cd224 */ /* 0x000fe200078e0a1c */
[----:B------:R-:W-:Y:S01]  /*2620*/  ISETP.GE.AND P5, PT, R49, RZ, PT ;  /* 0x000000ff3100720c */ /* 0x000fe20003fa6270 */
[----:B------:R-:W-:Y:S02]  /*2630*/  IMAD.MOV R44, RZ, RZ, -R44 ;  /* 0x000000ffff2c7224 */ /* 0x000fe400078e0a2c */
[--C-:B------:R-:W-:Y:S02]  /*2640*/  @!P3 IMAD.IADD R243, R243, 0x1, -R0.reuse ;  /* 0x00000001f3f3b824 */ /* 0x100fe400078e0a00 */
[C---:B------:R-:W-:Y:S01]  /*2650*/  IMAD R44, R0.reuse, R44, R47 ;  /* 0x0000002c002c7224 */ /* 0x040fe200078e022f */
[----:B------:R-:W-:Y:S01]  /*2660*/  IADD3 R47, R17, -0xf, RZ ;  /* 0xfffffff1112f7810 */ /* 0x000fe20007ffe0ff */
        /* <DEDUP_REMOVED lines=11> */
[----:B------:R-:W-:Y:S02]  /*2720*/  IMAD R54, R208, 0xa, RZ ;  /* 0x0000000ad0367824 */ /* 0x000fe400078e02ff */
[----:B------:R-:W-:Y:S02]  /*2730*/  IMAD.MOV R45, RZ, RZ, -R45 ;  /* 0x000000ffff2d7224 */ /* 0x000fe400078e0a2d */
[----:B------:R-:W-:Y:S02]  /*2740*/  @!P3 IMAD.IADD R44, R44, 0x1, -R0 ;  /* 0x000000012c2cb824 */ /* 0x000fe400078e0a00 */
[----:B------:R-:W-:Y:S01]  /*2750*/  @!P4 IMAD.MOV R243, RZ, RZ, -R243 ;  /* 0x000000fffff3c224 */ /* 0x000fe200078e0af3 */
[----:B------:R-:W-:Y:S01]  /*2760*/  ISETP.GE.AND P4, PT, R50, RZ, PT ;  /* 0x000000ff3200720c */ /* 0x000fe20003f86270 */
[----:B------:R-:W-:Y:S01]  /*2770*/  IMAD.WIDE R124, R54, 0x4, R178 ;  /* 0x00000004367c7825 */ /* 0x000fe200078e02b2 */
[----:B------:R-:W-:-:S03]  /*2780*/  ISETP.GT.U32.AND P3, PT, R0, R44, PT ;  /* 0x0000002c0000720c */ /* 0x000fc60003f64070 */
[----:B------:R-:W-:Y:S01]  /*2790*/  IMAD R235, R0, R45, R235 ;  /* 0x0000002d00eb7224 */ /* 0x000fe200078e02eb */
[----:B------:R1:W-:Y:S01]  /*27a0*/  LDGSTS.E [R230+0x1400], [R124.64], !P0 ;  /* 0x014000007ce67fae */ /* 0x0003e2000c121848 */
[----:B------:R-:W-:Y:S01]  /*27b0*/  IMAD.WIDE R118, R54, 0x4, R180 ;  /* 0x0000000436767825 */ /* 0x000fe200078e02b4 */
[----:B------:R-:W-:-:S03]  /*27c0*/  LOP3.LUT R54, R43, 0x20, RZ, 0xfc, !PT ;  /* 0x000000202b367812 */ /* 0x000fc600078efcff */
[--C-:B------:R-:W-:Y:S01]  /*27d0*/  @!P5 IMAD.IADD R237, R237, 0x1, -R0.reuse ;  /* 0x00000001ededd824 */ /* 0x100fe200078e0a00 */
[----:B------:R1:W-:Y:S01]  /*27e0*/  LDGSTS.E [R230+0x1500], [R118.64], !P0 ;  /* 0x0150000076e67fae */ /* 0x0003e2000c121848 */
[--C-:B------:R-:W-:Y:S01]  /*27f0*/  @!P6 IMAD.IADD R241, R241, 0x1, -R0.reuse ;  /* 0x00000001f1f1e824 */ /* 0x100fe200078e0a00 */
[----:B------:R-:W-:Y:S01]  /*2800*/  ISETP.GT.U32.AND P6, PT, R0, R235, PT ;  /* 0x000000eb0000720c */ /* 0x000fe20003fc4070 */
[----:B------:R-:W-:Y:S01]  /*2810*/  IMAD.HI.U32 R45, R42, R233, RZ ;  /* 0x000000e92a2d7227 */ /* 0x000fe200078e00ff */
[----:B------:R-:W-:Y:S02]  /*2820*/  ISETP.GT.U32.AND P0, PT, R0, R237, PT ;  /* 0x000000ed0000720c */ /* 0x000fe40003f04070 */
[----:B------:R-:W-:Y:S01]  /*2830*/  IABS R49, R54 ;  /* 0x0000003600317213 */ /* 0x000fe20000000000 */
[----:B------:R-:W-:Y:S01]  /*2840*/  IMAD.MOV R45, RZ, RZ, -R45 ;  /* 0x000000ffff2d7224 */ /* 0x000fe200078e0a2d */
[----:B------:R-:W-:Y:S01]  /*2850*/  ISETP.GE.U32.AND P5, PT, R47, 0x7fffffd2, PT ;  /* 0x7fffffd22f00780c */ /* 0x000fe20003fa6070 */
[----:B------:R-:W-:Y:S01]  /*2860*/  @!P4 IMAD.MOV R241, RZ, RZ, -R241 ;  /* 0x000000fffff1c224 */ /* 0x000fe200078e0af1 */
[----:B------:R-:W-:Y:S01]  /*2870*/  ISETP.GE.AND P4, PT, R51, RZ, PT ;  /* 0x000000ff3300720c */ /* 0x000fe20003f86270 */
[--C-:B------:R-:W-:Y:S01]  /*2880*/  @!P3 IMAD.IADD R44, R44, 0x1, -R0.reuse ;  /* 0x000000012c2cb824 */ /* 0x100fe200078e0a00 */
[----:B------:R-:W-:Y:S01]  /*2890*/  ISETP.GE.AND P3, PT, R52, RZ, PT ;  /* 0x000000ff3400720c */ /* 0x000fe20003f66270 */
[C---:B------:R-:W-:Y:S01]  /*28a0*/  IMAD R233, R0.reuse, R45, R233 ;  /* 0x0000002d00e97224 */ /* 0x040fe200078e02e9 */
[----:B------:R-:W-:Y:S01]  /*28b0*/  SHF.R.U32.HI R45, RZ, 0xd, R3 ;  /* 0x0000000dff2d7819 */ /* 0x000fe20000011603 */
[--C-:B------:R-:W-:Y:S01]  /*28c0*/  @!P6 IMAD.IADD R235, R235, 0x1, -R0.reuse ;  /* 0x00000001ebebe824 */ /* 0x100fe200078e0a00 */
[----:B------:R-:W-:Y:S01]  /*28d0*/  IABS R51, R56 ;  /* 0x0000003800337213 */ /* 0x000fe20000000000 */
[----:B------:R-:W-:Y:S01]  /*28e0*/  @!P0 IMAD.IADD R237, R237, 0x1, -R0 ;  /* 0x00000001eded8824 */ /* 0x000fe200078e0a00 */
[C---:B------:R-:W-:Y:S01]  /*28f0*/  ISETP.GT.U32.AND P0, PT, R0.reuse, R233, PT ;  /* 0x000000e90000720c */ /* 0x040fe20003f04070 */
[----:B------:R-:W-:Y:S01]  /*2900*/  IMAD.WIDE R120, R61, 0x4, R178 ;  /* 0x000000043d787825 */ /* 0x000fe200078e02b2 */
[----:B------:R-:W-:-:S03]  /*2910*/  ISETP.GT.U32.AND P6, PT, R0, R235, PT ;  /* 0x000000eb0000720c */ /* 0x000fc60003fc4070 */
[----:B------:R-:W-:Y:S01]  /*2920*/  @!P4 IMAD.MOV R44, RZ, RZ, -R44 ;  /* 0x000000ffff2cc224 */ /* 0x000fe200078e0a2c */
[----:B------:R-:W-:Y:S01]  /*2930*/  LOP3.LUT P4, RZ, R45, 0x1, RZ, 0xc0, !PT ;  /* 0x000000012dff7812 */ /* 0x000fe2000788c0ff */
[----:B------:R-:W-:Y:S01]  /*2940*/  @!P3 IMAD.MOV R237, RZ, RZ, -R237 ;  /* 0x000000ffffedb224 */ /* 0x000fe200078e0aed */
[----:B------:R-:W-:Y:S01]  /*2950*/  ISETP.GE.AND P3, PT, R48, RZ, PT ;  /* 0x000000ff3000720c */ /* 0x000fe20003f66270 */
[----:B------:R-:W-:Y:S01]  /*2960*/  IMAD.HI.U32 R45, R42, R49, RZ ;  /* 0x000000312a2d7227 */ /* 0x000fe200078e00ff */
[----:B------:R1:W-:Y:S03]  /*2970*/  LDGSTS.E [R230+0x1c00], [R120.64], !P5 ;  /* 0x01c0000078e67fae */ /* 0x0003e6000e921848 */
[----:B------:R-:W-:Y:S02]  /*2980*/  IMAD.MOV R45, RZ, RZ, -R45 ;  /* 0x000000ffff2d7224 */ /* 0x000fe400078e0a2d */
[----:B------:R-:W-:-:S02]  /*2990*/  @!P0 IMAD.IADD R233, R233, 0x1, -R0 ;  /* 0x00000001e9e98824 */ /* 0x000fc400078e0a00 */
[----:B------:R-:W-:Y:S01]  /*29a0*/  @!P6 IMAD.IADD R235, R235, 0x1, -R0 ;  /* 0x00000001ebebe824 */ /* 0x000fe200078e0a00 */
[----:B------:R-:W-:Y:S01]  /*29b0*/  ISETP.GE.AND P6, PT, R53, RZ, PT ;  /* 0x000000ff3500720c */ /* 0x000fe20003fc6270 */
[----:B------:R-:W-:Y:S01]  /*29c0*/  IMAD R45, R0, R45, R49 ;  /* 0x0000002d002d7224 */ /* 0x000fe200078e0231 */
[----:B------:R-:W-:Y:S01]  /*29d0*/  IABS R53, R57 ;  /* 0x0000003900357213 */ /* 0x000fe20000000000 */
[----:B------:R-:W-:Y:S01]  /*29e0*/  IMAD.HI.U32 R47, R42, R51, RZ ;  /* 0x000000332a2f7227 */ /* 0x000fe200078e00ff */
[----:B------:R-:W-:-:S03]  /*29f0*/  ISETP.GT.U32.AND P0, PT, R0, R233, PT ;  /* 0x000000e90000720c */ /* 0x000fc60003f04070 */
[----:B------:R-:W-:Y:S01]  /*2a00*/  @!P3 IMAD.MOV R235, RZ, RZ, -R235 ;  /* 0x000000ffffebb224 */ /* 0x000fe200078e0aeb */
[----:B------:R-:W-:Y:S01]  /*2a10*/  ISETP.GT.U32.AND P3, PT, R0, R45, PT ;  /* 0x0000002d0000720c */ /* 0x000fe20003f64070 */
[----:B------:R-:W-:Y:S02]  /*2a20*/  IMAD.MOV R47, RZ, RZ, -R47 ;  /* 0x000000ffff2f7224 */ /* 0x000fe400078e0a2f */
[----:B------:R-:W-:-:S04]  /*2a30*/  IMAD.HI.U32 R48, R42, R53, RZ ;  /* 0x000000352a307227 */ /* 0x000fc800078e00ff */
[C---:B------:R-:W-:Y:S01]  /*2a40*/  IMAD R47, R0.reuse, R47, R51 ;  /* 0x0000002f002f7224 */ /* 0x040fe200078e0233 */
[----:B------:R-:W-:Y:S01]  /*2a50*/  IABS R51, R58 ;  /* 0x0000003a00337213 */ /* 0x000fe20000000000 */
[----:B------:R-:W-:Y:S02]  /*2a60*/  IMAD.MOV R48, RZ, RZ, -R48 ;  /* 0x000000ffff307224 */ /* 0x000fe400078e0a30 */
[--C-:B------:R-:W-:Y:S01]  /*2a70*/  @!P0 IMAD.IADD R233, R233, 0x1, -R0.reuse ;  /* 0x00000001e9e98824 */ /* 0x100fe200078e0a00 */
[C---:B------:R-:W-:Y:S01]  /*2a80*/  ISETP.GT.U32.AND P0, PT, R0.reuse, R47, PT ;  /* 0x0000002f0000720c */ /* 0x040fe20003f04070 */
[C---:B------:R-:W-:Y:S01]  /*2a90*/  IMAD R48, R0.reuse, R48, R53 ;  /* 0x0000003000307224 */ /* 0x040fe200078e0235 */
[----:B------:R-:W-:Y:S01]  /*2aa0*/  LOP3.LUT R53, R43, 0x2a, RZ, 0xfc, !PT ;  /* 0x0000002a2b357812 */ /* 0x000fe200078efcff */
[----:B------:R-:W-:Y:S02]  /*2ab0*/  @!P3 IMAD.IADD R45, R45, 0x1, -R0 ;  /* 0x000000012d2db824 */ /* 0x000fe400078e0a00 */
[----:B------:R-:W-:Y:S01]  /*2ac0*/  IMAD.WIDE R110, R61, 0x4, R180 ;  /* 0x000000043d6e7825 */ /* 0x000fe200078e02b4 */
[----:B------:R-:W-:-:S02]  /*2ad0*/  ISETP.GT.U32.AND P3, PT, R0, R48, PT ;  /* 0x000000300000720c */ /* 0x000fc40003f64070 */
[----:B------:R-:W-:Y:S01]  /*2ae0*/  IABS R221, R53 ;  /* 0x0000003500dd7213 */ /* 0x000fe20000000000 */
[----:B------:R-:W-:Y:S01]  /*2af0*/  IMAD.HI.U32 R49, R42, R51, RZ ;  /* 0x000000332a317227 */ /* 0x000fe200078e00ff */
[----:B------:R1:W-:Y:S01]  /*2b00*/  LDGSTS.E [R230+0x1d00], [R110.64], !P5 ;  /* 0x01d000006ee67fae */ /* 0x0003e2000e921848 */
[----:B------:R-:W-:Y:S02]  /*2b10*/  ISETP.GT.U32.AND P5, PT, R0, R45, PT ;  /* 0x0000002d0000720c */ /* 0x000fe40003fa4070 */
[----:B------:R-:W-:Y:S01]  /*2b20*/  @!P0 IMAD.IADD R47, R47, 0x1, -R0 ;  /* 0x000000012f2f8824 */ /* 0x000fe200078e0a00 */
[----:B------:R-:W-:Y:S01]  /*2b30*/  ISETP.GE.AND P0, PT, R54, RZ, PT ;  /* 0x000000ff3600720c */ /* 0x000fe20003f06270 */
[----:B------:R-:W-:-:S04]  /*2b40*/  IMAD.HI.U32 R50, R42, R55, RZ ;  /* 0x000000372a327227 */ /* 0x000fc800078e00ff */
[----:B------:R-:W-:Y:S02]  /*2b50*/  IMAD.MOV R49, RZ, RZ, -R49 ;  /* 0x000000ffff317224 */ /* 0x000fe400078e0a31 */
[----:B------:R-:W-:Y:S01]  /*2b60*/  @!P3 IMAD.IADD R48, R48, 0x1, -R0 ;  /* 0x000000013030b824 */ /* 0x000fe200078e0a00 */
[C---:B------:R-:W-:Y:S01]  /*2b70*/  ISETP.GT.U32.AND P3, PT, R0.reuse, R47, PT ;  /* 0x0000002f0000720c */ /* 0x040fe20003f64070 */
[----:B------:R-:W-:Y:S02]  /*2b80*/  IMAD.MOV R52, RZ, RZ, -R50 ;  /* 0x000000ffff347224 */ /* 0x000fe400078e0a32 */
[----:B------:R-:W-:Y:S01]  /*2b90*/  IMAD R50, R0, R49, R51 ;  /* 0x0000003100327224 */ /* 0x000fe200078e0233 */
[----:B------:R-:W-:Y:S01]  /*2ba0*/  SHF.R.U32.HI R51, RZ, 0x5, R3 ;  /* 0x00000005ff337819 */ /* 0x000fe20000011603 */
[----:B------:R-:W-:Y:S02]  /*2bb0*/  @!P5 IMAD.IADD R45, R45, 0x1, -R0 ;  /* 0x000000012d2dd824 */ /* 0x000fe400078e0a00 */
[----:B------:R-:W-:Y:S01]  /*2bc0*/  IMAD.WIDE R116, R60, 0x4, R178 ;  /* 0x000000043c747825 */ /* 0x000fe200078e02b2 */
[----:B------:R-:W-:-:S03]  /*2bd0*/  ISETP.GT.U32.AND P5, PT, R0, R50, PT ;  /* 0x000000320000720c */ /* 0x000fc60003fa4070 */
[----:B------:R-:W-:Y:S01]  /*2be0*/  IMAD R49, R0, R52, R55 ;  /* 0x0000003400317224 */ /* 0x000fe200078e0237 */
[----:B------:R1:W-:Y:S01]  /*2bf0*/  LDGSTS.E [R230+0x2400], [R116.64], P4 ;  /* 0x0240000074e67fae */ /* 0x0003e2000a121848 */
[----:B------:R-:W-:Y:S01]  /*2c00*/  IMAD.WIDE R114, R60, 0x4, R180 ;  /* 0x000000043c727825 */ /* 0x000fe200078e02b4 */
[----:B------:R-:W-:-:S03]  /*2c10*/  IADD3 R52, R17, -0xc, RZ ;  /* 0xfffffff411347810 */ /* 0x000fc60007ffe0ff */
[----:B------:R-:W-:Y:S01]  /*2c20*/  @!P6 IMAD.MOV R233, RZ, RZ, -R233 ;  /* 0x000000ffffe9e224 */ /* 0x000fe200078e0ae9 */
[----:B------:R-:W-:Y:S01]  /*2c30*/  LOP3.LUT P6, RZ, R51, 0x1, RZ, 0xc0, !PT ;  /* 0x0000000133ff7812 */ /* 0x000fe200078cc0ff */
[----:B------:R-:W-:Y:S01]  /*2c40*/  @!P0 IMAD.MOV R45, RZ, RZ, -R45 ;  /* 0x000000ffff2d8224 */ /* 0x000fe200078e0a2d */
[----:B------:R-:W-:Y:S01]  /*2c50*/  SHF.R.U32.HI R51, RZ, 0x9, R3 ;  /* 0x00000009ff337819 */ /* 0x000fe20000011603 */
[----:B------:R1:W-:Y:S01]  /*2c60*/  LDGSTS.E [R230+0x2500], [R114.64], P4 ;  /* 0x0250000072e67fae */ /* 0x0003e2000a121848 */
[C---:B------:R-:W-:Y:S01]  /*2c70*/  ISETP.GT.U32.AND P0, PT, R0.reuse, R49, PT ;  /* 0x000000310000720c */ /* 0x040fe20003f04070 */
[--C-:B------:R-:W-:Y:S01]  /*2c80*/  @!P3 IMAD.IADD R47, R47, 0x1, -R0.reuse ;  /* 0x000000012f2fb824 */ /* 0x100fe200078e0a00 */
[----:B------:R-:W-:Y:S01]  /*2c90*/  ISETP.GT.U32.AND P4, PT, R0, R48, PT ;  /* 0x000000300000720c */ /* 0x000fe20003f84070 */
[----:B------:R-:W-:Y:S01]  /*2ca0*/  IMAD R55, R208, 0x16, RZ ;  /* 0x00000016d0377824 */ /* 0x000fe200078e02ff */
[----:B------:R-:W-:Y:S01]  /*2cb0*/  LOP3.LUT P3, RZ, R51, 0x1, RZ, 0xc0, !PT ;  /* 0x0000000133ff7812 */ /* 0x000fe2000786c0ff */
[----:B------:R-:W-:Y:S01]  /*2cc0*/  @!P5 IMAD.IADD R50, R50, 0x1, -R0 ;  /* 0x000000013232d824 */ /* 0x000fe200078e0a00 */
[----:B------:R-:W-:Y:S01]  /*2cd0*/  ISETP.GE.AND P5, PT, R57, RZ, PT ;  /* 0x000000ff3900720c */ /* 0x000fe20003fa6270 */
[----:B------:R-:W-:-:S02]  /*2ce0*/  IMAD R54, R208, 0x1a, RZ ;  /* 0x0000001ad0367824 */ /* 0x000fc400078e02ff */
[----:B------:R-:W-:-:S04]  /*2cf0*/  IMAD.HI.U32 R51, R42, R221, RZ ;  /* 0x000000dd2a337227 */ /* 0x000fc800078e00ff */
[----:B------:R-:W-:-:S04]  /*2d00*/  IMAD.WIDE R112, R55, 0x4, R178 ;  /* 0x0000000437707825 */ /* 0x000fc800078e02b2 */
[----:B------:R-:W-:Y:S01]  /*2d10*/  IMAD.WIDE R102, R55, 0x4, R180 ;  /* 0x0000000437667825 */ /* 0x000fe200078e02b4 */
[----:B------:R1:W-:Y:S01]  /*2d20*/  LDGSTS.E [R230+0x2c00], [R112.64], P3 ;  /* 0x02c0000070e67fae */ /* 0x0003e20009921848 */
[C---:B------:R-:W-:Y:S02]  /*2d30*/  LOP3.LUT R55, R43.reuse, 0x2e, RZ, 0xfc, !PT ;  /* 0x0000002e2b377812 */ /* 0x040fe400078efcff */
[----:B------:R-:W-:Y:S01]  /*2d40*/  IMAD.WIDE R108, R54, 0x4, R178 ;  /* 0x00000004366c7825 */ /* 0x000fe200078e02b2 */
[----:B------:R1:W-:Y:S01]  /*2d50*/  LDGSTS.E [R230+0x2d00], [R102.64], P3 ;  /* 0x02d0000066e67fae */ /* 0x0003e20009921848 */
[----:B------:R-:W-:Y:S02]  /*2d60*/  ISETP.GE.U32.AND P3, PT, R52, 0x7fffffd5, PT ;  /* 0x7fffffd53400780c */ /* 0x000fe40003f66070 */
[----:B------:R-:W-:Y:S01]  /*2d70*/  IMAD.MOV R51, RZ, RZ, -R51 ;  /* 0x000000ffff337224 */ /* 0x000fe200078e0a33 */
[----:B------:R1:W-:Y:S01]  /*2d80*/  LDGSTS.E [R230+0x3400], [R108.64], P6 ;  /* 0x034000006ce67fae */ /* 0x0003e2000b121848 */
[----:B------:R-:W-:Y:S01]  /*2d90*/  IMAD.WIDE R106, R54, 0x4, R180 ;  /* 0x00000004366a7825 */ /* 0x000fe200078e02b4 */
[----:B------:R-:W-:-:S02]  /*2da0*/  LOP3.LUT R54, R43, 0x2c, RZ, 0xfc, !PT ;  /* 0x0000002c2b367812 */ /* 0x000fc400078efcff */
[----:B------:R-:W-:Y:S01]  /*2db0*/  IADD3 R52, R17, -0x8, RZ ;  /* 0xfffffff811347810 */ /* 0x000fe20007ffe0ff */
[--C-:B------:R-:W-:Y:S01]  /*2dc0*/  @!P0 IMAD.IADD R49, R49, 0x1, -R0.reuse ;  /* 0x0000000131318824 */ /* 0x100fe200078e0a00 */
[----:B------:R1:W-:Y:S01]  /*2dd0*/  LDGSTS.E [R230+0x3500], [R106.64], P6 ;  /* 0x035000006ae67fae */ /* 0x0003e2000b121848 */
[----:B------:R-:W-:Y:S01]  /*2de0*/  @!P4 IMAD.IADD R48, R48, 0x1, -R0 ;  /* 0x000000013030c824 */ /* 0x000fe200078e0a00 */
[----:B------:R-:W-:Y:S01]  /*2df0*/  ISETP.GE.AND P4, PT, R56, RZ, PT ;  /* 0x000000ff3800720c */ /* 0x000fe20003f86270 */
[C---:B------:R-:W-:Y:S01]  /*2e00*/  IMAD R221, R0.reuse, R51, R221 ;  /* 0x0000003300dd7224 */ /* 0x040fe200078e02dd */
[C---:B------:R-:W-:Y:S01]  /*2e10*/  ISETP.GT.U32.AND P6, PT, R0.reuse, R49, PT ;  /* 0x000000310000720c */ /* 0x040fe20003fc4070 */
[----:B------:R-:W-:Y:S01]  /*2e20*/  @!P5 IMAD.MOV R48, RZ, RZ, -R48 ;  /* 0x000000ffff30d224 */ /* 0x000fe200078e0a30 */
[----:B------:R-:W-:Y:S01]  /*2e30*/  ISETP.GT.U32.AND P0, PT, R0, R50, PT ;  /* 0x000000320000720c */ /* 0x000fe20003f04070 */
[----:B------:R-:W-:Y:S01]  /*2e40*/  IMAD R56, R208, 0x1e, RZ ;  /* 0x0000001ed0387824 */ /* 0x000fe200078e02ff */
[----:B------:R-:W-:Y:S01]  /*2e50*/  ISETP.GT.U32.AND P5, PT, R0, R221, PT ;  /* 0x000000dd0000720c */ /* 0x000fe20003fa4070 */
[----:B------:R-:W-:Y:S01]  /*2e60*/  IMAD.WIDE R96, R34, 0x4, R178 ;  /* 0x0000000422607825 */ /* 0x000fe200078e02b2 */
[----:B------:R-:W-:-:S02]  /*2e70*/  SHF.R.U32.HI R51, RZ, 0x1, R3 ;  /* 0x00000001ff337819 */ /* 0x000fc40000011603 */
[----:B------:R-:W-:Y:S01]  /*2e80*/  IABS R219, R54 ;  /* 0x0000003600db7213 */ /* 0x000fe20000000000 */
[----:B------:R-:W-:Y:S01]  /*2e90*/  IMAD.WIDE R104, R56, 0x4, R178 ;  /* 0x0000000438687825 */ /* 0x000fe200078e02b2 */
[----:B------:R-:W-:-:S03]  /*2ea0*/  IABS R217, R55 ;  /* 0x0000003700d97213 */ /* 0x000fc60000000000 */
[----:B------:R-:W-:Y:S01]  /*2eb0*/  @!P4 IMAD.MOV R47, RZ, RZ, -R47 ;  /* 0x000000ffff2fc224 */ /* 0x000fe200078e0a2f */
[----:B------:R-:W-:Y:S01]  /*2ec0*/  LOP3.LUT P4, RZ, R51, 0x1, RZ, 0xc0, !PT ;  /* 0x0000000133ff7812 */ /* 0x000fe2000788c0ff */
[----:B------:R-:W-:Y:S01]  /*2ed0*/  @!P6 IMAD.IADD R49, R49, 0x1, -R0 ;  /* 0x000000013131e824 */ /* 0x000fe200078e0a00 */
[----:B------:R-:W-:Y:S01]  /*2ee0*/  ISETP.GE.AND P6, PT, R59, RZ, PT ;  /* 0x000000ff3b00720c */ /* 0x000fe20003fc6270 */
[----:B------:R-:W-:-:S04]  /*2ef0*/  IMAD.HI.U32 R51, R42, R219, RZ ;  /* 0x000000db2a337227 */ /* 0x000fc800078e00ff */
[--C-:B------:R-:W-:Y:S01]  /*2f00*/  @!P0 IMAD.IADD R50, R50, 0x1, -R0.reuse ;  /* 0x0000000132328824 */ /* 0x100fe200078e0a00 */
[----:B------:R-:W-:Y:S01]  /*2f10*/  ISETP.GE.AND P0, PT, R58, RZ, PT ;  /* 0x000000ff3a00720c */ /* 0x000fe20003f06270 */
[----:B------:R-:W-:Y:S02]  /*2f20*/  @!P5 IMAD.IADD R221, R221, 0x1, -R0 ;  /* 0x00000001ddddd824 */ /* 0x000fe400078e0a00 */
[----:B------:R-:W-:Y:S02]  /*2f30*/  IMAD.MOV R51, RZ, RZ, -R51 ;  /* 0x000000ffff337224 */ /* 0x000fe400078e0a33 */
[----:B------:R-:W-:Y:S01]  /*2f40*/  IMAD.WIDE R98, R56, 0x4, R180 ;  /* 0x0000000438627825 */ /* 0x000fe200078e02b4 */
[C---:B------:R-:W-:Y:S01]  /*2f50*/  ISETP.GT.U32.AND P5, PT, R0.reuse, R221, PT ;  /* 0x000000dd0000720c */ /* 0x040fe20003fa4070 */
[----:B------:R1:W-:Y:S02]  /*2f60*/  LDGSTS.E [R230+0x3c00], [R104.64], P4 ;  /* 0x03c0000068e67fae */ /* 0x0003e4000a121848 */
[----:B------:R-:W-:-:S02]  /*2f70*/  IMAD R219, R0, R51, R219 ;  /* 0x0000003300db7224 */ /* 0x000fc400078e02db */
[----:B------:R1:W-:Y:S01]  /*2f80*/  LDGSTS.E [R230+0x3d00], [R98.64], P4 ;  /* 0x03d0000062e67fae */ /* 0x0003e2000a121848 */
[----:B------:R-:W-:Y:S01]  /*2f90*/  ISETP.GE.U32.AND P4, PT, R52, 0x7fffffd9, PT ;  /* 0x7fffffd93400780c */ /* 0x000fe20003f86070 */
[----:B------:R-:W-:Y:S01]  /*2fa0*/  @!P6 IMAD.MOV R49, RZ, RZ, -R49 ;  /* 0x000000ffff31e224 */ /* 0x000fe200078e0a31 */
[----:B------:R-:W-:Y:S01]  /*2fb0*/  IADD3 R52, R17, -0x4, RZ ;  /* 0xfffffffc11347810 */ /* 0x000fe20007ffe0ff */
[----:B------:R-:W-:Y:S01]  /*2fc0*/  @!P0 IMAD.MOV R50, RZ, RZ, -R50 ;  /* 0x000000ffff328224 */ /* 0x000fe200078e0a32 */
[----:B------:R-:W-:Y:S01]  /*2fd0*/  ISETP.GT.U32.AND P6, PT, R0, R219, PT ;  /* 0x000000db0000720c */ /* 0x000fe20003fc4070 */
[----:B------:R-:W-:Y:S01]  /*2fe0*/  IMAD R56, R208, 0x3, RZ ;  /* 0x00000003d0387824 */ /* 0x000fe200078e02ff */
[----:B------:R-:W-:Y:S01]  /*2ff0*/  ISETP.GE.U32.AND P0, PT, R52, 0x7fffffdd, PT ;  /* 0x7fffffdd3400780c */ /* 0x000fe20003f06070 */
[----:B------:R-:W-:Y:S01]  /*3000*/  @!P5 IMAD.IADD R221, R221, 0x1, -R0 ;  /* 0x00000001ddddd824 */ /* 0x000fe200078e0a00 */
[----:B------:R-:W-:Y:S01]  /*3010*/  ISETP.GE.AND P5, PT, R53, RZ, PT ;  /* 0x000000ff3500720c */ /* 0x000fe20003fa6270 */
[----:B------:R-:W-:Y:S01]  /*3020*/  IMAD.HI.U32 R51, R42, R217, RZ ;  /* 0x000000d92a337227 */ /* 0x000fe200078e00ff */
[----:B------:R-:W-:-:S03]  /*3030*/  IADD3 R17, R17, -0x40, RZ ;  /* 0xffffffc011117810 */ /* 0x000fc60007ffe0ff */
[----:B------:R-:W-:-:S04]  /*3040*/  IMAD.WIDE R100, R56, 0x4, R178 ;  /* 0x0000000438647825 */ /* 0x000fc800078e02b2 */
[----:B------:R-:W-:Y:S02]  /*3050*/  IMAD.MOV R51, RZ, RZ, -R51 ;  /* 0x000000ffff337224 */ /* 0x000fe400078e0a33 */
[----:B------:R-:W-:Y:S01]  /*3060*/  IMAD.WIDE R90, R56, 0x4, R180 ;  /* 0x00000004385a7825 */ /* 0x000fe200078e02b4 */
[----:B------:R1:W-:Y:S03]  /*3070*/  LDGSTS.E [R229+0x600], [R100.64], !P0 ;  /* 0x0060000064e57fae */ /* 0x0003e6000c121848 */
[----:B------:R-:W-:Y:S01]  /*3080*/  @!P6 IMAD.IADD R219, R219, 0x1, -R0 ;  /* 0x00000001dbdbe824 */ /* 0x000fe200078e0a00 */
[----:B------:R1:W-:Y:S01]  /*3090*/  LDGSTS.E [R229+0x700], [R90.64], !P0 ;  /* 0x007000005ae57fae */ /* 0x0003e2000c121848 */
[C---:B------:R-:W-:Y:S01]  /*30a0*/  IMAD R217, R0.reuse, R51, R217 ;  /* 0x0000003300d97224 */ /* 0x040fe200078e02d9 */
[----:B------:R-:W-:Y:S01]  /*30b0*/  ISETP.GE.U32.AND P6, PT, R17, 0x7fffffa1, PT ;  /* 0x7fffffa11100780c */ /* 0x000fe20003fc6070 */
[----:B------:R-:W-:Y:S01]  /*30c0*/  @!P5 IMAD.MOV R221, RZ, RZ, -R221 ;  /* 0x000000ffffddd224 */ /* 0x000fe200078e0add */
[----:B------:R-:W-:Y:S01]  /*30d0*/  ISETP.GT.U32.AND P0, PT, R0, R219, PT ;  /* 0x000000db0000720c */ /* 0x000fe20003f04070 */
[----:B------:R-:W-:Y:S01]  /*30e0*/  IMAD.WIDE R94, R34, 0x4, R180 ;  /* 0x00000004225e7825 */ /* 0x000fe200078e02b4 */
[----:B------:R-:W-:Y:S01]  /*30f0*/  ISETP.GT.U32.AND P5, PT, R0, R217, PT ;  /* 0x000000d90000720c */ /* 0x000fe20003fa4070 */
[----:B------:R1:W-:Y:S01]  /*3100*/  LDGSTS.E [R229+0xe00], [R96.64], !P4 ;  /* 0x00e0000060e57fae */ /* 0x0003e2000e121848 */
[----:B------:R-:W-:Y:S01]  /*3110*/  SEL R12, RZ, 0x1, P6 ;  /* 0x00000001ff0c7807 */ /* 0x000fe20003000000 */
[----:B------:R-:W-:Y:S01]  /*3120*/  IMAD.HI.U32 R6, R42, R9, RZ ;  /* 0x000000092a067227 */ /* 0x000fe200078e00ff */
[----:B------:R-:W-:Y:S01]  /*3130*/  IABS R17, R32 ;  /* 0x0000002000117213 */ /* 0x000fe20000000000 */
[----:B------:R1:W-:Y:S02]  /*3140*/  LDGSTS.E [R229+0xf00], [R94.64], !P4 ;  /* 0x00f000005ee57fae */ /* 0x0003e4000e121848 */
[----:B------:R-:W-:-:S02]  /*3150*/  IMAD.IADD R37, R12, 0x1, R37 ;  /* 0x000000010c257824 */ /* 0x000fc400078e0225 */
[----:B------:R-:W-:-:S03]  /*3160*/  IMAD.HI.U32 R12, R42, R17, RZ ;  /* 0x000000112a0c7227 */ /* 0x000fc600078e00ff */
[----:B------:R-:W-:Y:S01]  /*3170*/  LOP3.LUT R37, R37, 0x3, RZ, 0xc0, !PT ;  /* 0x0000000325257812 */ /* 0x000fe200078ec0ff */
[--C-:B------:R-:W-:Y:S01]  /*3180*/  @!P0 IMAD.IADD R219, R219, 0x1, -R0.reuse ;  /* 0x00000001dbdb8824 */ /* 0x100fe200078e0a00 */
[----:B------:R-:W-:Y:S01]  /*3190*/  ISETP.GE.AND P0, PT, R54, RZ, PT ;  /* 0x000000ff3600720c */ /* 0x000fe20003f06270 */
[----:B------:R-:W-:Y:S01]  /*31a0*/  @!P5 IMAD.IADD R217, R217, 0x1, -R0 ;  /* 0x00000001d9d9d824 */ /* 0x000fe200078e0a00 */
[----:B------:R-:W-:Y:S01]  /*31b0*/  IADD3 R30, R37, R30, R31 ;  /* 0x0000001e251e7210 */ /* 0x000fe20007ffe01f */
[----:B------:R-:W-:Y:S02]  /*31c0*/  IMAD.MOV R12, RZ, RZ, -R12 ;  /* 0x000000ffff0c7224 */ /* 0x000fe400078e0a0c */
[----:B------:R-:W-:Y:S01]  /*31d0*/  IMAD.MOV R6, RZ, RZ, -R6 ;  /* 0x000000ffff067224 */ /* 0x000fe200078e0a06 */
[C---:B------:R-:W-:Y:S01]  /*31e0*/  ISETP.GT.U32.AND P5, PT, R0.reuse, R217, PT ;  /* 0x000000d90000720c */ /* 0x040fe20003fa4070 */
[----:B------:R-:W-:Y:S01]  /*31f0*/  IMAD R11, R0, R12, R17 ;  /* 0x0000000c000b7224 */ /* 0x000fe200078e0211 */
[----:B------:R-:W-:Y:S01]  /*3200*/  LOP3.LUT R17, R43, 0x34, RZ, 0xfc, !PT ;  /* 0x000000342b117812 */ /* 0x000fe200078efcff */
[----:B------:R-:W-:Y:S01]  /*3210*/  IMAD.HI.U32 R12, R42, R213, RZ ;  /* 0x000000d52a0c7227 */ /* 0x000fe200078e00ff */
[----:B------:R-:W-:-:S02]  /*3220*/  LOP3.LUT R30, R30, 0xf, RZ, 0xc0, !PT ;  /* 0x0000000f1e1e7812 */ /* 0x000fc400078ec0ff */
[----:B------:R-:W-:Y:S01]  /*3230*/  IABS R211, R17 ;  /* 0x0000001100d37213 */ /* 0x000fe20000000000 */
[----:B------:R-:W-:Y:S01]  /*3240*/  @!P0 IMAD.MOV R219, RZ, RZ, -R219 ;  /* 0x000000ffffdb8224 */ /* 0x000fe200078e0adb */
[----:B------:R-:W-:Y:S01]  /*3250*/  ISETP.GT.U32.AND P0, PT, R0, R11, PT ;  /* 0x0000000b0000720c */ /* 0x000fe20003f04070 */
[----:B------:R-:W-:Y:S02]  /*3260*/  IMAD.MOV R12, RZ, RZ, -R12 ;  /* 0x000000ffff0c7224 */ /* 0x000fe400078e0a0c */
[----:B------:R-:W-:-:S04]  /*3270*/  IMAD.HI.U32 R5, R42, R211, RZ ;  /* 0x000000d32a057227 */ /* 0x000fc800078e00ff */
[--C-:B------:R-:W-:Y:S01]  /*3280*/  @!P5 IMAD.IADD R217, R217, 0x1, -R0.reuse ;  /* 0x00000001d9d9d824 */ /* 0x100fe200078e0a00 */
[----:B------:R-:W-:Y:S01]  /*3290*/  ISETP.GE.AND P5, PT, R55, RZ, PT ;  /* 0x000000ff3700720c */ /* 0x000fe20003fa6270 */
[C---:B------:R-:W-:Y:S01]  /*32a0*/  IMAD R213, R0.reuse, R12, R213 ;  /* 0x0000000c00d57224 */ /* 0x040fe200078e02d5 */
[----:B------:R-:W-:Y:S01]  /*32b0*/  LOP3.LUT R12, R43, 0x3a, RZ, 0xfc, !PT ;  /* 0x0000003a2b0c7812 */ /* 0x000fe200078efcff */
[----:B------:R-:W-:Y:S02]  /*32c0*/  IMAD.MOV R5, RZ, RZ, -R5 ;  /* 0x000000ffff057224 */ /* 0x000fe400078e0a05 */
[----:B------:R-:W-:Y:S02]  /*32d0*/  @!P0 IMAD.IADD R11, R11, 0x1, -R0 ;  /* 0x000000010b0b8824 */ /* 0x000fe400078e0a00 */
[----:B------:R-:W-:Y:S02]  /*32e0*/  IMAD R211, R0, R5, R211 ;  /* 0x0000000500d37224 */ /* 0x000fe400078e02d3 */
[----:B------:R-:W-:Y:S01]  /*32f0*/  IMAD.HI.U32 R5, R42, R7, RZ ;  /* 0x000000072a057227 */ /* 0x000fe200078e00ff */
[----:B------:R-:W-:-:S03]  /*3300*/  ISETP.GT.U32.AND P0, PT, R0, R11, PT ;  /* 0x0000000b0000720c */ /* 0x000fc60003f04070 */
[----:B------:R-:W-:Y:S01]  /*3310*/  @!P5 IMAD.MOV R217, RZ, RZ, -R217 ;  /* 0x000000ffffd9d224 */ /* 0x000fe200078e0ad9 */
[C---:B------:R-:W-:Y:S01]  /*3320*/  ISETP.GT.U32.AND P5, PT, R0.reuse, R213, PT ;  /* 0x000000d50000720c */ /* 0x040fe20003fa4070 */
[----:B------:R-:W-:Y:S02]  /*3330*/  IMAD.MOV R5, RZ, RZ, -R5 ;  /* 0x000000ffff057224 */ /* 0x000fe400078e0a05 */
[C---:B------:R-:W-:Y:S02]  /*3340*/  IMAD R9, R0.reuse, R6, R9 ;  /* 0x0000000600097224 */ /* 0x040fe400078e0209 */
[----:B------:R-:W-:Y:S02]  /*3350*/  IMAD R7, R0, R5, R7 ;  /* 0x0000000500077224 */ /* 0x000fe400078e0207 */
[----:B------:R-:W-:Y:S02]  /*3360*/  IMAD R29, R208, 0xb, RZ ;  /* 0x0000000bd01d7824 */ /* 0x000fe400078e02ff */
[----:B------:R-:W-:Y:S01]  /*3370*/  @!P0 IMAD.IADD R11, R11, 0x1, -R0 ;  /* 0x000000010b0b8824 */ /* 0x000fe200078e0a00 */
[----:B------:R-:W-:Y:S01]  /*3380*/  ISETP.GT.U32.AND P0, PT, R0, R211, PT ;  /* 0x000000d30000720c */ /* 0x000fe20003f04070 */
[----:B------:R-:W-:-:S04]  /*3390*/  IMAD.WIDE R88, R29, 0x4, R178 ;  /* 0x000000041d587825 */ /* 0x000fc800078e02b2 */
[----:B------:R-:W-:Y:S01]  /*33a0*/  @!P5 IMAD.IADD R213, R213, 0x1, -R0 ;  /* 0x00000001d5d5d824 */ /* 0x000fe200078e0a00 */
[----:B------:R-:W-:Y:S01]  /*33b0*/  ISETP.GE.AND P5, PT, R32, RZ, PT ;  /* 0x000000ff2000720c */ /* 0x000fe20003fa6270 */
[----:B------:R-:W-:Y:S01]  /*33c0*/  IMAD.MOV.U32 R5, RZ, RZ, R11 ;  /* 0x000000ffff057224 */ /* 0x000fe200078e000b */
[----:B------:R-:W-:Y:S01]  /*33d0*/  IABS R11, R12 ;  /* 0x0000000c000b7213 */ /* 0x000fe20000000000 */
[----:B------:R-:W-:Y:S01]  /*33e0*/  IMAD.WIDE R92, R29, 0x4, R180 ;  /* 0x000000041d5c7825 */ /* 0x000fe200078e02b4 */
[----:B------:R-:W-:Y:S01]  /*33f0*/  ISETP.GT.U32.AND P4, PT, R0, R213, PT ;  /* 0x000000d50000720c */ /* 0x000fe20003f84070 */
[----:B------:R1:W-:Y:S02]  /*3400*/  LDGSTS.E [R229+0x1600], [R88.64], !P3 ;  /* 0x0160000058e57fae */ /* 0x0003e4000d921848 */
[----:B------:R-:W-:Y:S02]  /*3410*/  @!P0 IMAD.IADD R211, R211, 0x1, -R0 ;  /* 0x00000001d3d38824 */ /* 0x000fe400078e0a00 */
[----:B------:R-:W-:Y:S01]  /*3420*/  IMAD.HI.U32 R6, R42, R11, RZ ;  /* 0x0000000b2a067227 */ /* 0x000fe200078e00ff */
[----:B------:R1:W-:Y:S02]  /*3430*/  LDGSTS.E [R229+0x1700], [R92.64], !P3 ;  /* 0x017000005ce57fae */ /* 0x0003e4000d921848 */
[C---:B------:R-:W-:Y:S01]  /*3440*/  ISETP.GT.U32.AND P0, PT, R0.reuse, R211, PT ;  /* 0x000000d30000720c */ /* 0x040fe20003f04070 */
[----:B------:R-:W-:Y:S01]  /*3450*/  @!P5 IMAD.MOV R5, RZ, RZ, -R5 ;  /* 0x000000ffff05d224 */ /* 0x000fe200078e0a05 */
[----:B------:R-:W-:Y:S01]  /*3460*/  ISETP.GT.U32.AND P5, PT, R0, R7, PT ;  /* 0x000000070000720c */ /* 0x000fe20003fa4070 */
[----:B------:R-:W-:-:S02]  /*3470*/  IMAD.MOV R6, RZ, RZ, -R6 ;  /* 0x000000ffff067224 */ /* 0x000fc400078e0a06 */
[----:B------:R-:W-:Y:S01]  /*3480*/  @!P4 IMAD.IADD R213, R213, 0x1, -R0 ;  /* 0x00000001d5d5c824 */ /* 0x000fe200078e0a00 */
[----:B------:R-:W-:Y:S01]  /*3490*/  ISETP.GE.AND P4, PT, R16, RZ, PT ;  /* 0x000000ff1000720c */ /* 0x000fe20003f86270 */
[----:B------:R-:W-:Y:S01]  /*34a0*/  IMAD R11, R0, R6, R11 ;  /* 0x00000006000b7224 */ /* 0x000fe200078e020b */
[C---:B------:R-:W-:Y:S01]  /*34b0*/  LOP3.LUT R16, R43.reuse, 0x3c, RZ, 0xfc, !PT ;  /* 0x0000003c2b107812 */ /* 0x040fe200078efcff */
[----:B------:R-:W-:Y:S01]  /*34c0*/  IMAD R26, R208, 0xf, RZ ;  /* 0x0000000fd01a7824 */ /* 0x000fe200078e02ff */
[----:B------:R-:W-:Y:S01]  /*34d0*/  LOP3.LUT R43, R43, 0x3e, RZ, 0xfc, !PT ;  /* 0x0000003e2b2b7812 */ /* 0x000fe200078efcff */
[----:B------:R-:W-:Y:S01]  /*34e0*/  IMAD R14, R27, 0x10, R14 ;  /* 0x000000101b0e7824 */ /* 0x000fe200078e020e */
[----:B------:R-:W-:Y:S01]  /*34f0*/  IABS R15, R16 ;  /* 0x00000010000f7213 */ /* 0x000fe20000000000 */
[--C-:B------:R-:W-:Y:S01]  /*3500*/  @!P0 IMAD.IADD R211, R211, 0x1, -R0.reuse ;  /* 0x00000001d3d38824 */ /* 0x100fe200078e0a00 */
[----:B------:R-:W-:Y:S01]  /*3510*/  ISETP.GE.AND P0, PT, R17, RZ, PT ;  /* 0x000000ff1100720c */ /* 0x000fe20003f06270 */
[----:B------:R-:W-:Y:S01]  /*3520*/  @!P5 IMAD.IADD R7, R7, 0x1, -R0 ;  /* 0x000000010707d824 */ /* 0x000fe200078e0a00 */
[----:B------:R-:W-:Y:S01]  /*3530*/  IABS R17, R43 ;  /* 0x0000002b00117213 */ /* 0x000fe20000000000 */
[----:B------:R-:W-:Y:S01]  /*3540*/  IMAD.HI.U32 R6, R42, R15, RZ ;  /* 0x0000000f2a067227 */ /* 0x000fe200078e00ff */
[----:B------:R-:W-:-:S02]  /*3550*/  LOP3.LUT R23, R14, 0xff, RZ, 0xc0, !PT ;  /* 0x000000ff0e177812 */ /* 0x000fc400078ec0ff */
[C---:B------:R-:W-:Y:S01]  /*3560*/  ISETP.GT.U32.AND P5, PT, R0.reuse, R7, PT ;  /* 0x000000070000720c */ /* 0x040fe20003fa4070 */
[----:B------:R-:W-:Y:S01]  /*3570*/  @!P4 IMAD.MOV R213, RZ, RZ, -R213 ;  /* 0x000000ffffd5c224 */ /* 0x000fe200078e0ad5 */
[----:B------:R-:W-:Y:S01]  /*3580*/  ISETP.GT.U32.AND P4, PT, R0, R9, PT ;  /* 0x000000090000720c */ /* 0x000fe20003f84070 */
[----:B------:R-:W-:Y:S02]  /*3590*/  IMAD.MOV R6, RZ, RZ, -R6 ;  /* 0x000000ffff067224 */ /* 0x000fe400078e0a06 */
[----:B------:R-:W-:-:S04]  /*35a0*/  IMAD.HI.U32 R42, R42, R17, RZ ;  /* 0x000000112a2a7227 */ /* 0x000fc800078e00ff */
[----:B------:R-:W-:Y:S01]  /*35b0*/  @!P0 IMAD.MOV R211, RZ, RZ, -R211 ;  /* 0x000000ffffd38224 */ /* 0x000fe200078e0ad3 */
[----:B------:R-:W-:Y:S01]  /*35c0*/  ISETP.GE.AND P0, PT, R13, RZ, PT ;  /* 0x000000ff0d00720c */ /* 0x000fe20003f06270 */
[----:B------:R-:W-:Y:S02]  /*35d0*/  IMAD.SHL.U32 R13, R8, 0x100, RZ ;  /* 0x00000100080d7824 */ /* 0x000fe400078e00ff */
[--C-:B------:R-:W-:Y:S01]  /*35e0*/  @!P5 IMAD.IADD R7, R7, 0x1, -R0.reuse ;  /* 0x000000010707d824 */ /* 0x100fe200078e0a00 */
[C---:B------:R-:W-:Y:S01]  /*35f0*/  ISETP.GT.U32.AND P5, PT, R0.reuse, R11, PT ;  /* 0x0000000b0000720c */ /* 0x040fe20003fa4070 */
[----:B------:R-:W-:Y:S01]  /*3600*/  @!P4 IMAD.IADD R9, R9, 0x1, -R0 ;  /* 0x000000010909c824 */ /* 0x000fe200078e0a00 */
[----:B------:R-:W-:Y:S01]  /*3610*/  LOP3.LUT R13, R13, 0xf00, RZ, 0xe2, !PT ;  /* 0x00000f000d0d7812 */ /* 0x000fe200078ee2ff */
[----:B------:R-:W-:Y:S02]  /*3620*/  IMAD.MOV R42, RZ, RZ, -R42 ;  /* 0x000000ffff2a7224 */ /* 0x000fe400078e0a2a */
[----:B------:R-:W-:Y:S01]  /*3630*/  IMAD.SHL.U32 R8, R35, 0x100, RZ ;  /* 0x0000010023087824 */ /* 0x000fe200078e00ff */
[----:B------:R-:W-:Y:S01]  /*3640*/  ISETP.GT.U32.AND P4, PT, R0, R9, PT ;  /* 0x000000090000720c */ /* 0x000fe20003f84070 */
[----:B------:R-:W-:-:S02]  /*3650*/  IMAD R10, R10, 0x1000, R13 ;  /* 0x000010000a0a7824 */ /* 0x000fc400078e020d */
[----:B------:R-:W-:Y:S01]  /*3660*/  IMAD R13, R0, R6, R15 ;  /* 0x00000006000d7224 */ /* 0x000fe200078e020f */
[----:B------:R-:W-:Y:S01]  /*3670*/  LOP3.LUT R8, R8, 0xf00, RZ, 0xe2, !PT ;  /* 0x00000f0008087812 */ /* 0x000fe200078ee2ff */
[----:B------:R-:W-:Y:S02]  /*3680*/  @!P0 IMAD.MOV R7, RZ, RZ, -R7 ;  /* 0x000000ffff078224 */ /* 0x000fe400078e0a07 */
[----:B------:R-:W-:Y:S01]  /*3690*/  @!P5 IMAD.IADD R11, R11, 0x1, -R0 ;  /* 0x000000010b0bd824 */ /* 0x000fe200078e0a00 */
[C---:B------:R-:W-:Y:S01]  /*36a0*/  ISETP.GT.U32.AND P0, PT, R0.reuse, R13, PT ;  /* 0x0000000d0000720c */ /* 0x040fe20003f04070 */
[C---:B------:R-:W-:Y:S02]  /*36b0*/  IMAD R15, R0.reuse, R42, R17 ;  /* 0x0000002a000f7224 */ /* 0x040fe400078e0211 */
[----:B------:R-:W-:Y:S01]  /*36c0*/  IMAD R21, R21, 0x10, R30 ;  /* 0x0000001015157824 */ /* 0x000fe200078e021e */
[C---:B------:R-:W-:Y:S01]  /*36d0*/  ISETP.GT.U32.AND P5, PT, R0.reuse, R11, PT ;  /* 0x0000000b0000720c */ /* 0x040fe20003fa4070 */
[----:B------:R-:W-:Y:S01]  /*36e0*/  @!P4 IMAD.IADD R9, R9, 0x1, -R0 ;  /* 0x000000010909c824 */ /* 0x000fe200078e0a00 */
[----:B------:R-:W-:Y:S01]  /*36f0*/  ISETP.GT.U32.AND P4, PT, R0, R15, PT ;  /* 0x0000000f0000720c */ /* 0x000fe20003f84070 */
[----:B------:R-:W-:Y:S01]  /*3700*/  IMAD.WIDE R86, R26, 0x4, R178 ;  /* 0x000000041a567825 */ /* 0x000fe200078e02b2 */
[----:B------:R-:W-:-:S03]  /*3710*/  LOP3.LUT R21, R21, 0xff, RZ, 0xc0, !PT ;  /* 0x000000ff15157812 */ /* 0x000fc600078ec0ff */
[----:B------:R-:W-:Y:S01]  /*3720*/  IMAD.MOV.U32 R207, RZ, RZ, R9 ;  /* 0x000000ffffcf7224 */ /* 0x000fe200078e0009 */
[----:B------:R1:W-:Y:S01]  /*3730*/  LDGSTS.E [R229+0x1e00], [R86.64], !P2 ;  /* 0x01e0000056e57fae */ /* 0x0003e2000d121848 */
[----:B------:R-:W-:Y:S01]  /*3740*/  @!P0 IMAD.IADD R13, R13, 0x1, -R0 ;  /* 0x000000010d0d8824 */ /* 0x000fe200078e0a00 */
[----:B------:R-:W-:Y:S01]  /*3750*/  ISETP.GT.AND P0, PT, R214, 0x1f, PT ;  /* 0x0000001fd600780c */ /* 0x000fe20003f04270 */
[----:B------:R-:W-:-:S03]  /*3760*/  IMAD.WIDE R78, R26, 0x4, R180 ;  /* 0x000000041a4e7825 */ /* 0x000fc600078e02b4 */
[----:B------:R-:W-:Y:S01]  /*3770*/  SEL R6, RZ, 0x4, !P0 ;  /* 0x00000004ff067807 */ /* 0x000fe20004000000 */
[--C-:B------:R-:W-:Y:S01]  /*3780*/  @!P5 IMAD.IADD R11, R11, 0x1, -R0.reuse ;  /* 0x000000010b0bd824 */ /* 0x100fe200078e0a00 */
[----:B------:R-:W-:Y:S01]  /*3790*/  ISETP.GE.AND P5, PT, R24, RZ, PT ;  /* 0x000000ff1800720c */ /* 0x000fe20003fa6270 */
[----:B------:R-:W-:Y:S01]  /*37a0*/  @!P4 IMAD.IADD R15, R15, 0x1, -R0 ;  /* 0x000000010f0fc824 */ /* 0x000fe200078e0a00 */
[----:B------:R-:W-:Y:S01]  /*37b0*/  ISETP.GE.AND P0, PT, R234, c[0x0][0x180], PT ;  /* 0x00006000ea007a0c */ /* 0x000fe20003f06270 */
[----:B------:R-:W-:Y:S01]  /*37c0*/  IMAD.MOV.U32 R205, RZ, RZ, R11 ;  /* 0x000000ffffcd7224 */ /* 0x000fe200078e000b */
[----:B------:R-:W-:Y:S01]  /*37d0*/  ISETP.GE.AND P4, PT, R12, RZ, PT ;  /* 0x000000ff0c00720c */ /* 0x000fe20003f86270 */
[----:B------:R-:W-:Y:S01]  /*37e0*/  IMAD R8, R33, 0x1000, R8 ;  /* 0x0000100021087824 */ /* 0x000fe200078e0208 */
[----:B------:R-:W-:Y:S01]  /*37f0*/  SEL R6, R6, RZ, !P0 ;  /* 0x000000ff06067207 */ /* 0x000fe20004000000 */
[----:B------:R1:W-:Y:S01]  /*3800*/  LDGSTS.E [R229+0x1f00], [R78.64], !P2 ;  /* 0x01f000004ee57fae */ /* 0x0003e2000d121848 */
[----:B------:R-:W-:Y:S01]  /*3810*/  ISETP.GT.U32.AND P0, PT, R0, R13, PT ;  /* 0x0000000d0000720c */ /* 0x000fe20003f04070 */
[----:B------:R-:W-:Y:S01]  /*3820*/  IMAD.IADD R23, R10, 0x1, R23 ;  /* 0x000000010a177824 */ /* 0x000fe200078e0217 */
[----:B------:R-:W-:Y:S01]  /*3830*/  ISETP.GT.U32.AND P3, PT, R0, R15, PT ;  /* 0x0000000f0000720c */ /* 0x000fe20003f64070 */
[----:B------:R-:W-:Y:S01]  /*3840*/  IMAD.IADD R8, R8, 0x1, R21 ;  /* 0x0000000108087824 */ /* 0x000fe200078e0215 */
[----:B------:R-:W-:Y:S01]  /*3850*/  ISETP.NE.U32.AND P2, PT, R6, RZ, PT ;  /* 0x000000ff0600720c */ /* 0x000fe20003f45070 */
[----:B------:R-:W-:Y:S01]  /*3860*/  @!P5 IMAD.MOV R207, RZ, RZ, -R207 ;  /* 0x000000ffffcfd224 */ /* 0x000fe200078e0acf */
[----:B------:R-:W-:Y:S01]  /*3870*/  ISETP.GE.AND P5, PT, R16, RZ, PT ;  /* 0x000000ff1000720c */ /* 0x000fe20003fa6270 */
[----:B------:R-:W-:Y:S01]  /*3880*/  IMAD.SHL.U32 R17, R234, 0x4, RZ ;  /* 0x00000004ea117824 */ /* 0x000fe200078e00ff */
[----:B------:R-:W-:Y:S01]  /*3890*/  SHF.R.U32.HI R6, RZ, 0x4, R3 ;  /* 0x00000004ff067819 */ /* 0x000fe20000011603 */
[----:B------:R-:W-:Y:S01]  /*38a0*/  @!P4 IMAD.MOV R205, RZ, RZ, -R205 ;  /* 0x000000ffffcdc224 */ /* 0x000fe200078e0acd */
[----:B------:R-:W-:Y:S01]  /*38b0*/  ISETP.GE.AND P4, PT, R43, RZ, PT ;  /* 0x000000ff2b00720c */ /* 0x000fe20003f86270 */
[----:B------:R-:W-:Y:S01]  /*38c0*/  IMAD R24, R208, 0x13, RZ ;  /* 0x00000013d0187824 */ /* 0x000fe200078e02ff */
[----:B------:R-:W-:Y:S01]  /*38d0*/  PRMT R202, R8, 0x5410, R23 ;  /* 0x0000541008ca7816 */ /* 0x000fe20000000017 */
[--C-:B------:R-:W-:Y:S01]  /*38e0*/  @!P0 IMAD.IADD R13, R13, 0x1, -R0.reuse ;  /* 0x000000010d0d8824 */ /* 0x100fe200078e0a00 */
[----:B------:R-:W-:Y:S01]  /*38f0*/  LOP3.LUT P0, RZ, R6, 0x1, RZ, 0xc0, !PT ;  /* 0x0000000106ff7812 */ /* 0x000fe2000780c0ff */
[----:B------:R-:W-:Y:S01]  /*3900*/  @!P3 IMAD.IADD R15, R15, 0x1, -R0 ;  /* 0x000000010f0fb824 */ /* 0x000fe200078e0a00 */
[----:B------:R-:W-:Y:S01]  /*3910*/  SHF.R.U32.HI R8, RZ, 0x8, R3 ;  /* 0x00000008ff087819 */ /* 0x000fe20000011603 */
[----:B------:R-:W-:Y:S01]  /*3920*/  IMAD.MOV.U32 R203, RZ, RZ, R13 ;  /* 0x000000ffffcb7224 */ /* 0x000fe200078e000d */
[----:B------:R-:W-:Y:S01]  /*3930*/  LOP3.LUT R6, RZ, c[0x0][0x17c], RZ, 0x33, !PT ;  /* 0x00005f00ff067a12 */ /* 0x000fe200078e33ff */
[----:B------:R-:W-:Y:S01]  /*3940*/  IMAD.SHL.U32 R0, R210, 0x4, RZ ;  /* 0x00000004d2007824 */ /* 0x000fe200078e00ff */
[----:B------:R-:W-:Y:S01]  /*3950*/  SHF.R.U32.HI R3, RZ, 0xc, R3 ;  /* 0x0000000cff037819 */ /* 0x000fe20000011603 */
[----:B------:R-:W-:Y:S01]  /*3960*/  @!P5 IMAD.MOV R203, RZ, RZ, -R203 ;  /* 0x000000ffffcbd224 */ /* 0x000fe200078e0acb */
[----:B------:R-:W-:Y:S01]  /*3970*/  ISETP.NE.AND P5, PT, RZ, c[0x0][0x17c], PT ;  /* 0x00005f00ff007a0c */ /* 0x000fe20003fa5270 */
[----:B------:R-:W-:Y:S01]  /*3980*/  @!P4 IMAD.MOV R15, RZ, RZ, -R15 ;  /* 0x000000ffff0fc224 */ /* 0x000fe200078e0a0f */
[----:B------:R-:W-:Y:S01]  /*3990*/  LOP3.LUT P4, RZ, R3, 0x1, RZ, 0xc0, !PT ;  /* 0x0000000103ff7812 */ /* 0x000fe2000788c0ff */
[----:B------:R-:W-:Y:S01]  /*39a0*/  IMAD R21, R208, 0x17, RZ ;  /* 0x00000017d0157824 */ /* 0x000fe200078e02ff */
[----:B------:R-:W-:Y:S01]  /*39b0*/  SEL R4, R6, R4, !P5 ;  /* 0x0000000406047207 */ /* 0x000fe20006800000 */
[----:B------:R-:W-:Y:S01]  /*39c0*/  IMAD.WIDE R84, R24, 0x4, R178 ;  /* 0x0000000418547825 */ /* 0x000fe200078e02b2 */
[----:B------:R-:W-:-:S02]  /*39d0*/  LOP3.LUT P3, RZ, R8, 0x1, RZ, 0xc0, !PT ;  /* 0x0000000108ff7812 */ /* 0x000fc4000786c0ff */
[----:B------:R-:W-:Y:S01]  /*39e0*/  SEL R8, R6, R18, !P5 ;  /* 0x0000001206087207 */ /* 0x000fe20006800000 */
[----:B------:R-:W-:Y:S01]  /*39f0*/  IMAD R27, R4, c[0x0][0x190], RZ ;  /* 0x00006400041b7a24 */ /* 0x000fe200078e02ff */
[----:B------:R-:W-:Y:S01]  /*3a00*/  SEL R12, R6, R19, !P5 ;  /* 0x00000013060c7207 */ /* 0x000fe20006800000 */
[----:B------:R-:W-:Y:S01]  /*3a10*/  IMAD.WIDE R82, R24, 0x4, R180 ;  /* 0x0000000418527825 */ /* 0x000fe200078e02b4 */
[C---:B------:R-:W-:Y:S02]  /*3a20*/  SEL R10, R6.reuse, R20, !P5 ;  /* 0x00000014060a7207 */ /* 0x040fe40006800000 */
[----:B------:R-:W-:Y:S01]  /*3a30*/  SEL R22, R6, R22, !P5 ;  /* 0x0000001606167207 */ /* 0x000fe20006800000 */
[----:B------:R-:W-:Y:S01]  /*3a40*/  IMAD R14, R208, 0x1f, RZ ;  /* 0x0000001fd00e7824 */ /* 0x000fe200078e02ff */
[C---:B------:R-:W-:Y:S01]  /*3a50*/  SEL R9, R6.reuse, R25, !P5 ;  /* 0x0000001906097207 */ /* 0x040fe20006800000 */
[C---:B------:R-:W-:Y:S01]  /*3a60*/  IMAD.WIDE R80, R21.reuse, 0x4, R178 ;  /* 0x0000000415507825 */ /* 0x040fe200078e02b2 */
[C---:B------:R-:W-:Y:S01]  /*3a70*/  SEL R251, R6.reuse, R251, !P5 ;  /* 0x000000fb06fb7207 */ /* 0x040fe20006800000 */
[----:B------:R1:W-:Y:S01]  /*3a80*/  LDGSTS.E [R229+0x2600], [R84.64], P4 ;  /* 0x0260000054e57fae */ /* 0x0003e2000a121848 */
[----:B------:R-:W-:Y:S01]  /*3a90*/  SEL R249, R6, R249, !P5 ;  /* 0x000000f906f97207 */ /* 0x000fe20006800000 */
[----:B------:R-:W-:Y:S01]  /*3aa0*/  IMAD R26, R22, c[0x0][0x190], RZ ;  /* 0x00006400161a7a24 */ /* 0x000fe200078e02ff */
[C---:B------:R-:W-:Y:S01]  /*3ab0*/  SEL R247, R6.reuse, R28, !P5 ;  /* 0x0000001c06f77207 */ /* 0x040fe20006800000 */
[----:B------:R-:W-:Y:S01]  /*3ac0*/  IMAD.WIDE R76, R21, 0x4, R180 ;  /* 0x00000004154c7825 */ /* 0x000fe200078e02b4 */
[C---:B------:R-:W-:Y:S01]  /*3ad0*/  SEL R245, R6.reuse, R245, !P5 ;  /* 0x000000f506f57207 */ /* 0x040fe20006800000 */
[----:B------:R1:W-:Y:S01]  /*3ae0*/  LDGSTS.E [R229+0x2700], [R82.64], P4 ;  /* 0x0270000052e57fae */ /* 0x0003e2000a121848 */
[----:B------:R-:W-:Y:S01]  /*3af0*/  SEL R243, R6, R243, !P5 ;  /* 0x000000f306f37207 */ /* 0x000fe20006800000 */
[----:B------:R-:W-:Y:S01]  /*3b00*/  IMAD.WIDE R72, R14, 0x4, R178 ;  /* 0x000000040e487825 */ /* 0x000fe200078e02b2 */
[C---:B------:R-:W-:Y:S01]  /*3b10*/  SEL R241, R6.reuse, R241, !P5 ;  /* 0x000000f106f17207 */ /* 0x040fe20006800000 */
[----:B------:R1:W-:Y:S01]  /*3b20*/  LDGSTS.E [R229+0x2e00], [R80.64], P3 ;  /* 0x02e0000050e57fae */ /* 0x0003e20009921848 */
[----:B------:R-:W-:Y:S01]  /*3b30*/  SEL R239, R6, R44, !P5 ;  /* 0x0000002c06ef7207 */ /* 0x000fe20006800000 */
[----:B------:R-:W-:Y:S01]  /*3b40*/  IMAD.WIDE R70, R14, 0x4, R180 ;  /* 0x000000040e467825 */ /* 0x000fe200078e02b4 */
[C---:B------:R-:W-:Y:S01]  /*3b50*/  SEL R237, R6.reuse, R237, !P5 ;  /* 0x000000ed06ed7207 */ /* 0x040fe20006800000 */
[----:B------:R1:W-:Y:S01]  /*3b60*/  LDGSTS.E [R229+0x2f00], [R76.64], P3 ;  /* 0x02f000004ce57fae */ /* 0x0003e20009921848 */
[C---:B------:R-:W-:Y:S01]  /*3b70*/  SEL R235, R6.reuse, R235, !P5 ;  /* 0x000000eb06eb7207 */ /* 0x040fe20006800000 */
[----:B------:R-:W-:Y:S01]  /*3b80*/  IMAD R247, R247, c[0x0][0x190], RZ ;  /* 0x00006400f7f77a24 */ /* 0x000fe200078e02ff */
[C---:B------:R-:W-:Y:S01]  /*3b90*/  SEL R233, R6.reuse, R233, !P5 ;  /* 0x000000e906e97207 */ /* 0x040fe20006800000 */
[----:B------:R-:W-:Y:S01]  /*3ba0*/  IMAD R239, R239, c[0x0][0x190], RZ ;  /* 0x00006400efef7a24 */ /* 0x000fe200078e02ff */
[C---:B------:R-:W-:Y:S01]  /*3bb0*/  SEL R199, R6.reuse, R45, !P5 ;  /* 0x0000002d06c77207 */ /* 0x040fe20006800000 */
[----:B------:R-:W-:Y:S01]  /*3bc0*/  IMAD.U32 R61, RZ, RZ, UR4 ;  /* 0x00000004ff3d7e24 */ /* 0x000fe2000f8e00ff */
[C---:B------:R-:W-:Y:S01]  /*3bd0*/  SEL R13, R6.reuse, R47, !P5 ;  /* 0x0000002f060d7207 */ /* 0x040fe20006800000 */
[----:B------:R-:W-:Y:S01]  /*3be0*/  IMAD.U32 R59, RZ, RZ, UR4 ;  /* 0x00000004ff3b7e24 */ /* 0x000fe2000f8e00ff */
[C---:B------:R-:W-:Y:S01]  /*3bf0*/  SEL R11, R6.reuse, R48, !P5 ;  /* 0x00000030060b7207 */ /* 0x040fe20006800000 */
[----:B------:R-:W-:Y:S01]  /*3c00*/  IMAD R199, R199, c[0x0][0x190], RZ ;  /* 0x00006400c7c77a24 */ /* 0x000fe200078e02ff */
[C---:B------:R-:W-:Y:S01]  /*3c10*/  SEL R3, R6.reuse, R50, !P5 ;  /* 0x0000003206037207 */ /* 0x040fe20006800000 */
[----:B------:R-:W-:Y:S01]  /*3c20*/  IMAD.U32 R57, RZ, RZ, UR4 ;  /* 0x00000004ff397e24 */ /* 0x000fe2000f8e00ff */
[C---:B------:R-:W-:Y:S01]  /*3c30*/  SEL R223, R6.reuse, R49, !P5 ;  /* 0x0000003106df7207 */ /* 0x040fe20006800000 */
[----:B------:R-:W-:Y:S01]  /*3c40*/  IMAD.U32 R55, RZ, RZ, UR4 ;  /* 0x00000004ff377e24 */ /* 0x000fe2000f8e00ff */
[----:B------:R-:W-:Y:S01]  /*3c50*/  SEL R221, R6, R221, !P5 ;  /* 0x000000dd06dd7207 */ /* 0x000fe20006800000 */
[----:B------:R-:W-:Y:S01]  /*3c60*/  IMAD R8, R8, c[0x0][0x190], RZ ;  /* 0x0000640008087a24 */ /* 0x000fe200078e02ff */
[C---:B------:R-:W-:Y:S01]  /*3c70*/  SEL R219, R6.reuse, R219, !P5 ;  /* 0x000000db06db7207 */ /* 0x040fe20006800000 */
[----:B------:R-:W-:Y:S01]  /*3c80*/  IMAD R223, R223, c[0x0][0x190], RZ ;  /* 0x00006400dfdf7a24 */ /* 0x000fe200078e02ff */
[C---:B------:R-:W-:Y:S01]  /*3c90*/  SEL R217, R6.reuse, R217, !P5 ;  /* 0x000000d906d97207 */ /* 0x040fe20006800000 */
[----:B------:R-:W-:Y:S01]  /*3ca0*/  IMAD.U32 R53, RZ, RZ, UR4 ;  /* 0x00000004ff357e24 */ /* 0x000fe2000f8e00ff */
[C---:B------:R-:W-:Y:S01]  /*3cb0*/  SEL R215, R6.reuse, R5, !P5 ;  /* 0x0000000506d77207 */ /* 0x040fe20006800000 */
[----:B------:R-:W-:Y:S01]  /*3cc0*/  IMAD R9, R9, c[0x0][0x190], RZ ;  /* 0x0000640009097a24 */ /* 0x000fe200078e02ff */
[C---:B------:R-:W-:Y:S01]  /*3cd0*/  SEL R213, R6.reuse, R213, !P5 ;  /* 0x000000d506d57207 */ /* 0x040fe20006800000 */
[----:B------:R-:W-:Y:S01]  /*3ce0*/  IMAD R245, R245, c[0x0][0x190], RZ ;  /* 0x00006400f5f57a24 */ /* 0x000fe200078e02ff */
[C---:B------:R-:W-:Y:S01]  /*3cf0*/  SEL R211, R6.reuse, R211, !P5 ;  /* 0x000000d306d37207 */ /* 0x040fe20006800000 */
[----:B------:R-:W-:Y:S01]  /*3d00*/  IMAD R215, R215, c[0x0][0x190], RZ ;  /* 0x00006400d7d77a24 */ /* 0x000fe200078e02ff */
[C---:B------:R-:W-:Y:S01]  /*3d10*/  SEL R209, R6.reuse, R7, !P5 ;  /* 0x0000000706d17207 */ /* 0x040fe20006800000 */
[----:B------:R-:W-:Y:S01]  /*3d20*/  STL [R1+0x14], R27 ;  /* 0x0000141b01007387 */ /* 0x000fe20000100800 */
[C---:B------:R-:W-:Y:S01]  /*3d30*/  SEL R207, R6.reuse, R207, !P5 ;  /* 0x000000cf06cf7207 */ /* 0x040fe20006800000 */
[----:B------:R-:W-:Y:S01]  /*3d40*/  IMAD.U32 R49, RZ, RZ, UR4 ;  /* 0x00000004ff317e24 */ /* 0x000fe2000f8e00ff */
[C---:B------:R-:W-:Y:S01]  /*3d50*/  SEL R205, R6.reuse, R205, !P5 ;  /* 0x000000cd06cd7207 */ /* 0x040fe20006800000 */
[----:B------:R-:W-:Y:S01]  /*3d60*/  STL [R1+0x8], R26 ;  /* 0x0000081a01007387 */ /* 0x000fe20000100800 */
[C---:B------:R-:W-:Y:S01]  /*3d70*/  SEL R203, R6.reuse, R203, !P5 ;  /* 0x000000cb06cb7207 */ /* 0x040fe20006800000 */
[----:B------:R-:W-:Y:S01]  /*3d80*/  IMAD R207, R207, c[0x0][0x190], RZ ;  /* 0x00006400cfcf7a24 */ /* 0x000fe200078e02ff */
[----:B------:R-:W-:Y:S01]  /*3d90*/  SEL R201, R6, R15, !P5 ;  /* 0x0000000f06c97207 */ /* 0x000fe20006800000 */
[----:B------:R1:W-:Y:S01]  /*3da0*/  STL [R1+0x10], R8 ;  /* 0x0000100801007387 */ /* 0x0003e20000100800 */
[----:B------:R-:W-:Y:S01]  /*3db0*/  IADD3 R226, P5, R0, c[0x0][0x168], RZ ;  /* 0x00005a0000e27a10 */ /* 0x000fe20007fbe0ff */
[----:B------:R-:W-:Y:S01]  /*3dc0*/  IMAD.U32 R51, RZ, RZ, UR4 ;  /* 0x00000004ff337e24 */ /* 0x000fe2000f8e00ff */
[----:B------:R-:W-:Y:S01]  /*3dd0*/  LOP3.LUT R200, R17, 0x90, R200, 0x78, !PT ;  /* 0x0000009011c87812 */ /* 0x000fe200078e78c8 */
[----:B------:R-:W-:Y:S01]  /*3de0*/  IMAD R17, R208, 0x1b, RZ ;  /* 0x0000001bd0117824 */ /* 0x000fe200078e02ff */
[----:B------:R-:W-:Y:S01]  /*3df0*/  LEA.HI.X.SX32 R206, R210, c[0x0][0x16c], 0x2, P5 ;  /* 0x00005b00d2ce7a11 */ /* 0x000fe200028f16ff */
[----:B------:R1:W-:Y:S01]  /*3e00*/  STL [R1], R9 ;  /* 0x0000000901007387 */ /* 0x0003e20000100800 */
[----:B------:R-:W-:Y:S01]  /*3e10*/  LEA R6, P5, R27, R226, 0x2 ;  /* 0x000000e21b067211 */ /* 0x000fe200078a10ff */
[----:B------:R-:W-:Y:S01]  /*3e20*/  IMAD.WIDE R68, R17, 0x4, R178 ;  /* 0x0000000411447825 */ /* 0x000fe200078e02b2 */
[----:B------:R-:W-:-:S02]  /*3e30*/  LOP3.LUT R228, R200, 0x20, RZ, 0x3c, !PT ;  /* 0x00000020c8e47812 */ /* 0x000fc400078e3cff */
[----:B------:R-:W-:Y:S01]  /*3e40*/  LEA.HI.X.SX32 R7, R27, R206, 0x2, P5 ;  /* 0x000000ce1b077211 */ /* 0x000fe200028f16ff */
[----:B------:R-:W-:Y:S01]  /*3e50*/  IMAD.WIDE R74, R17, 0x4, R180 ;  /* 0x00000004114a7825 */ /* 0x000fe200078e02b4 */
[----:B------:R-:W-:Y:S01]  /*3e60*/  LEA R4, P5, R26, R226, 0x2 ;  /* 0x000000e21a047211 */ /* 0x000fe200078a10ff */
[----:B------:R1:W-:Y:S01]  /*3e70*/  LDGSTS.E [R229+0x3600], [R68.64], P0 ;  /* 0x0360000044e57fae */ /* 0x0003e20008121848 */
[----:B------:R-:W-:Y:S01]  /*3e80*/  LOP3.LUT R222, R200, 0x40, RZ, 0x3c, !PT ;  /* 0x00000040c8de7812 */ /* 0x000fe200078e3cff */
[----:B------:R-:W-:Y:S01]  /*3e90*/  IMAD.WIDE R66, R67, 0x4, R6 ;  /* 0x0000000443427825 */ /* 0x000fe200078e0206 */
[----:B------:R-:W-:Y:S01]  /*3ea0*/  LEA.HI.X.SX32 R5, R26, R206, 0x2, P5 ;  /* 0x000000ce1a057211 */ /* 0x000fe200028f16ff */
[----:B------:R1:W-:Y:S01]  /*3eb0*/  LDGSTS.E [R229+0x3700], [R74.64], P0 ;  /* 0x037000004ae57fae */ /* 0x0003e20008121848 */
[----:B------:R-:W-:Y:S01]  /*3ec0*/  LOP3.LUT R220, R200, 0x60, RZ, 0x3c, !PT ;  /* 0x00000060c8dc7812 */ /* 0x000fe200078e3cff */
[----:B------:R-:W-:Y:S02]  /*3ed0*/  IMAD R237, R237, c[0x0][0x190], RZ ;  /* 0x00006400eded7a24 */ /* 0x000fe400078e02ff */
[----:B------:R1:W-:Y:S01]  /*3ee0*/  LDGSTS.E [R229+0x3e00], [R72.64], !P1 ;  /* 0x03e0000048e57fae */ /* 0x0003e2000c921848 */
[----:B------:R-:W-:-:S03]  /*3ef0*/  IMAD.WIDE R64, R65, 0x4, R4 ;  /* 0x0000000441407825 */ /* 0x000fc600078e0204 */
[----:B------:R1:W-:Y:S01]  /*3f00*/  LDGSTS.E [R229+0x3f00], [R70.64], !P1 ;  /* 0x03f0000046e57fae */ /* 0x0003e2000c921848 */
[----:B------:R-:W-:Y:S02]  /*3f10*/  IMAD.U32 R47, RZ, RZ, UR4 ;  /* 0x00000004ff2f7e24 */ /* 0x000fe4000f8e00ff */
[----:B------:R-:W-:Y:S01]  /*3f20*/  IMAD.U32 R45, RZ, RZ, UR4 ;  /* 0x00000004ff2d7e24 */ /* 0x000fe2000f8e00ff */
[----:B------:R-:W0:Y:S01]  /*3f30*/  LDGDEPBAR ;  /* 0x00000000000079af */ /* 0x000e220000000000 */
[----:B------:R-:W-:Y:S02]  /*3f40*/  IMAD R221, R221, c[0x0][0x190], RZ ;  /* 0x00006400dddd7a24 */ /* 0x000fe400078e02ff */
[----:B------:R-:W-:Y:S01]  /*3f50*/  IMAD.U32 R43, RZ, RZ, UR4 ;  /* 0x00000004ff2b7e24 */ /* 0x000fe2000f8e00ff */
[----:B------:R1:W-:Y:S01]  /*3f60*/  LDGSTS.E [R200+0x8000], [R6.64], P2 ;  /* 0x0800000006c87fae */ /* 0x0003e20009121848 */
[----:B------:R-:W-:Y:S02]  /*3f70*/  IMAD R213, R213, c[0x0][0x190], RZ ;  /* 0x00006400d5d57a24 */ /* 0x000fe400078e02ff */
[----:B------:R-:W-:Y:S01]  /*3f80*/  IMAD R205, R205, c[0x0][0x190], RZ ;  /* 0x00006400cdcd7a24 */ /* 0x000fe200078e02ff */
[----:B------:R2:W-:Y:S01]  /*3f90*/  LDGSTS.E [R200+0x8400], [R4.64], P2 ;  /* 0x0840000004c87fae */ /* 0x0005e20009121848 */
[----:B------:R-:W-:-:S02]  /*3fa0*/  IMAD.U32 R39, RZ, RZ, UR4 ;  /* 0x00000004ff277e24 */ /* 0x000fc4000f8e00ff */
[----:B------:R-:W-:Y:S02]  /*3fb0*/  IMAD R12, R12, c[0x0][0x190], RZ ;  /* 0x000064000c0c7a24 */ /* 0x000fe400078e02ff */
[----:B------:R-:W-:Y:S02]  /*3fc0*/  IMAD.U32 R34, RZ, RZ, UR4 ;  /* 0x00000004ff227e24 */ /* 0x000fe4000f8e00ff */
[----:B------:R-:W-:Y:S01]  /*3fd0*/  IMAD R243, R243, c[0x0][0x190], RZ ;  /* 0x00006400f3f37a24 */ /* 0x000fe200078e02ff */
[-C--:B-1----:R-:W-:Y:S01]  /*3fe0*/  LEA R6, P0, R247, R226.reuse, 0x2 ;  /* 0x000000e2f7067211 */ /* 0x082fe200078010ff */
[----:B------:R-:W-:Y:S01]  /*3ff0*/  IMAD R211, R211, c[0x0][0x190], RZ ;  /* 0x00006400d3d37a24 */ /* 0x000fe200078e02ff */
[----:B------:R1:W-:Y:S01]  /*4000*/  STL [R1+0xc], R12 ;  /* 0x00000c0c01007387 */ /* 0x0003e20000100800 */
[----:B------:R-:W-:Y:S01]  /*4010*/  IMAD R203, R203, c[0x0][0x190], RZ ;  /* 0x00006400cbcb7a24 */ /* 0x000fe200078e02ff */
[----:B--2---:R-:W-:Y:S01]  /*4020*/  LEA R4, P1, R239, R226, 0x2 ;  /* 0x000000e2ef047211 */ /* 0x004fe200078210ff */
[----:B------:R-:W-:Y:S01]  /*4030*/  IMAD R10, R10, c[0x0][0x190], RZ ;  /* 0x000064000a0a7a24 */ /* 0x000fe200078e02ff */
[-C--:B------:R-:W-:Y:S01]  /*4040*/  LEA.HI.X.SX32 R7, R247, R206.reuse, 0x2, P0 ;  /* 0x000000cef7077211 */ /* 0x080fe200000f16ff */
[----:B------:R-:W-:Y:S01]  /*4050*/  IMAD R249, R249, c[0x0][0x190], RZ ;  /* 0x00006400f9f97a24 */ /* 0x000fe200078e02ff */
[----:B------:R-:W-:Y:S01]  /*4060*/  LEA.HI.X.SX32 R5, R239, R206, 0x2, P1 ;  /* 0x000000ceef057211 */ /* 0x000fe200008f16ff */
[----:B------:R-:W-:Y:S01]  /*4070*/  IMAD.U32 R36, RZ, RZ, UR4 ;  /* 0x00000004ff247e24 */ /* 0x000fe2000f8e00ff */
[----:B------:R2:W-:Y:S01]  /*4080*/  STL [R1+0x4], R10 ;  /* 0x0000040a01007387 */ /* 0x0005e20000100800 */
[----:B------:R-:W-:-:S03]  /*4090*/  IMAD.WIDE R62, R63, 0x4, R6 ;  /* 0x000000043f3e7825 */ /* 0x000fc600078e0206 */
[----:B------:R1:W-:Y:S01]  /*40a0*/  LDGSTS.E [R200+0x8800], [R6.64], P2 ;  /* 0x0880000006c87fae */ /* 0x0003e20009121848 */
[----:B------:R-:W-:-:S03]  /*40b0*/  IMAD.WIDE R60, R61, 0x4, R4 ;  /* 0x000000043d3c7825 */ /* 0x000fc600078e0204 */
[----:B------:R2:W-:Y:S01]  /*40c0*/  LDGSTS.E [R200+0x8c00], [R4.64], P2 ;  /* 0x08c0000004c87fae */ /* 0x0005e20009121848 */
[----:B------:R-:W-:Y:S02]  /*40d0*/  IMAD R251, R251, c[0x0][0x190], RZ ;  /* 0x00006400fbfb7a24 */ /* 0x000fe400078e02ff */
[----:B------:R-:W-:Y:S02]  /*40e0*/  IMAD R241, R241, c[0x0][0x190], RZ ;  /* 0x00006400f1f17a24 */ /* 0x000fe400078e02ff */
[----:B------:R-:W-:Y:S02]  /*40f0*/  IMAD R233, R233, c[0x0][0x190], RZ ;  /* 0x00006400e9e97a24 */ /* 0x000fe400078e02ff */
[----:B------:R-:W-:Y:S01]  /*4100*/  IMAD.U32 R32, RZ, RZ, UR4 ;  /* 0x00000004ff207e24 */ /* 0x000fe2000f8e00ff */
[-C--:B-1----:R-:W-:Y:S01]  /*4110*/  LEA R6, P0, R199, R226.reuse, 0x2 ;  /* 0x000000e2c7067211 */ /* 0x082fe200078010ff */
[----:B------:R-:W-:Y:S02]  /*4120*/  IMAD R235, R235, c[0x0][0x190], RZ ;  /* 0x00006400ebeb7a24 */ /* 0x000fe400078e02ff */
[----:B------:R-:W-:Y:S01]  /*4130*/  IMAD R3, R3, c[0x0][0x190], RZ ;  /* 0x0000640003037a24 */ /* 0x000fe200078e02ff */
[----:B--2---:R-:W-:Y:S01]  /*4140*/  LEA R4, P1, R223, R226, 0x2 ;  /* 0x000000e2df047211 */ /* 0x004fe200078210ff */
[----:B------:R-:W-:Y:S01]  /*4150*/  IMAD.U32 R30, RZ, RZ, UR4 ;  /* 0x00000004ff1e7e24 */ /* 0x000fe2000f8e00ff */
[-C--:B------:R-:W-:Y:S01]  /*4160*/  LEA.HI.X.SX32 R7, R199, R206.reuse, 0x2, P0 ;  /* 0x000000cec7077211 */ /* 0x080fe200000f16ff */
[----:B------:R-:W-:Y:S01]  /*4170*/  IMAD R219, R219, c[0x0][0x190], RZ ;  /* 0x00006400dbdb7a24 */ /* 0x000fe200078e02ff */
[----:B------:R-:W-:Y:S01]  /*4180*/  LEA.HI.X.SX32 R5, R223, R206, 0x2, P1 ;  /* 0x000000cedf057211 */ /* 0x000fe200008f16ff */
[----:B------:R-:W-:-:S02]  /*4190*/  IMAD R217, R217, c[0x0][0x190], RZ ;  /* 0x00006400d9d97a24 */ /* 0x000fc400078e02ff */
[----:B------:R-:W-:Y:S01]  /*41a0*/  IMAD.WIDE R58, R59, 0x4, R6 ;  /* 0x000000043b3a7825 */ /* 0x000fe200078e0206 */
[----:B------:R1:W-:Y:S03]  /*41b0*/  LDGSTS.E [R200+0x9000], [R6.64], P2 ;  /* 0x0900000006c87fae */ /* 0x0003e60009121848 */
[----:B------:R-:W-:Y:S01]  /*41c0*/  IMAD.WIDE R56, R57, 0x4, R4 ;  /* 0x0000000439387825 */ /* 0x000fe200078e0204 */
[----:B------:R2:W-:Y:S03]  /*41d0*/  LDGSTS.E [R200+0x9400], [R4.64], P2 ;  /* 0x0940000004c87fae */ /* 0x0005e60009121848 */
[----:B------:R-:W-:Y:S02]  /*41e0*/  IMAD R209, R209, c[0x0][0x190], RZ ;  /* 0x00006400d1d17a24 */ /* 0x000fe400078e02ff */
[----:B------:R-:W-:-:S02]  /*41f0*/  IMAD R201, R201, c[0x0][0x190], RZ ;  /* 0x00006400c9c97a24 */ /* 0x000fc400078e02ff */
[----:B---3--:R-:W-:Y:S01]  /*4200*/  IMAD.WIDE R178, R236, 0x4, R178 ;  /* 0x00000004ecb27825 */ /* 0x008fe200078e02b2 */
[----:B-1----:R-:W-:-:S03]  /*4210*/  LEA R6, P0, R215, R226, 0x2 ;  /* 0x000000e2d7067211 */ /* 0x002fc600078010ff */
[C---:B------:R-:W-:Y:S01]  /*4220*/  IMAD.WIDE R180, R236.reuse, 0x4, R180 ;  /* 0x00000004ecb47825 */ /* 0x040fe200078e02b4 */
[----:B--2---:R-:W-:Y:S02]  /*4230*/  LEA R4, P1, R207, R226, 0x2 ;  /* 0x000000e2cf047211 */ /* 0x004fe400078210ff */
[-C--:B------:R-:W-:Y:S01]  /*4240*/  LEA.HI.X.SX32 R7, R215, R206.reuse, 0x2, P0 ;  /* 0x000000ced7077211 */ /* 0x080fe200000f16ff */
[----:B-----5:R-:W-:Y:S01]  /*4250*/  IMAD.WIDE R182, R236, 0x4, R182 ;  /* 0x00000004ecb67825 */ /* 0x020fe200078e02b6 */
[----:B------:R-:W-:-:S03]  /*4260*/  LEA.HI.X.SX32 R5, R207, R206, 0x2, P1 ;  /* 0x000000cecf057211 */ /* 0x000fc600008f16ff */
[----:B------:R-:W-:Y:S01]  /*4270*/  IMAD.WIDE R54, R55, 0x4, R6 ;  /* 0x0000000437367825 */ /* 0x000fe200078e0206 */
[----:B------:R1:W-:Y:S03]  /*4280*/  LDGSTS.E [R200+0x9800], [R6.64], P2 ;  /* 0x0980000006c87fae */ /* 0x0003e60009121848 */
[----:B------:R-:W-:Y:S01]  /*4290*/  IMAD.WIDE R52, R53, 0x4, R4 ;  /* 0x0000000435347825 */ /* 0x000fe200078e0204 */
[----:B------:R2:W-:Y:S03]  /*42a0*/  LDGSTS.E [R200+0x9c00], [R4.64], P2 ;  /* 0x09c0000004c87fae */ /* 0x0005e60009121848 */
[----:B------:R-:W-:-:S04]  /*42b0*/  IMAD.WIDE R184, R236, 0x4, R184 ;  /* 0x00000004ecb87825 */ /* 0x000fc800078e02b8 */
[----:B------:R-:W-:Y:S01]  /*42c0*/  IMAD.WIDE R186, R236, 0x4, R186 ;  /* 0x00000004ecba7825 */ /* 0x000fe200078e02ba */
[----:B-1----:R-:W-:-:S03]  /*42d0*/  LEA R6, P0, R8, R226, 0x2 ;  /* 0x000000e208067211 */ /* 0x002fc600078010ff */
[----:B------:R-:W-:Y:S01]  /*42e0*/  IMAD.WIDE R188, R236, 0x4, R188 ;  /* 0x00000004ecbc7825 */ /* 0x000fe200078e02bc */
[C---:B--2---:R-:W-:Y:S02]  /*42f0*/  LEA R4, P1, R9.reuse, R226, 0x2 ;  /* 0x000000e209047211 */ /* 0x044fe400078210ff */
[-C--:B------:R-:W-:Y:S01]  /*4300*/  LEA.HI.X.SX32 R7, R8, R206.reuse, 0x2, P0 ;  /* 0x000000ce08077211 */ /* 0x080fe200000f16ff */
[----:B------:R-:W-:Y:S01]  /*4310*/  IMAD.WIDE R190, R236, 0x4, R190 ;  /* 0x00000004ecbe7825 */ /* 0x000fe200078e02be */
[----:B------:R-:W-:Y:S02]  /*4320*/  LEA.HI.X.SX32 R5, R9, R206, 0x2, P1 ;  /* 0x000000ce09057211 */ /* 0x000fe400008f16ff */
[----:B------:R-:W-:Y:S01]  /*4330*/  LEA R8, P0, R245, R226, 0x2 ;  /* 0x000000e2f5087211 */ /* 0x000fe200078010ff */
[----:B------:R1:W-:Y:S01]  /*4340*/  LDGSTS.E [R228+0x8100], [R6.64], P2 ;  /* 0x0810000006e47fae */ /* 0x0003e20009121848 */
[----:B------:R-:W-:Y:S02]  /*4350*/  IMAD.WIDE R50, R51, 0x4, R6 ;  /* 0x0000000433327825 */ /* 0x000fe400078e0206 */
[----:B------:R-:W-:Y:S01]  /*4360*/  LEA.HI.X.SX32 R9, R245, R206, 0x2, P0 ;  /* 0x000000cef5097211 */ /* 0x000fe200000f16ff */
[----:B------:R2:W-:Y:S01]  /*4370*/  LDGSTS.E [R228+0x8500], [R4.64], P2 ;  /* 0x0850000004e47fae */ /* 0x0005e20009121848 */
[----:B------:R-:W-:-:S03]  /*4380*/  IMAD.WIDE R48, R49, 0x4, R4 ;  /* 0x0000000431307825 */ /* 0x000fc600078e0204 */
[----:B------:R3:W-:Y:S01]  /*4390*/  LDGSTS.E [R228+0x8900], [R8.64], P2 ;  /* 0x0890000008e47fae */ /* 0x0007e20009121848 */
[----:B------:R-:W-:Y:S01]  /*43a0*/  IMAD.WIDE R46, R47, 0x4, R8 ;  /* 0x000000042f2e7825 */ /* 0x000fe200078e0208 */
[----:B-1----:R-:W-:-:S03]  /*43b0*/  LEA R6, P1, R237, R226, 0x2 ;  /* 0x000000e2ed067211 */ /* 0x002fc600078210ff */
[----:B------:R-:W-:Y:S02]  /*43c0*/  IMAD.U32 R28, RZ, RZ, UR4 ;  /* 0x00000004ff1c7e24 */ /* 0x000fe4000f8e00ff */
[----:B--2---:R-:W-:Y:S01]  /*43d0*/  IMAD R5, R13, c[0x0][0x190], RZ ;  /* 0x000064000d057a24 */ /* 0x004fe200078e02ff */
[----:B------:R-:W-:Y:S01]  /*43e0*/  LEA.HI.X.SX32 R7, R237, R206, 0x2, P1 ;  /* 0x000000ceed077211 */ /* 0x000fe200008f16ff */
[----:B------:R-:W-:-:S03]  /*43f0*/  IMAD R4, R11, c[0x0][0x190], RZ ;  /* 0x000064000b047a24 */ /* 0x000fc600078e02ff */
[----:B---3--:R-:W-:Y:S01]  /*4400*/  LEA R8, P0, R5, R226, 0x2 ;  /* 0x000000e205087211 */ /* 0x008fe200078010ff */
[----:B------:R-:W-:Y:S01]  /*4410*/  IMAD.WIDE R44, R45, 0x4, R6 ;  /* 0x000000042d2c7825 */ /* 0x000fe200078e0206 */
[----:B------:R1:W-:Y:S02]  /*4420*/  LDGSTS.E [R228+0x8d00], [R6.64], P2 ;  /* 0x08d0000006e47fae */ /* 0x0003e40009121848 */
[----:B------:R-:W-:-:S05]  /*4430*/  LEA.HI.X.SX32 R9, R5, R206, 0x2, P0 ;  /* 0x000000ce05097211 */ /* 0x000fca00000f16ff */
[----:B------:R-:W-:Y:S01]  /*4440*/  IMAD.WIDE R42, R43, 0x4, R8 ;  /* 0x000000042b2a7825 */ /* 0x000fe200078e0208 */
[----:B------:R2:W-:Y:S01]  /*4450*/  LDGSTS.E [R228+0x9100], [R8.64], P2 ;  /* 0x0910000008e47fae */ /* 0x0005e20009121848 */
[----:B-1----:R-:W-:-:S04]  /*4460*/  LEA R6, P1, R221, R226, 0x2 ;  /* 0x000000e2dd067211 */ /* 0x002fc800078210ff */
[----:B------:R-:W-:Y:S02]  /*4470*/  LEA.HI.X.SX32 R7, R221, R206, 0x2, P1 ;  /* 0x000000cedd077211 */ /* 0x000fe400008f16ff */
[----:B--2---:R-:W-:-:S03]  /*4480*/  LEA R8, P0, R213, R226, 0x2 ;  /* 0x000000e2d5087211 */ /* 0x004fc600078010ff */
[----:B------:R-:W-:Y:S01]  /*4490*/  IMAD.WIDE R40, R41, 0x4, R6 ;  /* 0x0000000429287825 */ /* 0x000fe200078e0206 */
[----:B------:R1:W-:Y:S01]  /*44a0*/  LDGSTS.E [R228+0x9500], [R6.64], P2 ;  /* 0x0950000006e47fae */ /* 0x0003e20009121848 */
[----:B------:R-:W-:-:S05]  /*44b0*/  LEA.HI.X.SX32 R9, R213, R206, 0x2, P0 ;  /* 0x000000ced5097211 */ /* 0x000fca00000f16ff */
[----:B------:R-:W-:Y:S01]  /*44c0*/  IMAD.WIDE R38, R39, 0x4, R8 ;  /* 0x0000000427267825 */ /* 0x000fe200078e0208 */
[----:B------:R2:W-:Y:S01]  /*44d0*/  LDGSTS.E [R228+0x9900], [R8.64], P2 ;  /* 0x0990000008e47fae */ /* 0x0005e20009121848 */
[----:B-1----:R-:W-:-:S04]  /*44e0*/  LEA R6, P1, R205, R226, 0x2 ;  /* 0x000000e2cd067211 */ /* 0x002fc800078210ff */
[----:B------:R-:W-:Y:S02]  /*44f0*/  LEA.HI.X.SX32 R7, R205, R206, 0x2, P1 ;  /* 0x000000cecd077211 */ /* 0x000fe400008f16ff */
[----:B--2---:R-:W-:-:S03]  /*4500*/  LEA R8, P0, R12, R226, 0x2 ;  /* 0x000000e20c087211 */ /* 0x004fc600078010ff */
[----:B------:R1:W-:Y:S01]  /*4510*/  LDGSTS.E [R228+0x9d00], [R6.64], P2 ;  /* 0x09d0000006e47fae */ /* 0x0003e20009121848 */
[----:B------:R-:W-:Y:S01]  /*4520*/  IMAD.WIDE R36, R36, 0x4, R6 ;  /* 0x0000000424247825 */ /* 0x000fe200078e0206 */
        /* <DEDUP_REMOVED lines=8> */
[----:B------:R-:W-:Y:S02]  /*45b0*/  LEA.HI.X.SX32 R9, R243, R206, 0x2, P0 ;  /* 0x000000cef3097211 */ /* 0x000fe400000f16ff */
[----:B------:R-:W-:-:S03]  /*45c0*/  LEA R26, P0, R4, R226, 0x2 ;  /* 0x000000e2041a7211 */ /* 0x000fc600078010ff */
[----:B------:R-:W-:Y:S01]  /*45d0*/  IMAD.WIDE R30, R30, 0x4, R8 ;  /* 0x000000041e1e7825 */ /* 0x000fe200078e0208 */
[----:B------:R-:W-:Y:S01]  /*45e0*/  LEA.HI.X.SX32 R27, R4, R206, 0x2, P0 ;  /* 0x000000ce041b7211 */ /* 0x000fe200000f16ff */
[----:B------:R2:W-:Y:S01]  /*45f0*/  LDGSTS.E [R222+0x8a00], [R8.64], P2 ;  /* 0x08a0000008de7fae */ /* 0x0005e20009121848 */
[-C--:B------:R-:W-:Y:S02]  /*4600*/  LEA R22, P0, R211, R226.reuse, 0x2 ;  /* 0x000000e2d3167211 */ /* 0x080fe400078010ff */
[----:B-1----:R-:W-:Y:S02]  /*4610*/  LEA R6, P1, R235, R226, 0x2 ;  /* 0x000000e2eb067211 */ /* 0x002fe400078210ff */
[----:B------:R-:W-:Y:S02]  /*4620*/  LEA.HI.X.SX32 R23, R211, R206, 0x2, P0 ;  /* 0x000000ced3177211 */ /* 0x000fe400000f16ff */
[----:B------:R-:W-:Y:S02]  /*4630*/  LEA R20, P0, R203, R226, 0x2 ;  /* 0x000000e2cb147211 */ /* 0x000fe400078010ff */
[----:B------:R-:W-:-:S02]  /*4640*/  LEA.HI.X.SX32 R7, R235, R206, 0x2, P1 ;  /* 0x000000ceeb077211 */ /* 0x000fc400008f16ff */
[----:B------:R-:W-:Y:S02]  /*4650*/  LEA.HI.X.SX32 R21, R203, R206, 0x2, P0 ;  /* 0x000000cecb157211 */ /* 0x000fe400000f16ff */
[-C--:B------:R-:W-:Y:S01]  /*4660*/  LEA R18, P0, R10, R226.reuse, 0x2 ;  /* 0x000000e20a127211 */ /* 0x080fe200078010ff */
[----:B------:R1:W-:Y:S01]  /*4670*/  LDGSTS.E [R222+0x8e00], [R6.64], P2 ;  /* 0x08e0000006de7fae */ /* 0x0003e20009121848 */
[----:B------:R-:W-:Y:S01]  /*4680*/  LEA R24, P1, R219, R226, 0x2 ;  /* 0x000000e2db187211 */ /* 0x000fe200078210ff */
[----:B------:R-:W-:Y:S01]  /*4690*/  IMAD.WIDE R28, R28, 0x4, R6 ;  /* 0x000000041c1c7825 */ /* 0x000fe200078e0206 */
[----:B------:R-:W-:Y:S01]  /*46a0*/  LEA.HI.X.SX32 R19, R10, R206, 0x2, P0 ;  /* 0x000000ce0a137211 */ /* 0x000fe200000f16ff */
[----:B------:R3:W-:Y:S01]  /*46b0*/  LDGSTS.E [R222+0x9200], [R26.64], P2 ;  /* 0x092000001ade7fae */ /* 0x0007e20009121848 */
[----:B------:R-:W-:Y:S02]  /*46c0*/  LEA R16, P0, R249, R226, 0x2 ;  /* 0x000000e2f9107211 */ /* 0x000fe400078010ff */
[----:B------:R-:W-:-:S02]  /*46d0*/  LEA.HI.X.SX32 R25, R219, R206, 0x2, P1 ;  /* 0x000000cedb197211 */ /* 0x000fc400008f16ff */
[----:B------:R-:W-:Y:S02]  /*46e0*/  LEA.HI.X.SX32 R17, R249, R206, 0x2, P0 ;  /* 0x000000cef9117211 */ /* 0x000fe400000f16ff */
[C---:B------:R-:W-:Y:S01]  /*46f0*/  LEA R14, P0, R241.reuse, R226, 0x2 ;  /* 0x000000e2f10e7211 */ /* 0x040fe200078010ff */
[----:B------:R5:W-:Y:S01]  /*4700*/  LDGSTS.E [R222+0x9600], [R24.64], P2 ;  /* 0x0960000018de7fae */ /* 0x000be20009121848 */
[----:B-1----:R-:W-:Y:S02]  /*4710*/  IMAD.U32 R7, RZ, RZ, UR4 ;  /* 0x00000004ff077e24 */ /* 0x002fe4000f8e00ff */
[----:B------:R-:W-:Y:S01]  /*4720*/  LEA.HI.X.SX32 R15, R241, R206, 0x2, P0 ;  /* 0x000000cef10f7211 */ /* 0x000fe200000f16ff */
[----:B------:R1:W-:Y:S01]  /*4730*/  LDGSTS.E [R222+0x9a00], [R22.64], P2 ;  /* 0x09a0000016de7fae */ /* 0x0003e20009121848 */
[C---:B------:R-:W-:Y:S01]  /*4740*/  LEA R12, P0, R233.reuse, R226, 0x2 ;  /* 0x000000e2e90c7211 */ /* 0x040fe200078010ff */
[----:B------:R-:W-:Y:S02]  /*4750*/  IMAD.U32 R6, RZ, RZ, UR4 ;  /* 0x00000004ff067e24 */ /* 0x000fe4000f8e00ff */
[----:B------:R4:W-:Y:S01]  /*4760*/  LDGSTS.E [R222+0x9e00], [R20.64], P2 ;  /* 0x09e0000014de7fae */ /* 0x0009e20009121848 */
[----:B------:R-:W-:Y:S01]  /*4770*/  LEA.HI.X.SX32 R13, R233, R206, 0x2, P0 ;  /* 0x000000cee90d7211 */ /* 0x000fe200000f16ff */
[----:B---3--:R-:W-:Y:S01]  /*4780*/  IMAD.WIDE R26, R7, 0x4, R26 ;  /* 0x00000004071a7825 */ /* 0x008fe200078e021a */
[C---:B------:R-:W-:Y:S01]  /*4790*/  LEA R10, P0, R3.reuse, R226, 0x2 ;  /* 0x000000e2030a7211 */ /* 0x040fe200078010ff */
[----:B------:R3:W-:Y:S02]  /*47a0*/  LDGSTS.E [R220+0x8300], [R18.64], P2 ;  /* 0x0830000012dc7fae */ /* 0x0007e40009121848 */
[C---:B-----5:R-:W-:Y:S01]  /*47b0*/  IMAD.WIDE R24, R6.reuse, 0x4, R24 ;  /* 0x0000000406187825 */ /* 0x060fe200078e0218 */
[----:B------:R-:W-:Y:S01]  /*47c0*/  LEA.HI.X.SX32 R11, R3, R206, 0x2, P0 ;  /* 0x000000ce030b7211 */ /* 0x000fe200000f16ff */
[----:B------:R5:W-:Y:S01]  /*47d0*/  LDGSTS.E [R220+0x8700], [R16.64], P2 ;  /* 0x0870000010dc7fae */ /* 0x000be20009121848 */
[----:B--2---:R-:W-:Y:S01]  /*47e0*/  LEA R8, P0, R217, R226, 0x2 ;  /* 0x000000e2d9087211 */ /* 0x004fe200078010ff */
[----:B-1----:R-:W-:-:S02]  /*47f0*/  IMAD.WIDE R22, R6, 0x4, R22 ;  /* 0x0000000406167825 */ /* 0x002fc400078e0216 */
[----:B------:R1:W-:Y:S01]  /*4800*/  LDGSTS.E [R220+0x8b00], [R14.64], P2 ;  /* 0x08b000000edc7fae */ /* 0x0003e20009121848 */
[----:B------:R-:W-:Y:S01]  /*4810*/  LEA.HI.X.SX32 R9, R217, R206, 0x2, P0 ;  /* 0x000000ced9097211 */ /* 0x000fe200000f16ff */
[C---:B----4-:R-:W-:Y:S01]  /*4820*/  IMAD.WIDE R20, R6.reuse, 0x4, R20 ;  /* 0x0000000406147825 */ /* 0x050fe200078e0214 */
[C---:B------:R-:W-:Y:S01]  /*4830*/  LEA R176, P0, R209.reuse, R226, 0x2 ;  /* 0x000000e2d1b07211 */ /* 0x040fe200078010ff */
[----:B------:R2:W-:Y:S02]  /*4840*/  LDGSTS.E [R220+0x8f00], [R12.64], P2 ;  /* 0x08f000000cdc7fae */ /* 0x0005e40009121848 */
[C---:B---3--:R-:W-:Y:S01]  /*4850*/  IMAD.WIDE R18, R6.reuse, 0x4, R18 ;  /* 0x0000000406127825 */ /* 0x048fe200078e0212 */
[----:B------:R-:W-:Y:S01]  /*4860*/  LEA.HI.X.SX32 R177, R209, R206, 0x2, P0 ;  /* 0x000000ced1b17211 */ /* 0x000fe200000f16ff */
[----:B------:R3:W-:Y:S01]  /*4870*/  LDGSTS.E [R220+0x9300], [R10.64], P2 ;  /* 0x093000000adc7fae */ /* 0x0007e20009121848 */
[----:B------:R-:W-:Y:S01]  /*4880*/  LEA R226, P0, R201, R226, 0x2 ;  /* 0x000000e2c9e27211 */ /* 0x000fe200078010ff */
[----:B-----5:R-:W-:-:S02]  /*4890*/  IMAD.WIDE R16, R6, 0x4, R16 ;  /* 0x0000000406107825 */ /* 0x020fc400078e0210 */
[----:B------:R4:W-:Y:S01]  /*48a0*/  LDGSTS.E [R220+0x9700], [R8.64], P2 ;  /* 0x0970000008dc7fae */ /* 0x0009e20009121848 */
[----:B------:R-:W-:Y:S01]  /*48b0*/  LEA.HI.X.SX32 R227, R201, R206, 0x2, P0 ;  /* 0x000000cec9e37211 */ /* 0x000fe200000f16ff */
[----:B-1----:R-:W-:Y:S01]  /*48c0*/  IMAD.WIDE R14, R6, 0x4, R14 ;  /* 0x00000004060e7825 */ /* 0x002fe200078e020e */
[----:B------:R-:W-:Y:S01]  /*48d0*/  SHF.R.U64 R206, R202, 0x1f, RZ ;  /* 0x0000001fcace7819 */ /* 0x000fe200000012ff */
[----:B------:R1:W-:Y:S02]  /*48e0*/  LDGSTS.E [R220+0x9b00], [R176.64], P2 ;  /* 0x09b00000b0dc7fae */ /* 0x0003e40009121848 */
[----:B--2---:R-:W-:Y:S01]  /*48f0*/  IMAD.WIDE R12, R6, 0x4, R12 ;  /* 0x00000004060c7825 */ /* 0x004fe200078e020c */
[----:B------:R-:W-:Y:S01]  /*4900*/  LOP3.LUT P0, RZ, R206, 0x1, RZ, 0xc0, !PT ;  /* 0x00000001ceff7812 */ /* 0x000fe2000780c0ff */
[----:B------:R2:W-:Y:S02]  /*4910*/  LDGSTS.E [R220+0x9f00], [R226.64], P2 ;  /* 0x09f00000e2dc7fae */ /* 0x0005e40009121848 */
[----:B---3--:R-:W-:-:S02]  /*4920*/  IMAD.WIDE R10, R6, 0x4, R10 ;  /* 0x00000004060a7825 */ /* 0x008fc400078e020a */
[----:B------:R-:W0:Y:S02]  /*4930*/  LDGDEPBAR ;  /* 0x00000000000079af */ /* 0x000e240000000000 */
[C---:B----4-:R-:W-:Y:S02]  /*4940*/  IMAD.WIDE R8, R6.reuse, 0x4, R8 ;  /* 0x0000000406087825 */ /* 0x050fe400078e0208 */
[----:B------:R-:W-:Y:S02]  /*4950*/  BAR.SYNC.DEFER_BLOCKING 0x0 ;  /* 0x0000000000007b1d */ /* 0x000fe40000010000 */
[----:B------:R-:W-:-:S04]  /*4960*/  IMAD.WIDE R6, R6, 0x4, R176 ;  /* 0x0000000406067825 */ /* 0x000fc800078e02b0 */
[----:B-1----:R-:W-:-:S04]  /*4970*/  IMAD.U32 R176, RZ, RZ, UR4 ;  /* 0x00000004ffb07e24 */ /* 0x002fc8000f8e00ff */
[----:B------:R-:W-:Y:S01]  /*4980*/  IMAD.WIDE R176, R176, 0x4, R226 ;  /* 0x00000004b0b07825 */ /* 0x000fe200078e02e2 */
[----:B------:R-:W-:Y:S01]  /*4990*/  @!PT LDS RZ, [RZ] ;  /* 0x00000000fffff984 */ /* 0x000fe20000000800 */
[----:B------:R-:W-:Y:S01]  /*49a0*/  @!PT LDS RZ, [RZ] ;  /* 0x00000000fffff984 */ /* 0x000fe20000000800 */
[----:B------:R-:W-:Y:S01]  /*49b0*/  @!PT LDS RZ, [RZ] ;  /* 0x00000000fffff984 */ /* 0x000fe20000000800 */
[----:B------:R1:W-:Y:S04]  /*49c0*/  LDGSTS.E [R232+0x4000], [R178.64], P0 ;  /* 0x04000000b2e87fae */ /* 0x0003e80008121848 */
[----:B------:R3:W-:Y:S01]  /*49d0*/  LDGSTS.E [R232+0x4100], [R180.64], P0 ;  /* 0x04100000b4e87fae */ /* 0x0007e20008121848 */
[----:B-1----:R-:W-:Y:S01]  /*49e0*/  SHF.R.U64 R178, R202, 0x1b, RZ ;  /* 0x0000001bcab27819 */ /* 0x002fe200000012ff */
[----:B------:R-:W-:-:S03]  /*49f0*/  IMAD.SHL.U32 R179, R212, 0x200, RZ ;  /* 0x00000200d4b37824 */ /* 0x000fc600078e00ff */
[----:B------:R-:W-:Y:S01]  /*4a00*/  LOP3.LUT P1, RZ, R178, 0x1, RZ, 0xc0, !PT ;  /* 0x00000001b2ff7812 */ /* 0x000fe2000782c0ff */
[----:B---3--:R-:W-:Y:S01]  /*4a10*/  IMAD.SHL.U32 R180, R212, 0x80, RZ ;  /* 0x00000080d4b47824 */ /* 0x008fe200078e00ff */
[----:B------:R-:W-:Y:S02]  /*4a20*/  SHF.R.U64 R178, R202, 0x17, RZ ;  /* 0x00000017cab27819 */ /* 0x000fe400000012ff */
[----:B------:R-:W-:Y:S02]  /*4a30*/  LOP3.LUT R179, R179, 0xc00, RZ, 0xc0, !PT ;  /* 0x00000c00b3b37812 */ /* 0x000fe400078ec0ff */
[----:B------:R-:W-:Y:S02]  /*4a40*/  LOP3.LUT P0, RZ, R178, 0x1, RZ, 0xc0, !PT ;  /* 0x00000001b2ff7812 */ /* 0x000fe4000780c0ff */
[----:B------:R-:W-:Y:S01]  /*4a50*/  SHF.R.U64 R178, R202, 0x13, RZ ;  /* 0x00000013cab27819 */ /* 0x000fe200000012ff */
[----:B------:R-:W-:Y:S01]  /*4a60*/  IMAD R181, R216, 0x10, R179 ;  /* 0x00000010d8b57824 */ /* 0x000fe200078e02b3 */
[----:B------:R-:W-:Y:S01]  /*4a70*/  LOP3.LUT R179, R180, 0xc00, RZ, 0xc0, !PT ;  /* 0x00000c00b4b37812 */ /* 0x000fe200078ec0ff */
[C---:B------:R-:W-:Y:S01]  /*4a80*/  IMAD.SHL.U32 R181, R212.reuse, 0x20, RZ ;  /* 0x00000020d4b57824 */ /* 0x040fe200078e00ff */
[----:B------:R-:W-:Y:S01]  /*4a90*/  LOP3.LUT R180, R212, 0x20, RZ, 0xc0, !PT ;  /* 0x00000020d4b47812 */ /* 0x000fe200078ec0ff */
[----:B------:R2:W-:Y:S03]  /*4aa0*/  LDGSTS.E [R232+0x4800], [R182.64], P1 ;  /* 0x04800000b6e87fae */ /* 0x0005e60008921848 */
[----:B------:R1:W3:Y:S01]  /*4ab0*/  R2UR UR7, R180 ;  /* 0x00000000b40773c2 */ /* 0x0002e200000e0000 */
[----:B------:R2:W-:Y:S01]  /*4ac0*/  LDGSTS.E [R232+0x4900], [R184.64], P1 ;  /* 0x04900000b8e87fae */ /* 0x0005e20008921848 */
[----:B------:R-:W-:-:S02]  /*4ad0*/  LOP3.LUT P1, RZ, R178, 0x1, RZ, 0xc0, !PT ;  /* 0x00000001b2ff7812 */ /* 0x000fc4000782c0ff */
[----:B------:R-:W-:Y:S01]  /*4ae0*/  SHF.R.U64 R178, R202, 0xf, RZ ;  /* 0x0000000fcab27819 */ /* 0x000fe200000012ff */
[----:B------:R2:W-:Y:S01]  /*4af0*/  LDGSTS.E [R232+0x5000], [R186.64], P0 ;  /* 0x05000000bae87fae */ /* 0x0005e20008121848 */
[----:B------:R-:W-:Y:S01]  /*4b00*/  LOP3.LUT R179, R179, 0x60, R181, 0xf8, !PT ;  /* 0x00000060b3b37812 */ /* 0x000fe200078ef8b5 */
[----:B-1----:R-:W-:Y:S02]  /*4b10*/  IMAD.SHL.U32 R180, R212, 0x4, RZ ;  /* 0x00000004d4b47824 */ /* 0x002fe400078e00ff */
[----:B------:R2:W-:Y:S01]  /*4b20*/  LDGSTS.E [R232+0x5100], [R188.64], P0 ;  /* 0x05100000bce87fae */ /* 0x0005e20008121848 */
[----:B------:R-:W-:Y:S02]  /*4b30*/  LOP3.LUT P0, RZ, R178, 0x1, RZ, 0xc0, !PT ;  /* 0x00000001b2ff7812 */ /* 0x000fe4000780c0ff */
[----:B------:R-:W-:-:S03]  /*4b40*/  LOP3.LUT R179, R179, 0x70, R180, 0x78, !PT ;  /* 0x00000070b3b37812 */ /* 0x000fc600078e78b4 */
[----:B------:R1:W-:Y:S04]  /*4b50*/  LDGSTS.E [R232+0x5800], [R190.64], P1 ;  /* 0x05800000bee87fae */ /* 0x0003e80008921848 */
[----:B------:R4:W-:Y:S01]  /*4b60*/  STL [R1+0x238], R179 ;  /* 0x000238b301007387 */ /* 0x0009e20000100800 */
[----:B-1----:R-:W-:Y:S01]  /*4b70*/  IMAD.SHL.U32 R191, R208, 0x20, RZ ;  /* 0x00000020d0bf7824 */ /* 0x002fe200078e00ff */
[----:B----4-:R-:W-:-:S03]  /*4b80*/  SHF.R.U64 R179, R202, 0x3, RZ ;  /* 0x00000003cab37819 */ /* 0x010fc600000012ff */
[----:B------:R-:W-:Y:S01]  /*4b90*/  IMAD.WIDE R192, R191, 0x4, R192 ;  /* 0x00000004bfc07825 */ /* 0x000fe200078e02c0 */
[----:B------:R-:W-:-:S03]  /*4ba0*/  LOP3.LUT P2, RZ, R179, 0x1, RZ, 0xc0, !PT ;  /* 0x00000001b3ff7812 */ /* 0x000fc6000784c0ff */
[C---:B------:R-:W-:Y:S01]  /*4bb0*/  IMAD.WIDE R194, R191.reuse, 0x4, R194 ;  /* 0x00000004bfc27825 */ /* 0x040fe200078e02c2 */
[----:B------:R2:W-:Y:S01]  /*4bc0*/  LDGSTS.E [R232+0x5900], [R192.64], P1 ;  /* 0x05900000c0e87fae */ /* 0x0005e20008921848 */
[----:B------:R-:W-:Y:S02]  /*4bd0*/  ISETP.GE.AND P1, PT, R234, R218, PT ;  /* 0x000000daea00720c */ /* 0x000fe40003f26270 */
[C---:B------:R-:W-:Y:S01]  /*4be0*/  IMAD.WIDE R224, R191.reuse, 0x4, R224 ;  /* 0x00000004bfe07825 */ /* 0x040fe200078e02e0 */
[----:B------:R2:W-:Y:S01]  /*4bf0*/  LDGSTS.E [R232+0x6000], [R194.64], P0 ;  /* 0x06000000c2e87fae */ /* 0x0005e20008121848 */
[----:B------:R-:W-:Y:S02]  /*4c00*/  SEL R178, RZ, 0x4, P1 ;  /* 0x00000004ffb27807 */ /* 0x000fe40000800000 */
[----:B------:R-:W-:Y:S01]  /*4c10*/  IMAD.WIDE R170, R191, 0x4, R170 ;  /* 0x00000004bfaa7825 */ /* 0x000fe200078e02aa */
[----:B------:R2:W-:Y:S01]  /*4c20*/  LDGSTS.E [R232+0x6100], [R224.64], P0 ;  /* 0x06100000e0e87fae */ /* 0x0005e20008121848 */
[----:B------:R-:W-:-:S02]  /*4c30*/  ISETP.GT.AND P0, PT, R214, 0x3f, PT ;  /* 0x0000003fd600780c */ /* 0x000fc40003f04270 */
[C---:B------:R-:W-:Y:S01]  /*4c40*/  IMAD.WIDE R174, R191.reuse, 0x4, R174 ;  /* 0x00000004bfae7825 */ /* 0x040fe200078e02ae */
[----:B------:R-:W-:Y:S02]  /*4c50*/  SHF.R.U64 R179, R202, 0x1a, RZ ;  /* 0x0000001acab37819 */ /* 0x000fe400000012ff */
[----:B------:R-:W-:Y:S01]  /*4c60*/  SEL R178, R178, RZ, P0 ;  /* 0x000000ffb2b27207 */ /* 0x000fe20000000000 */
[----:B------:R-:W-:Y:S01]  /*4c70*/  IMAD.WIDE R172, R191, 0x4, R172 ;  /* 0x00000004bfac7825 */ /* 0x000fe200078e02ac */
[----:B------:R-:W-:Y:S02]  /*4c80*/  LOP3.LUT P4, RZ, R179, 0x1, RZ, 0xc0, !PT ;  /* 0x00000001b3ff7812 */ /* 0x000fe4000788c0ff */
[----:B------:R-:W-:Y:S01]  /*4c90*/  ISETP.NE.U32.AND P1, PT, R178, RZ, PT ;  /* 0x000000ffb200720c */ /* 0x000fe20003f25070 */
[----:B------:R-:W-:Y:S01]  /*4ca0*/  IMAD.WIDE R162, R191, 0x4, R162 ;  /* 0x00000004bfa27825 */ /* 0x000fe200078e02a2 */
[----:B------:R-:W-:-:S03]  /*4cb0*/  SHF.R.U64 R178, R202, 0xb, RZ ;  /* 0x0000000bcab27819 */ /* 0x000fc600000012ff */
[C---:B------:R-:W-:Y:S01]  /*4cc0*/  IMAD.WIDE R168, R191.reuse, 0x4, R168 ;  /* 0x00000004bfa87825 */ /* 0x040fe200078e02a8 */
[----:B------:R-:W-:Y:S02]  /*4cd0*/  LOP3.LUT P5, RZ, R178, 0x1, RZ, 0xc0, !PT ;  /* 0x00000001b2ff7812 */ /* 0x000fe400078ac0ff */
[----:B------:R-:W-:Y:S01]  /*4ce0*/  SHF.R.U64 R178, R202, 0x7, RZ ;  /* 0x00000007cab27819 */ /* 0x000fe200000012ff */
[----:B------:R-:W-:-:S03]  /*4cf0*/  IMAD.WIDE R166, R191, 0x4, R166 ;  /* 0x00000004bfa67825 */ /* 0x000fc600078e02a6 */
[----:B------:R-:W-:Y:S01]  /*4d00*/  LOP3.LUT P0, RZ, R178, 0x1, RZ, 0xc0, !PT ;  /* 0x00000001b2ff7812 */ /* 0x000fe2000780c0ff */
[----:B------:R-:W-:Y:S01]  /*4d10*/  IMAD.WIDE R164, R191, 0x4, R164 ;  /* 0x00000004bfa47825 */ /* 0x000fe200078e02a4 */
[----:B------:R-:W-:-:S03]  /*4d20*/  SHF.R.U64 R178, R202, 0x1e, RZ ;  /* 0x0000001ecab27819 */ /* 0x000fc600000012ff */
[C---:B------:R-:W-:Y:S01]  /*4d30*/  IMAD.WIDE R158, R191.reuse, 0x4, R158 ;  /* 0x00000004bf9e7825 */ /* 0x040fe200078e029e */
[----:B------:R-:W-:Y:S01]  /*4d40*/  LOP3.LUT P3, RZ, R178, 0x1, RZ, 0xc0, !PT ;  /* 0x00000001b2ff7812 */ /* 0x000fe2000786c0ff */
[----:B------:R1:W-:Y:S01]  /*4d50*/  LDGSTS.E [R232+0x6800], [R170.64], P5 ;  /* 0x06800000aae87fae */ /* 0x0003e2000a921848 */
[----:B------:R-:W-:Y:S01]  /*4d60*/  CS2R R178, SRZ ;  /* 0x0000000000b27805 */ /* 0x000fe2000001ff00 */
[C---:B------:R-:W-:Y:S02]  /*4d70*/  IMAD.WIDE R160, R191.reuse, 0x4, R160 ;  /* 0x00000004bfa07825 */ /* 0x040fe400078e02a0 */
[----:B------:R2:W-:Y:S02]  /*4d80*/  LDGSTS.E [R232+0x6900], [R174.64], P5 ;  /* 0x06900000aee87fae */ /* 0x0005e4000a921848 */
[C---:B------:R-:W-:Y:S02]  /*4d90*/  IMAD.WIDE R150, R191.reuse, 0x4, R150 ;  /* 0x00000004bf967825 */ /* 0x040fe400078e0296 */
[----:B------:R2:W-:Y:S02]  /*4da0*/  LDGSTS.E [R232+0x7000], [R172.64], P0 ;  /* 0x07000000ace87fae */ /* 0x0005e40008121848 */
[C---:B------:R-:W-:Y:S01]  /*4db0*/  IMAD.WIDE R156, R191.reuse, 0x4, R156 ;  /* 0x00000004bf9c7825 */ /* 0x040fe200078e029c */
[----:B-1----:R-:W-:Y:S01]  /*4dc0*/  SHF.R.U64 R170, R202, 0x16, RZ ;  /* 0x00000016caaa7819 */ /* 0x002fe200000012ff */
[----:B------:R1:W-:Y:S02]  /*4dd0*/  LDGSTS.E [R232+0x7100], [R162.64], P0 ;  /* 0x07100000a2e87fae */ /* 0x0003e40008121848 */
[C---:B------:R-:W-:Y:S01]  /*4de0*/  IMAD.WIDE R154, R191.reuse, 0x4, R154 ;  /* 0x00000004bf9a7825 */ /* 0x040fe200078e029a */
[----:B------:R-:W-:Y:S01]  /*4df0*/  LOP3.LUT P5, RZ, R170, 0x1, RZ, 0xc0, !PT ;  /* 0x00000001aaff7812 */ /* 0x000fe200078ac0ff */
[----:B------:R4:W-:Y:S01]  /*4e00*/  LDGSTS.E [R232+0x7800], [R168.64], P2 ;  /* 0x07800000a8e87fae */ /* 0x0009e20009121848 */
[----:B------:R-:W-:Y:S01]  /*4e10*/  SHF.R.U64 R170, R202, 0x12, RZ ;  /* 0x00000012caaa7819 */ /* 0x000fe200000012ff */
[----:B------:R-:W-:-:S02]  /*4e20*/  IMAD.WIDE R152, R191, 0x4, R152 ;  /* 0x00000004bf987825 */ /* 0x000fc400078e0298 */
[----:B------:R5:W-:Y:S01]  /*4e30*/  LDGSTS.E [R232+0x7900], [R166.64], P2 ;  /* 0x07900000a6e87fae */ /* 0x000be20009121848 */
[----:B------:R-:W-:Y:S01]  /*4e40*/  LOP3.LUT P0, RZ, R170, 0x1, RZ, 0xc0, !PT ;  /* 0x00000001aaff7812 */ /* 0x000fe2000780c0ff */
[C---:B------:R-:W-:Y:S01]  /*4e50*/  IMAD.WIDE R142, R191.reuse, 0x4, R142 ;  /* 0x00000004bf8e7825 */ /* 0x040fe200078e028e */
[----:B------:R-:W-:Y:S01]  /*4e60*/  CS2R R170, SRZ ;  /* 0x0000000000aa7805 */ /* 0x000fe2000001ff00 */
[----:B-1----:R-:W-:Y:S01]  /*4e70*/  SHF.R.U64 R162, R202, 0xe, RZ ;  /* 0x0000000ecaa27819 */ /* 0x002fe200000012ff */
[----:B------:R1:W-:Y:S01]  /*4e80*/  LDGSTS.E [R231+0x4200], [R164.64], P3 ;  /* 0x04200000a4e77fae */ /* 0x0003e20009921848 */
[C---:B------:R-:W-:Y:S02]  /*4e90*/  IMAD.WIDE R148, R191.reuse, 0x4, R148 ;  /* 0x00000004bf947825 */ /* 0x040fe400078e0294 */
[----:B------:R-:W-:Y:S01]  /*4ea0*/  LOP3.LUT P2, RZ, R162, 0x1, RZ, 0xc0, !PT ;  /* 0x00000001a2ff7812 */ /* 0x000fe2000784c0ff */
[----:B------:R2:W-:Y:S01]  /*4eb0*/  LDGSTS.E [R231+0x4300], [R158.64], P3 ;  /* 0x043000009ee77fae */ /* 0x0005e20009921848 */
[----:B------:R-:W-:Y:S01]  /*4ec0*/  SHF.R.U64 R162, R202, 0xa, RZ ;  /* 0x0000000acaa27819 */ /* 0x000fe200000012ff */
[C---:B------:R-:W-:Y:S01]  /*4ed0*/  IMAD.WIDE R146, R191.reuse, 0x4, R146 ;  /* 0x00000004bf927825 */ /* 0x040fe200078e0292 */
[----:B-----5:R-:W-:Y:S01]  /*4ee0*/  CS2R R166, SRZ ;  /* 0x0000000000a67805 */ /* 0x020fe2000001ff00 */
[----:B------:R5:W-:Y:S01]  /*4ef0*/  LDGSTS.E [R231+0x4a00], [R160.64], P4 ;  /* 0x04a00000a0e77fae */ /* 0x000be2000a121848 */
[----:B------:R-:W-:Y:S01]  /*4f00*/  LOP3.LUT P3, RZ, R162, 0x1, RZ, 0xc0, !PT ;  /* 0x00000001a2ff7812 */ /* 0x000fe2000786c0ff */
[C---:B------:R-:W-:Y:S01]  /*4f10*/  IMAD.WIDE R144, R191.reuse, 0x4, R144 ;  /* 0x00000004bf907825 */ /* 0x040fe200078e0290 */
[----:B------:R-:W-:Y:S01]  /*4f20*/  SHF.R.U64 R162, R202, 0x6, RZ ;  /* 0x00000006caa27819 */ /* 0x000fe200000012ff */
[----:B------:R3:W-:Y:S01]  /*4f30*/  LDGSTS.E [R231+0x4b00], [R150.64], P4 ;  /* 0x04b0000096e77fae */ /* 0x0007e2000a121848 */
[----:B-1----:R-:W-:Y:S01]  /*4f40*/  CS2R R164, SRZ ;  /* 0x0000000000a47805 */ /* 0x002fe2000001ff00 */
[C---:B------:R-:W-:Y:S01]  /*4f50*/  IMAD.WIDE R138, R191.reuse, 0x4, R138 ;  /* 0x00000004bf8a7825 */ /* 0x040fe200078e028a */
[----:B------:R-:W-:Y:S01]  /*4f60*/  LOP3.LUT P4, RZ, R162, 0x1, RZ, 0xc0, !PT ;  /* 0x00000001a2ff7812 */ /* 0x000fe2000788c0ff */
[----:B------:R1:W-:Y:S01]  /*4f70*/  LDGSTS.E [R231+0x5200], [R156.64], P5 ;  /* 0x052000009ce77fae */ /* 0x0003e2000a921848 */
[----:B--2---:R-:W-:Y:S01]  /*4f80*/  SHF.R.U64 R158, R202, 0x2, RZ ;  /* 0x00000002ca9e7819 */ /* 0x004fe200000012ff */
[C---:B------:R-:W-:Y:S01]  /*4f90*/  IMAD.WIDE R140, R191.reuse, 0x4, R140 ;  /* 0x00000004bf8c7825 */ /* 0x040fe200078e028c */
[----:B------:R-:W-:Y:S01]  /*4fa0*/  CS2R R162, SRZ ;  /* 0x0000000000a27805 */ /* 0x000fe2000001ff00 */
[----:B------:R2:W-:Y:S01]  /*4fb0*/  LDGSTS.E [R231+0x5300], [R154.64], P5 ;  /* 0x053000009ae77fae */ /* 0x0005e2000a921848 */
[----:B------:R-:W-:Y:S01]  /*4fc0*/  LOP3.LUT P5, RZ, R158, 0x1, RZ, 0xc0, !PT ;  /* 0x000000019eff7812 */ /* 0x000fe200078ac0ff */
[C---:B------:R-:W-:Y:S01]  /*4fd0*/  IMAD.WIDE R130, R191.reuse, 0x4, R130 ;  /* 0x00000004bf827825 */ /* 0x040fe200078e0282 */
[C---:B------:R-:W-:Y:S01]  /*4fe0*/  SHF.R.U64 R158, R202.reuse, 0x1d, RZ ;  /* 0x0000001dca9e7819 */ /* 0x040fe200000012ff */
[----:B------:R4:W-:Y:S01]  /*4ff0*/  LDGSTS.E [R231+0x5a00], [R152.64], P0 ;  /* 0x05a0000098e77fae */ /* 0x0009e20008121848 */
[----:B---3--:R-:W-:Y:S01]  /*5000*/  SHF.R.U64 R150, R202, 0x19, RZ ;  /* 0x00000019ca967819 */ /* 0x008fe200000012ff */
[C---:B------:R-:W-:Y:S01]  /*5010*/  IMAD.WIDE R136, R191.reuse, 0x4, R136 ;  /* 0x00000004bf887825 */ /* 0x040fe200078e0288 */
[----:B-----5:R-:W-:Y:S01]  /*5020*/  CS2R R160, SRZ ;  /* 0x0000000000a07805 */ /* 0x020fe2000001ff00 */
[----:B------:R3:W-:Y:S01]  /*5030*/  LDGSTS.E [R231+0x5b00], [R142.64], P0 ;  /* 0x05b000008ee77fae */ /* 0x0007e20008121848 */
[----:B------:R-:W-:Y:S01]  /*5040*/  LOP3.LUT P0, RZ, R158, 0x1, RZ, 0xc0, !PT ;  /* 0x000000019eff7812 */ /* 0x000fe2000780c0ff */
[C---:B------:R-:W-:Y:S01]  /*5050*/  IMAD.WIDE R134, R191.reuse, 0x4, R134 ;  /* 0x00000004bf867825 */ /* 0x040fe200078e0286 */
[----:B-1----:R-:W-:Y:S01]  /*5060*/  CS2R R156, SRZ ;  /* 0x00000000009c7805 */ /* 0x002fe2000001ff00 */
[----:B------:R1:W-:Y:S01]  /*5070*/  LDGSTS.E [R231+0x6200], [R148.64], P2 ;  /* 0x0620000094e77fae */ /* 0x0003e20009121848 */
[----:B------:R-:W-:Y:S01]  /*5080*/  CS2R R158, SRZ ;  /* 0x00000000009e7805 */ /* 0x000fe2000001ff00 */
[C---:B------:R-:W-:Y:S01]  /*5090*/  IMAD.WIDE R132, R191.reuse, 0x4, R132 ;  /* 0x00000004bf847825 */ /* 0x040fe200078e0284 */
[----:B--2---:R-:W-:Y:S01]  /*50a0*/  CS2R R154, SRZ ;  /* 0x00000000009a7805 */ /* 0x004fe2000001ff00 */
[----:B------:R2:W-:Y:S01]  /*50b0*/  LDGSTS.E [R231+0x6300], [R146.64], P2 ;  /* 0x0630000092e77fae */ /* 0x0005e20009121848 */
[----:B------:R-:W-:Y:S01]  /*50c0*/  LOP3.LUT P2, RZ, R150, 0x1, RZ, 0xc0, !PT ;  /* 0x0000000196ff7812 */ /* 0x000fe2000784c0ff */
[C---:B------:R-:W-:Y:S01]  /*50d0*/  IMAD.WIDE R122, R191.reuse, 0x4, R122 ;  /* 0x00000004bf7a7825 */ /* 0x040fe200078e027a */
[----:B----4-:R-:W-:Y:S01]  /*50e0*/  CS2R R152, SRZ ;  /* 0x0000000000987805 */ /* 0x010fe2000001ff00 */
[----:B---3--:R-:W-:Y:S01]  /*50f0*/  SHF.R.U64 R142, R202, 0x15, RZ ;  /* 0x00000015ca8e7819 */ /* 0x008fe200000012ff */
[----:B------:R3:W-:Y:S01]  /*5100*/  LDGSTS.E [R231+0x6a00], [R144.64], P3 ;  /* 0x06a0000090e77fae */ /* 0x0007e20009921848 */
[----:B------:R-:W-:Y:S01]  /*5110*/  IMAD.WIDE R128, R191, 0x4, R128 ;  /* 0x00000004bf807825 */ /* 0x000fe200078e0280 */
[----:B------:R-:W-:-:S02]  /*5120*/  CS2R R168, SRZ ;  /* 0x0000000000a87805 */ /* 0x000fc4000001ff00 */
[----:B------:R4:W-:Y:S01]  /*5130*/  LDGSTS.E [R231+0x6b00], [R138.64], P3 ;  /* 0x06b000008ae77fae */ /* 0x0009e20009921848 */
[----:B------:R-:W-:Y:S01]  /*5140*/  LOP3.LUT P3, RZ, R142, 0x1, RZ, 0xc0, !PT ;  /* 0x000000018eff7812 */ /* 0x000fe2000786c0ff */
[C---:B------:R-:W-:Y:S01]  /*5150*/  IMAD.WIDE R126, R191.reuse, 0x4, R126 ;  /* 0x00000004bf7e7825 */ /* 0x040fe200078e027e */
[----:B------:R-:W-:Y:S01]  /*5160*/  SHF.R.U64 R142, R202, 0x11, RZ ;  /* 0x00000011ca8e7819 */ /* 0x000fe200000012ff */
[----:B------:R5:W-:Y:S01]  /*5170*/  LDGSTS.E [R231+0x7200], [R140.64], P4 ;  /* 0x072000008ce77fae */ /* 0x000be2000a121848 */
[----:B--2---:R-:W-:Y:S01]  /*5180*/  CS2R R146, SRZ ;  /* 0x0000000000927805 */ /* 0x004fe2000001ff00 */
[C---:B------:R-:W-:Y:S02]  /*5190*/  IMAD.WIDE R124, R191.reuse, 0x4, R124 ;  /* 0x00000004bf7c7825 */ /* 0x040fe400078e027c */
[----:B------:R2:W-:Y:S01]  /*51a0*/  LDGSTS.E [R231+0x7300], [R130.64], P4 ;  /* 0x0730000082e77fae */ /* 0x0005e2000a121848 */
[----:B------:R-:W-:Y:S01]  /*51b0*/  LOP3.LUT P4, RZ, R142, 0x1, RZ, 0xc0, !PT ;  /* 0x000000018eff7812 */ /* 0x000fe2000788c0ff */
[C---:B------:R-:W-:Y:S01]  /*51c0*/  IMAD.WIDE R118, R191.reuse, 0x4, R118 ;  /* 0x00000004bf767825 */ /* 0x040fe200078e0276 */
[----:B------:R-:W-:Y:S01]  /*51d0*/  CS2R R142, SRZ ;  /* 0x00000000008e7805 */ /* 0x000fe2000001ff00 */
[----:B----4-:R-:W-:Y:S01]  /*51e0*/  SHF.R.U64 R138, R202, 0xd, RZ ;  /* 0x0000000dca8a7819 */ /* 0x010fe200000012ff */
[----:B------:R1:W-:Y:S01]  /*51f0*/  LDGSTS.E [R231+0x7a00], [R136.64], P5 ;  /* 0x07a0000088e77fae */ /* 0x0003e2000a921848 */
[C---:B------:R-:W-:Y:S01]  /*5200*/  IMAD.WIDE R120, R191.reuse, 0x4, R120 ;  /* 0x00000004bf787825 */ /* 0x040fe200078e0278 */
[----:B---3--:R-:W-:Y:S01]  /*5210*/  CS2R R144, SRZ ;  /* 0x0000000000907805 */ /* 0x008fe2000001ff00 */
[----:B-----5:R-:W-:Y:S01]  /*5220*/  CS2R R140, SRZ ;  /* 0x00000000008c7805 */ /* 0x020fe2000001ff00 */
[----:B------:R1:W-:Y:S01]  /*5230*/  LDGSTS.E [R231+0x7b00], [R134.64], P5 ;  /* 0x07b0000086e77fae */ /* 0x0003e2000a921848 */
[----:B------:R-:W-:Y:S01]  /*5240*/  LOP3.LUT P5, RZ, R138, 0x1, RZ, 0xc0, !PT ;  /* 0x000000018aff7812 */ /* 0x000fe200078ac0ff */
[C---:B------:R-:W-:Y:S01]  /*5250*/  IMAD.WIDE R110, R191.reuse, 0x4, R110 ;  /* 0x00000004bf6e7825 */ /* 0x040fe200078e026e */
[C---:B------:R-:W-:Y:S01]  /*5260*/  SHF.R.U64 R138, R202.reuse, 0x9, RZ ;  /* 0x00000009ca8a7819 */ /* 0x040fe200000012ff */
[----:B------:R1:W-:Y:S01]  /*5270*/  LDGSTS.E [R230+0x4400], [R132.64], P0 ;  /* 0x0440000084e67fae */ /* 0x0003e20008121848 */
[----:B--2---:R-:W-:Y:S01]  /*5280*/  SHF.R.U64 R130, R202, 0x5, RZ ;  /* 0x00000005ca827819 */ /* 0x004fe200000012ff */
[----:B------:R-:W-:-:S02]  /*5290*/  IMAD.WIDE R116, R191, 0x4, R116 ;  /* 0x00000004bf747825 */ /* 0x000fc400078e0274 */
[----:B------:R2:W-:Y:S01]  /*52a0*/  LDGSTS.E [R230+0x4500], [R122.64], P0 ;  /* 0x045000007ae67fae */ /* 0x0005e20008121848 */
[----:B------:R-:W-:Y:S01]  /*52b0*/  LOP3.LUT P0, RZ, R138, 0x1, RZ, 0xc0, !PT ;  /* 0x000000018aff7812 */ /* 0x000fe2000780c0ff */
[C---:B------:R-:W-:Y:S02]  /*52c0*/  IMAD.WIDE R114, R191.reuse, 0x4, R114 ;  /* 0x00000004bf727825 */ /* 0x040fe400078e0272 */
[----:B------:R1:W-:Y:S02]  /*52d0*/  LDGSTS.E [R230+0x4c00], [R128.64], P2 ;  /* 0x04c0000080e67fae */ /* 0x0003e40009121848 */
[C---:B------:R-:W-:Y:S02]  /*52e0*/  IMAD.WIDE R112, R191.reuse, 0x4, R112 ;  /* 0x00000004bf707825 */ /* 0x040fe400078e0270 */
[----:B------:R3:W-:Y:S01]  /*52f0*/  LDGSTS.E [R230+0x4d00], [R126.64], P2 ;  /* 0x04d000007ee67fae */ /* 0x0007e20009121848 */
[----:B------:R-:W-:Y:S01]  /*5300*/  LOP3.LUT P2, RZ, R130, 0x1, RZ, 0xc0, !PT ;  /* 0x0000000182ff7812 */ /* 0x000fe2000784c0ff */
[C---:B------:R-:W-:Y:S01]  /*5310*/  IMAD.WIDE R102, R191.reuse, 0x4, R102 ;  /* 0x00000004bf667825 */ /* 0x040fe200078e0266 */
[----:B--2---:R-:W-:Y:S01]  /*5320*/  SHF.R.U64 R122, R202, 0x1, RZ ;  /* 0x00000001ca7a7819 */ /* 0x004fe200000012ff */
[----:B------:R2:W-:Y:S02]  /*5330*/  LDGSTS.E [R230+0x5400], [R124.64], P3 ;  /* 0x054000007ce67fae */ /* 0x0005e40009921848 */
[----:B------:R-:W-:-:S02]  /*5340*/  IMAD.WIDE R108, R191, 0x4, R108 ;  /* 0x00000004bf6c7825 */ /* 0x000fc400078e026c */
[----:B------:R4:W-:Y:S01]  /*5350*/  LDGSTS.E [R230+0x5500], [R118.64], P3 ;  /* 0x0550000076e67fae */ /* 0x0009e20009921848 */
[----:B------:R-:W-:Y:S01]  /*5360*/  LOP3.LUT P3, RZ, R122, 0x1, RZ, 0xc0, !PT ;  /* 0x000000017aff7812 */ /* 0x000fe2000786c0ff */
[C---:B------:R-:W-:Y:S01]  /*5370*/  IMAD.WIDE R106, R191.reuse, 0x4, R106 ;  /* 0x00000004bf6a7825 */ /* 0x040fe200078e026a */
[----:B------:R-:W-:Y:S01]  /*5380*/  SHF.R.U64 R122, R202, 0x1c, RZ ;  /* 0x0000001cca7a7819 */ /* 0x000fe200000012ff */
[----:B------:R5:W-:Y:S01]  /*5390*/  LDGSTS.E [R230+0x5c00], [R120.64], P4 ;  /* 0x05c0000078e67fae */ /* 0x000be2000a121848 */
[----:B---3--:R-:W-:Y:S01]  /*53a0*/  CS2R R126, SRZ ;  /* 0x00000000007e7805 */ /* 0x008fe2000001ff00 */
        /* <DEDUP_REMOVED lines=8> */
[----:B--2---:R-:W-:Y:S01]  /*5430*/  CS2R R124, SRZ ;  /* 0x00000000007c7805 */ /* 0x004fe2000001ff00 */
[----:B-----5:R-:W-:Y:S01]  /*5440*/  CS2R R120, SRZ ;  /* 0x0000000000787805 */ /* 0x020fe2000001ff00 */
[----:B------:R2:W-:Y:S01]  /*5450*/  LDGSTS.E [R230+0x6500], [R114.64], P5 ;  /* 0x0650000072e67fae */ /* 0x0005e2000a921848 */
[----:B------:R-:W-:Y:S01]  /*5460*/  LOP3.LUT P5, RZ, R118, 0x1, RZ, 0xc0, !PT ;  /* 0x0000000176ff7812 */ /* 0x000fe200078ac0ff */
[C---:B------:R-:W-:Y:S01]  /*5470*/  IMAD.WIDE R90, R191.reuse, 0x4, R90 ;  /* 0x00000004bf5a7825 */ /* 0x040fe200078e025a */
[C---:B------:R-:W-:Y:S01]  /*5480*/  SHF.R.U64 R118, R202.reuse, 0x14, RZ ;  /* 0x00000014ca767819 */ /* 0x040fe200000012ff */
[----:B------:R4:W-:Y:S01]  /*5490*/  LDGSTS.E [R230+0x6c00], [R112.64], P0 ;  /* 0x06c0000070e67fae */ /* 0x0009e20008121848 */
[----:B---3--:R-:W-:Y:S01]  /*54a0*/  SHF.R.U64 R110, R202, 0x10, RZ ;  /* 0x00000010ca6e7819 */ /* 0x008fe200000012ff */
[----:B------:R-:W-:-:S02]  /*54b0*/  IMAD.WIDE R96, R191, 0x4, R96 ;  /* 0x00000004bf607825 */ /* 0x000fc400078e0260 */
[----:B------:R3:W-:Y:S01]  /*54c0*/  LDGSTS.E [R230+0x6d00], [R102.64], P0 ;  /* 0x06d0000066e67fae */ /* 0x0007e20008121848 */
[----:B------:R-:W-:Y:S01]  /*54d0*/  LOP3.LUT P0, RZ, R118, 0x1, RZ, 0xc0, !PT ;  /* 0x0000000176ff7812 */ /* 0x000fe2000780c0ff */
[C---:B------:R-:W-:Y:S02]  /*54e0*/  IMAD.WIDE R94, R191.reuse, 0x4, R94 ;  /* 0x00000004bf5e7825 */ /* 0x040fe400078e025e */
[----:B------:R5:W-:Y:S01]  /*54f0*/  LDGSTS.E [R230+0x7400], [R108.64], P2 ;  /* 0x074000006ce67fae */ /* 0x000be20009121848 */
[----:B--2---:R-:W-:Y:S01]  /*5500*/  CS2R R114, SRZ ;  /* 0x0000000000727805 */ /* 0x004fe2000001ff00 */
[C---:B------:R-:W-:Y:S02]  /*5510*/  IMAD.WIDE R88, R191.reuse, 0x4, R88 ;  /* 0x00000004bf587825 */ /* 0x040fe400078e0258 */
[----:B------:R2:W-:Y:S01]  /*5520*/  LDGSTS.E [R230+0x7500], [R106.64], P2 ;  /* 0x075000006ae67fae */ /* 0x0005e20009121848 */
[----:B------:R-:W-:Y:S01]  /*5530*/  LOP3.LUT P2, RZ, R110, 0x1, RZ, 0xc0, !PT ;  /* 0x000000016eff7812 */ /* 0x000fe2000784c0ff */
[C---:B------:R-:W-:Y:S01]  /*5540*/  IMAD.WIDE R92, R191.reuse, 0x4, R92 ;  /* 0x00000004bf5c7825 */ /* 0x040fe200078e025c */
[----:B------:R-:W-:Y:S01]  /*5550*/  CS2R R110, SRZ ;  /* 0x00000000006e7805 */ /* 0x000fe2000001ff00 */
[----:B---3--:R-:W-:Y:S01]  /*5560*/  SHF.R.U64 R102, R202, 0xc, RZ ;  /* 0x0000000cca667819 */ /* 0x008fe200000012ff */
[----:B------:R3:W-:Y:S01]  /*5570*/  LDGSTS.E [R230+0x7c00], [R104.64], P3 ;  /* 0x07c0000068e67fae */ /* 0x0007e20009921848 */
[C---:B------:R-:W-:Y:S01]  /*5580*/  IMAD.WIDE R86, R191.reuse, 0x4, R86 ;  /* 0x00000004bf567825 */ /* 0x040fe200078e0256 */
[----:B----4-:R-:W-:Y:S01]  /*5590*/  CS2R R112, SRZ ;  /* 0x0000000000707805 */ /* 0x010fe2000001ff00 */
[----:B-----5:R-:W-:Y:S01]  /*55a0*/  CS2R R108, SRZ ;  /* 0x00000000006c7805 */ /* 0x020fe2000001ff00 */
[----:B------:R4:W-:Y:S01]  /*55b0*/  LDGSTS.E [R230+0x7d00], [R98.64], P3 ;  /* 0x07d0000062e67fae */ /* 0x0009e20009921848 */
[----:B------:R-:W-:Y:S01]  /*55c0*/  LOP3.LUT P3, RZ, R102, 0x1, RZ, 0xc0, !PT ;  /* 0x0000000166ff7812 */ /* 0x000fe2000786c0ff */
[C---:B------:R-:W-:Y:S01]  /*55d0*/  IMAD.WIDE R78, R191.reuse, 0x4, R78 ;  /* 0x00000004bf4e7825 */ /* 0x040fe200078e024e */
[C---:B------:R-:W-:Y:S01]  /*55e0*/  SHF.R.U64 R102, R202.reuse, 0x8, RZ ;  /* 0x00000008ca667819 */ /* 0x040fe200000012ff */
[----:B------:R5:W-:Y:S01]  /*55f0*/  LDGSTS.E [R229+0x4600], [R100.64], P4 ;  /* 0x0460000064e57fae */ /* 0x000be2000a121848 */
[----:B------:R-:W-:Y:S01]  /*5600*/  SHF.R.U64 R202, R202, 0x4, RZ ;  /* 0x00000004caca7819 */ /* 0x000fe200000012ff */
[C---:B------:R-:W-:Y:S01]  /*5610*/  IMAD.WIDE R84, R191.reuse, 0x4, R84 ;  /* 0x00000004bf547825 */ /* 0x040fe200078e0254 */
[----:B--2---:R-:W-:Y:S01]  /*5620*/  CS2R R106, SRZ ;  /* 0x00000000006a7805 */ /* 0x004fe2000001ff00 */
[----:B------:R2:W-:Y:S01]  /*5630*/  LDGSTS.E [R229+0x4700], [R90.64], P4 ;  /* 0x047000005ae57fae */ /* 0x0005e2000a121848 */
[----:B------:R-:W-:Y:S01]  /*5640*/  LOP3.LUT P4, RZ, R102, 0x1, RZ, 0xc0, !PT ;  /* 0x0000000166ff7812 */ /* 0x000fe2000788c0ff */
[C---:B------:R-:W-:Y:S01]  /*5650*/  IMAD.WIDE R82, R191.reuse, 0x4, R82 ;  /* 0x00000004bf527825 */ /* 0x040fe200078e0252 */
[----:B------:R-:W-:Y:S01]  /*5660*/  CS2R R102, SRZ ;  /* 0x0000000000667805 */ /* 0x000fe2000001ff00 */
[----:B------:R1:W-:Y:S01]  /*5670*/  LDGSTS.E [R229+0x4e00], [R96.64], P5 ;  /* 0x04e0000060e57fae */ /* 0x0003e2000a921848 */
[----:B----4-:R-:W-:Y:S01]  /*5680*/  IADD3 R98, R196, 0x1, RZ ;  /* 0x00000001c4627810 */ /* 0x010fe20007ffe0ff */
[C---:B------:R-:W-:Y:S01]  /*5690*/  IMAD.WIDE R80, R191.reuse, 0x4, R80 ;  /* 0x00000004bf507825 */ /* 0x040fe200078e0250 */
[----:B---3--:R-:W-:Y:S01]  /*56a0*/  CS2R R104, SRZ ;  /* 0x0000000000687805 */ /* 0x008fe2000001ff00 */
[----:B------:R3:W-:Y:S01]  /*56b0*/  LDGSTS.E [R229+0x4f00], [R94.64], P5 ;  /* 0x04f000005ee57fae */ /* 0x0007e2000a921848 */
[----:B------:R-:W-:Y:S01]  /*56c0*/  LOP3.LUT P5, RZ, R202, 0x1, RZ, 0xc0, !PT ;  /* 0x00000001caff7812 */ /* 0x000fe200078ac0ff */
[C---:B------:R-:W-:Y:S01]  /*56d0*/  IMAD.WIDE R76, R191.reuse, 0x4, R76 ;  /* 0x00000004bf4c7825 */ /* 0x040fe200078e024c */
[----:B-----5:R-:W-:Y:S01]  /*56e0*/  CS2R R100, SRZ ;  /* 0x0000000000647805 */ /* 0x020fe2000001ff00 */
[----:B------:R4:W-:Y:S01]  /*56f0*/  LDGSTS.E [R229+0x5600], [R88.64], P0 ;  /* 0x0560000058e57fae */ /* 0x0009e20008121848 */
[----:B--2---:R-:W-:Y:S01]  /*5700*/  CS2R R90, SRZ ;  /* 0x00000000005a7805 */ /* 0x004fe2000001ff00 */
[----:B------:R-:W-:-:S02]  /*5710*/  IMAD.WIDE R68, R191, 0x4, R68 ;  /* 0x00000004bf447825 */ /* 0x000fc400078e0244 */
[----:B------:R2:W-:Y:S01]  /*5720*/  LDGSTS.E [R229+0x5700], [R92.64], P0 ;  /* 0x057000005ce57fae */ /* 0x0005e20008121848 */
[----:B------:R-:W-:Y:S01]  /*5730*/  ISETP.GE.AND P0, PT, R98, c[0x0][0x17c], PT ;  /* 0x00005f0062007a0c */ /* 0x000fe20003f06270 */
[C---:B------:R-:W-:Y:S01]  /*5740*/  IMAD.WIDE R74, R191.reuse, 0x4, R74 ;  /* 0x00000004bf4a7825 */ /* 0x040fe200078e024a */
[----:B-1----:R-:W-:Y:S01]  /*5750*/  CS2R R96, SRZ ;  /* 0x0000000000607805 */ /* 0x002fe2000001ff00 */
[----:B------:R1:W-:Y:S01]  /*5760*/  LDGSTS.E [R229+0x5e00], [R86.64], P2 ;  /* 0x05e0000056e57fae */ /* 0x0003e20009121848 */
[----:B---3--:R-:W-:Y:S01]  /*5770*/  CS2R R94, SRZ ;  /* 0x00000000005e7805 */ /* 0x008fe2000001ff00 */
[C---:B------:R-:W-:Y:S01]  /*5780*/  IMAD.WIDE R72, R191.reuse, 0x4, R72 ;  /* 0x00000004bf487825 */ /* 0x040fe200078e0248 */
[----:B------:R-:W-:Y:S01]  /*5790*/  CS2R R98, SRZ ;  /* 0x0000000000627805 */ /* 0x000fe2000001ff00 */
[----:B------:R3:W-:Y:S01]  /*57a0*/  LDGSTS.E [R229+0x5f00], [R78.64], P2 ;  /* 0x05f000004ee57fae */ /* 0x0007e20009121848 */
[----:B----4-:R-:W-:Y:S01]  /*57b0*/  CS2R R88, SRZ ;  /* 0x0000000000587805 */ /* 0x010fe2000001ff00 */
[----:B------:R-:W-:-:S02]  /*57c0*/  IMAD.WIDE R70, R191, 0x4, R70 ;  /* 0x00000004bf467825 */ /* 0x000fc400078e0246 */
[----:B------:R4:W-:Y:S01]  /*57d0*/  LDGSTS.E [R229+0x6600], [R84.64], P3 ;  /* 0x0660000054e57fae */ /* 0x0009e20009921848 */
[----:B--2---:R-:W-:-:S03]  /*57e0*/  CS2R R92, SRZ ;  /* 0x00000000005c7805 */ /* 0x004fc6000001ff00 */
[----:B------:R2:W-:Y:S01]  /*57f0*/  LDGSTS.E [R229+0x6700], [R82.64], P3 ;  /* 0x0670000052e57fae */ /* 0x0005e20009921848 */
[----:B-1----:R-:W-:-:S03]  /*5800*/  CS2R R86, SRZ ;  /* 0x0000000000567805 */ /* 0x002fc6000001ff00 */
[----:B------:R1:W-:Y:S01]  /*5810*/  LDGSTS.E [R229+0x6e00], [R80.64], P4 ;  /* 0x06e0000050e57fae */ /* 0x0003e2000a121848 */
[----:B---3--:R-:W-:-:S03]  /*5820*/  CS2R R78, SRZ ;  /* 0x00000000004e7805 */ /* 0x008fc6000001ff00 */
[----:B------:R3:W-:Y:S01]  /*5830*/  LDGSTS.E [R229+0x6f00], [R76.64], P4 ;  /* 0x06f000004ce57fae */ /* 0x0007e2000a121848 */
[----:B----4-:R-:W-:-:S03]  /*5840*/  CS2R R84, SRZ ;  /* 0x0000000000547805 */ /* 0x010fc6000001ff00 */
[----:B------:R4:W-:Y:S01]  /*5850*/  LDGSTS.E [R229+0x7600], [R68.64], P5 ;  /* 0x0760000044e57fae */ /* 0x0009e2000a921848 */
[----:B--2---:R-:W-:-:S03]  /*5860*/  CS2R R82, SRZ ;  /* 0x0000000000527805 */ /* 0x004fc6000001ff00 */
[----:B------:R2:W-:Y:S01]  /*5870*/  LDGSTS.E [R229+0x7700], [R74.64], P5 ;  /* 0x077000004ae57fae */ /* 0x0005e2000a921848 */
[----:B-1----:R-:W-:-:S03]  /*5880*/  CS2R R80, SRZ ;  /* 0x0000000000507805 */ /* 0x002fc6000001ff00 */
[----:B------:R1:W-:Y:S01]  /*5890*/  LDGSTS.E [R229+0x7e00], [R72.64], !P6 ;  /* 0x07e0000048e57fae */ /* 0x0003e2000f121848 */
[----:B---3--:R-:W-:-:S03]  /*58a0*/  CS2R R76, SRZ ;  /* 0x00000000004c7805 */ /* 0x008fc6000001ff00 */
[----:B------:R3:W-:Y:S01]  /*58b0*/  LDGSTS.E [R229+0x7f00], [R70.64], !P6 ;  /* 0x07f0000046e57fae */ /* 0x0007e2000f121848 */
[----:B----4-:R-:W-:-:S03]  /*58c0*/  CS2R R68, SRZ ;  /* 0x0000000000447805 */ /* 0x010fc6000001ff00 */
[----:B------:R-:W0:Y:S01]  /*58d0*/  LDGDEPBAR ;  /* 0x00000000000079af */ /* 0x000e220000000000 */
[----:B--2---:R-:W-:-:S03]  /*58e0*/  CS2R R74, SRZ ;  /* 0x00000000004a7805 */ /* 0x004fc6000001ff00 */
[----:B------:R2:W-:Y:S01]  /*58f0*/  LDGSTS.E [R200+0xa000], [R66.64], P1 ;  /* 0x0a00000042c87fae */ /* 0x0005e20008921848 */
[----:B-1----:R-:W-:-:S03]  /*5900*/  CS2R R72, SRZ ;  /* 0x0000000000487805 */ /* 0x002fc6000001ff00 */
[----:B------:R1:W-:Y:S01]  /*5910*/  LDGSTS.E [R200+0xa400], [R64.64], P1 ;  /* 0x0a40000040c87fae */ /* 0x0003e20008921848 */
[----:B---3--:R-:W-:-:S03]  /*5920*/  CS2R R70, SRZ ;  /* 0x0000000000467805 */ /* 0x008fc6000001ff00 */
[----:B------:R3:W-:Y:S04]  /*5930*/  LDGSTS.E [R200+0xa800], [R62.64], P1 ;  /* 0x0a8000003ec87fae */ /* 0x0007e80008921848 */
        /* <DEDUP_REMOVED lines=36> */
[----:B------:R3:W-:Y:S04]  /*5b80*/  LDGSTS.E [R222+0xb600], [R24.64], P1 ;  /* 0x0b60000018de7fae */ /* 0x0007e80008921848 */
        /* <DEDUP_REMOVED lines=9> */
[----:B------:R4:W-:Y:S01]  /*5c20*/  LDGSTS.E [R220+0xbf00], [R176.64], P1 ;  /* 0x0bf00000b0dc7fae */ /* 0x0009e20008921848 */
[----:B------:R-:W-:Y:S01]  /*5c30*/  ISETP.GE.AND P1, PT, R214, 0x20, PT ;  /* 0x00000020d600780c */ /* 0x000fe20003f26270 */
[----:B-1----:R-:W-:-:S02]  /*5c40*/  CS2R R10, SRZ ;  /* 0x00000000000a7805 */ /* 0x002fc4000001ff00 */
[----:B------:R-:W0:Y:S01]  /*5c50*/  LDGDEPBAR ;  /* 0x00000000000079af */ /* 0x000e220000000000 */
[----:B--2---:R-:W-:Y:S01]  /*5c60*/  CS2R R8, SRZ ;  /* 0x0000000000087805 */ /* 0x004fe2000001ff00 */
[----:B----4-:R-:W-:-:S08]  /*5c70*/  CS2R R176, SRZ ;  /* 0x0000000000b07805 */ /* 0x010fd0000001ff00 */
[----:B------:R-:W-:Y:S05]  /*5c80*/  @!P1 BRA `(.L_x_0) ;  /* 0x000064a000009947 */ /* 0x000fea0003800000 */
[----:B---3--:R-:W2:Y:S01]  /*5c90*/  LDL.LU R193, [R1] ;  /* 0x0000000001c17983 */ /* 0x008ea20000300800 */
[----:B------:R-:W-:Y:S02]  /*5ca0*/  SHF.R.S32.HI R9, RZ, 0x1f, R204 ;  /* 0x0000001fff097819 */ /* 0x000fe400000114cc */
[C---:B------:R-:W-:Y:S02]  /*5cb0*/  LOP3.LUT R8, R212.reuse, 0x1c, RZ, 0xc0, !PT ;  /* 0x0000001cd4087812 */ /* 0x040fe400078ec0ff */
[----:B------:R-:W-:Y:S02]  /*5cc0*/  LOP3.LUT R6, R212, 0x3, RZ, 0xc0, !PT ;  /* 0x00000003d4067812 */ /* 0x000fe400078ec0ff */
[----:B------:R-:W-:Y:S01]  /*5cd0*/  SHF.R.S32.HI R7, RZ, 0x1f, R2 ;  /* 0x0000001fff077819 */ /* 0x000fe20000011402 */
[----:B------:R-:W-:Y:S01]  /*5ce0*/  USHF.R.S32.HI UR6, URZ, 0x1f, UR4 ;  /* 0x0000001f3f067899 */ /* 0x000fe20008011404 */
[----:B------:R-:W-:Y:S01]  /*5cf0*/  SHF.L.U64.HI R190, R204, 0x2, R9 ;  /* 0x00000002ccbe7819 */ /* 0x000fe20000010209 */
[----:B------:R-:W-:Y:S01]  /*5d00*/  IMAD.U32 R9, RZ, RZ, UR7 ;  /* 0x00000007ff097e24 */ /* 0x000fe2000f8e00ff */
[----:B------:R-:W-:Y:S01]  /*5d10*/  SHF.L.U64.HI R189, R2, 0x2, R7 ;  /* 0x0000000202bd7819 */ /* 0x000fe20000010207 */
[----:B------:R-:W-:Y:S01]  /*5d20*/  IMAD R6, R6, 0x220, RZ ;  /* 0x0000022006067824 */ /* 0x000fe200078e02ff */
[----:B------:R-:W-:Y:S01]  /*5d30*/  USHF.L.U32 UR5, UR4, 0x3, URZ ;  /* 0x0000000304057899 */ /* 0x000fe2000800063f */
[----:B------:R-:W-:Y:S01]  /*5d40*/  IMAD R9, R9, 0x2, R8 ;  /* 0x0000000209097824 */ /* 0x000fe200078e0208 */
[----:B------:R-:W-:Y:S01]  /*5d50*/  SHF.R.S32.HI R11, RZ, 0x1f, R208 ;  /* 0x0000001fff0b7819 */ /* 0x000fe200000114d0 */
[----:B------:R-:W3:Y:S01]  /*5d60*/  LDL.LU R186, [R1+0x8] ;  /* 0x0000080001ba7983 */ /* 0x000ee20000300800 */
[----:B------:R-:W-:Y:S01]  /*5d70*/  SHF.R.S32.HI R7, RZ, 0x1f, R210 ;  /* 0x0000001fff077819 */ /* 0x000fe200000114d2 */
[----:B------:R-:W-:Y:S01]  /*5d80*/  USHF.L.U64.HI UR10, UR4, 0x3, UR6 ;  /* 0x00000003040a7899 */ /* 0x000fe20008010206 */
[----:B------:R-:W-:Y:S01]  /*5d90*/  SHF.L.U64.HI R116, R208, 0x2, R11 ;  /* 0x00000002d0747819 */ /* 0x000fe2000001020b */
[----:B------:R-:W4:Y:S01]  /*5da0*/  LDL.LU R184, [R1+0x4] ;  /* 0x0000040001b87983 */ /* 0x000f220000300800 */
[----:B------:R-:W-:-:S02]  /*5db0*/  SHF.L.U64.HI R2, R210, 0x2, R7 ;  /* 0x00000002d2027819 */ /* 0x000fc40000010207 */
[----:B------:R-:W-:Y:S01]  /*5dc0*/  LOP3.LUT R188, R6, R9, RZ, 0x3c, !PT ;  /* 0x0000000906bc7212 */ /* 0x000fe200078e3cff */
[----:B------:R-:W5:Y:S01]  /*5dd0*/  LDL.LU R185, [R1+0xc] ;  /* 0x00000c0001b97983 */ /* 0x000f620000300800 */
[----:B------:R-:W-:Y:S02]  /*5de0*/  SHF.R.S32.HI R7, RZ, 0x1f, R214 ;  /* 0x0000001fff077819 */ /* 0x000fe400000114d6 */
[----:B------:R-:W-:Y:S01]  /*5df0*/  SHF.R.S32.HI R8, RZ, 0x1f, R205 ;  /* 0x0000001fff087819 */ /* 0x000fe200000114cd */
[----:B------:R-:W5:Y:S01]  /*5e00*/  LDL.LU R182, [R1+0x10] ;  /* 0x0000100001b67983 */ /* 0x000f620000300800 */
[----:B------:R-:W-:Y:S02]  /*5e10*/  SHF.R.S32.HI R6, RZ, 0x1f, R207 ;  /* 0x0000001fff067819 */ /* 0x000fe400000114cf */
[----:B------:R-:W-:Y:S01]  /*5e20*/  LEA R206, P3, R205, UR5, 0x2 ;  /* 0x00000005cdce7c11 */ /* 0x000fe2000f8610ff */
[----:B------:R-:W5:Y:S01]  /*5e30*/  LDL.LU R183, [R1+0x14] ;  /* 0x0000140001b77983 */ /* 0x000f620000300800 */
[----:B------:R-:W-:-:S02]  /*5e40*/  LEA R208, P4, R207, UR5, 0x2 ;  /* 0x00000005cfd07c11 */ /* 0x000fc4000f8810ff */
[----:B------:R-:W-:Y:S01]  /*5e50*/  LEA.HI R12, R7, R214, RZ, 0x5 ;  /* 0x000000d6070c7211 */ /* 0x000fe200078f28ff */
[----:B------:R-:W-:Y:S01]  /*5e60*/  STL [R1+0x38], R189 ;  /* 0x000038bd01007387 */ /* 0x000fe20000100800 */
[----:B------:R-:W-:Y:S02]  /*5e70*/  LEA.HI.X R205, R205, UR10, R8, 0x2, P3 ;  /* 0x0000000acdcd7c11 */ /* 0x000fe400098f1408 */
[----:B------:R-:W-:Y:S01]  /*5e80*/  LEA.HI.X R207, R207, UR10, R6, 0x2, P4 ;  /* 0x0000000acfcf7c11 */ /* 0x000fe2000a0f1406 */
[----:B------:R-:W-:Y:S01]  /*5e90*/  STL [R1+0x3c], R190 ;  /* 0x00003cbe01007387 */ /* 0x000fe20000100800 */
[----:B------:R-:W-:Y:S02]  /*5ea0*/  SHF.R.S32.HI R8, RZ, 0x1f, R213 ;  /* 0x0000001fff087819 */ /* 0x000fe400000114d5 */
[----:B------:R-:W-:Y:S01]  /*5eb0*/  SHF.R.S32.HI R6, RZ, 0x1f, R215 ;  /* 0x0000001fff067819 */ /* 0x000fe200000114d7 */
[----:B------:R-:W-:Y:S01]  /*5ec0*/  STL [R1+0x40], R188 ;  /* 0x000040bc01007387 */ /* 0x000fe20000100800 */
[----:B------:R-:W-:-:S02]  /*5ed0*/  LEA R214, P3, R213, UR5, 0x2 ;  /* 0x00000005d5d67c11 */ /* 0x000fc4000f8610ff */
[----:B------:R-:W-:Y:S01]  /*5ee0*/  LEA R216, P4, R215, UR5, 0x2 ;  /* 0x00000005d7d87c11 */ /* 0x000fe2000f8810ff */
[----:B------:R-:W5:Y:S01]  /*5ef0*/  LDL R192, [R1+0x30] ;  /* 0x0000300001c07983 */ /* 0x000f620000100800 */
[----:B------:R-:W-:Y:S02]  /*5f00*/  LEA.HI.X R213, R213, UR10, R8, 0x2, P3 ;  /* 0x0000000ad5d57c11 */ /* 0x000fe400098f1408 */
[----:B------:R-:W-:Y:S02]  /*5f10*/  LEA.HI.X R215, R215, UR10, R6, 0x2, P4 ;  /* 0x0000000ad7d77c11 */ /* 0x000fe4000a0f1406 */
[----:B------:R-:W-:Y:S02]  /*5f20*/  SHF.R.S32.HI R8, RZ, 0x1f, R221 ;  /* 0x0000001fff087819 */ /* 0x000fe400000114dd */
[----:B------:R-:W-:Y:S02]  /*5f30*/  SHF.R.S32.HI R6, RZ, 0x1f, R223 ;  /* 0x0000001fff067819 */ /* 0x000fe400000114df */
[----:B------:R-:W-:-:S02]  /*5f40*/  LEA R222, P3, R221, UR5, 0x2 ;  /* 0x00000005ddde7c11 */ /* 0x000fc4000f8610ff */
[----:B------:R-:W-:Y:S02]  /*5f50*/  LEA R224, P4, R223, UR5, 0x2 ;  /* 0x00000005dfe07c11 */ /* 0x000fe4000f8810ff */
        /* <DEDUP_REMOVED lines=9> */
[C---:B------:R-:W-:Y:S02]  /*5ff0*/  LEA R238, P3, R237.reuse, UR5, 0x2 ;  /* 0x00000005edee7c11 */ /* 0x040fe4000f8610ff */
[C---:B------:R-:W-:Y:S01]  /*6000*/  LOP3.LUT R10, R212.reuse, 0x7, RZ, 0xc0, !PT ;  /* 0x00000007d40a7812 */ /* 0x040fe200078ec0ff */
[----:B------:R-:W-:Y:S01]  /*6010*/  IMAD.SHL.U32 R212, R212, 0x2, RZ ;  /* 0x00000002d4d47824 */ /* 0x000fe200078e00ff */
[----:B------:R-:W-:-:S02]  /*6020*/  LEA.HI.X R237, R237, UR10, R6, 0x2, P3 ;  /* 0x0000000aeded7c11 */ /* 0x000fc400098f1406 */
[----:B------:R-:W-:Y:S01]  /*6030*/  SHF.R.S32.HI R6, RZ, 0x1f, R245 ;  /* 0x0000001fff067819 */ /* 0x000fe200000114f5 */
[----:B------:R-:W-:Y:S01]  /*6040*/  IMAD R11, R10, 0x90, RZ ;  /* 0x000000900a0b7824 */ /* 0x000fe200078e02ff */
[C---:B------:R-:W-:Y:S02]  /*6050*/  LEA R246, P3, R245.reuse, UR5, 0x2 ;  /* 0x00000005f5f67c11 */ /* 0x040fe4000f8610ff */
[----:B------:R-:W-:Y:S02]  /*6060*/  SHF.R.S32.HI R10, RZ, 0x1f, R203 ;  /* 0x0000001fff0a7819 */ /* 0x000fe400000114cb */
[----:B------:R-:W-:Y:S02]  /*6070*/  LEA.HI.X R245, R245, UR10, R6, 0x2, P3 ;  /* 0x0000000af5f57c11 */ /* 0x000fe400098f1406 */
[----:B------:R-:W-:Y:S02]  /*6080*/  LEA R204, P2, R203, UR5, 0x2 ;  /* 0x00000005cbcc7c11 */ /* 0x000fe4000f8410ff */
[----:B------:R-:W-:-:S02]  /*6090*/  LOP3.LUT R187, R11, 0x30, R212, 0x78, !PT ;  /* 0x000000300bbb7812 */ /* 0x000fc400078e78d4 */
[----:B------:R-:W-:Y:S02]  /*60a0*/  LEA.HI.X R203, R203, UR10, R10, 0x2, P2 ;  /* 0x0000000acbcb7c11 */ /* 0x000fe400090f140a */
[----:B------:R-:W-:Y:S02]  /*60b0*/  SHF.R.S32.HI R10, RZ, 0x1f, R211 ;  /* 0x0000001fff0a7819 */ /* 0x000fe400000114d3 */
[C---:B------:R-:W-:Y:S02]  /*60c0*/  LEA R212, P2, R211.reuse, UR5, 0x2 ;  /* 0x00000005d3d47c11 */ /* 0x040fe4000f8410ff */
[----:B------:R-:W-:Y:S02]  /*60d0*/  SHF.R.S32.HI R14, RZ, 0x1f, R201 ;  /* 0x0000001fff0e7819 */ /* 0x000fe400000114c9 */
[----:B------:R-:W-:Y:S02]  /*60e0*/  LEA.HI.X R211, R211, UR10, R10, 0x2, P2 ;  /* 0x0000000ad3d37c11 */ /* 0x000fe400090f140a */
[----:B------:R-:W-:-:S02]  /*60f0*/  SHF.R.S32.HI R10, RZ, 0x1f, R219 ;  /* 0x0000001fff0a7819 */ /* 0x000fc400000114db */
[----:B------:R-:W-:Y:S02]  /*6100*/  LEA R220, P2, R219, UR5, 0x2 ;  /* 0x00000005dbdc7c11 */ /* 0x000fe4000f8410ff */
[----:B------:R-:W-:Y:S02]  /*6110*/  LEA R202, P1, R201, UR5, 0x2 ;  /* 0x00000005c9ca7c11 */ /* 0x000fe4000f8210ff */
[----:B------:R-:W-:Y:S02]  /*6120*/  LEA.HI.X R219, R219, UR10, R10, 0x2, P2 ;  /* 0x0000000adbdb7c11 */ /* 0x000fe400090f140a */
[----:B------:R-:W-:Y:S02]  /*6130*/  SHF.R.S32.HI R227, RZ, 0x1f, R4 ;  /* 0x0000001fffe37819 */ /* 0x000fe40000011404 */
[----:B------:R-:W-:Y:S02]  /*6140*/  LEA R228, P2, R4, UR5, 0x2 ;  /* 0x0000000504e47c11 */ /* 0x000fe4000f8410ff */
[----:B------:R-:W-:-:S02]  /*6150*/  LEA.HI.X R201, R201, UR10, R14, 0x2, P1 ;  /* 0x0000000ac9c97c11 */ /* 0x000fc400088f140e */
[----:B------:R-:W-:Y:S02]  /*6160*/  SHF.R.S32.HI R14, RZ, 0x1f, R209 ;  /* 0x0000001fff0e7819 */ /* 0x000fe400000114d1 */
[----:B------:R-:W-:Y:S02]  /*6170*/  LEA R210, P1, R209, UR5, 0x2 ;  /* 0x00000005d1d27c11 */ /* 0x000fe4000f8210ff */
[----:B------:R-:W-:Y:S02]  /*6180*/  LEA.HI.X R227, R4, UR10, R227, 0x2, P2 ;  /* 0x0000000a04e37c11 */ /* 0x000fe400090f14e3 */
[----:B------:R-:W-:Y:S02]  /*6190*/  SHF.R.S32.HI R8, RZ, 0x1f, R235 ;  /* 0x0000001fff087819 */ /* 0x000fe400000114eb */
[----:B------:R-:W-:Y:S02]  /*61a0*/  SHF.R.S32.HI R4, RZ, 0x1f, R239 ;  /* 0x0000001fff047819 */ /* 0x000fe400000114ef */
[----:B------:R-:W-:-:S02]  /*61b0*/  LEA R236, P2, R235, UR5, 0x2 ;  /* 0x00000005ebec7c11 */ /* 0x000fc4000f8410ff */
[----:B------:R-:W-:Y:S02]  /*61c0*/  LEA R240, P4, R239, UR5, 0x2 ;  /* 0x00000005eff07c11 */ /* 0x000fe4000f8810ff */
[----:B------:R-:W-:Y:S02]  /*61d0*/  LEA.HI.X R209, R209, UR10, R14, 0x2, P1 ;  /* 0x0000000ad1d17c11 */ /* 0x000fe400088f140e */
[----:B------:R-:W-:Y:S02]  /*61e0*/  SHF.R.S32.HI R14, RZ, 0x1f, R217 ;  /* 0x0000001fff0e7819 */ /* 0x000fe400000114d9 */
[----:B------:R-:W-:Y:S02]  /*61f0*/  LEA R218, P1, R217, UR5, 0x2 ;  /* 0x00000005d9da7c11 */ /* 0x000fe4000f8210ff */
[----:B------:R-:W-:Y:S02]  /*6200*/  LEA.HI.X R235, R235, UR10, R8, 0x2, P2 ;  /* 0x0000000aebeb7c11 */ /* 0x000fe400090f1408 */
[----:B------:R-:W-:-:S02]  /*6210*/  LEA.HI.X R239, R239, UR10, R4, 0x2, P4 ;  /* 0x0000000aefef7c11 */ /* 0x000fc4000a0f1404 */
[----:B------:R-:W-:Y:S02]  /*6220*/  SHF.R.S32.HI R8, RZ, 0x1f, R243 ;  /* 0x0000001fff087819 */ /* 0x000fe400000114f3 */
[----:B------:R-:W-:Y:S02]  /*6230*/  SHF.R.S32.HI R4, RZ, 0x1f, R247 ;  /* 0x0000001fff047819 */ /* 0x000fe400000114f7 */
[----:B------:R-:W-:Y:S02]  /*6240*/  LEA R244, P2, R243, UR5, 0x2 ;  /* 0x00000005f3f47c11 */ /* 0x000fe4000f8410ff */
[----:B------:R-:W-:Y:S02]  /*6250*/  LEA R248, P4, R247, UR5, 0x2 ;  /* 0x00000005f7f87c11 */ /* 0x000fe4000f8810ff */
[----:B------:R-:W-:Y:S02]  /*6260*/  LEA.HI.X R217, R217, UR10, R14, 0x2, P1 ;  /* 0x0000000ad9d97c11 */ /* 0x000fe400088f140e */
[----:B------:R-:W-:-:S02]  /*6270*/  SHF.R.S32.HI R10, RZ, 0x1f, R3 ;  /* 0x0000001fff0a7819 */ /* 0x000fc40000011403 */
[----:B------:R-:W-:Y:S02]  /*6280*/  LEA R226, P1, R3, UR5, 0x2 ;  /* 0x0000000503e27c11 */ /* 0x000fe4000f8210ff */
[----:B------:R-:W-:Y:S02]  /*6290*/  LEA.HI.X R243, R243, UR10, R8, 0x2, P2 ;  /* 0x0000000af3f37c11 */ /* 0x000fe400090f1408 */
[----:B------:R-:W-:Y:S02]  /*62a0*/  LEA.HI.X R247, R247, UR10, R4, 0x2, P4 ;  /* 0x0000000af7f77c11 */ /* 0x000fe4000a0f1404 */
[----:B------:R-:W-:Y:S02]  /*62b0*/  SHF.R.S32.HI R4, RZ, 0x1f, R251 ;  /* 0x0000001fff047819 */ /* 0x000fe400000114fb */
[----:B------:R-:W-:Y:S02]  /*62c0*/  LEA R252, P2, R251, UR5, 0x2 ;  /* 0x00000005fbfc7c11 */ /* 0x000fe4000f8410ff */
[----:B------:R-:W-:-:S02]  /*62d0*/  LEA.HI.X R225, R3, UR10, R10, 0x2, P1 ;  /* 0x0000000a03e17c11 */ /* 0x000fc400088f140a */
[----:B------:R-:W-:Y:S02]  /*62e0*/  SHF.R.S32.HI R10, RZ, 0x1f, R233 ;  /* 0x0000001fff0a7819 */ /* 0x000fe400000114e9 */
[----:B------:R-:W-:Y:S02]  /*62f0*/  LEA R234, P1, R233, UR5, 0x2 ;  /* 0x00000005e9ea7c11 */ /* 0x000fe4000f8210ff */
[----:B------:R-:W-:Y:S02]  /*6300*/  LEA.HI.X R251, R251, UR10, R4, 0x2, P2 ;  /* 0x0000000afbfb7c11 */ /* 0x000fe400090f1404 */
[----:B------:R-:W-:Y:S02]  /*6310*/  LEA.HI.X R233, R233, UR10, R10, 0x2, P1 ;  /* 0x0000000ae9e97c11 */ /* 0x000fe400088f140a */
[----:B------:R-:W-:Y:S02]  /*6320*/  SHF.R.S32.HI R10, RZ, 0x1f, R241 ;  /* 0x0000001fff0a7819 */ /* 0x000fe400000114f1 */
[----:B------:R-:W-:-:S02]  /*6330*/  LEA R242, P1, R241, UR5, 0x2 ;  /* 0x00000005f1f27c11 */ /* 0x000fc4000f8210ff */
[----:B------:R-:W-:Y:S02]  /*6340*/  SHF.R.S32.HI R6, RZ, 0x1f, R249 ;  /* 0x0000001fff067819 */ /* 0x000fe400000114f9 */
[----:B------:R-:W-:Y:S02]  /*6350*/  LEA.HI.X R241, R241, UR10, R10, 0x2, P1 ;  /* 0x0000000af1f17c11 */ /* 0x000fe400088f140a */
[----:B------:R-:W-:-:S04]  /*6360*/  LEA R250, P1, R249, UR5, 0x2 ;  /* 0x00000005f9fa7c11 */ /* 0x000fc8000f8210ff */
[----:B------:R-:W-:Y:S02]  /*6370*/  LEA.HI.X R249, R249, UR10, R6, 0x2, P1 ;  /* 0x0000000af9f97c11 */ /* 0x000fe400088f1406 */
[----:B--2---:R-:W-:Y:S02]  /*6380*/  SHF.R.S32.HI R67, RZ, 0x1f, R193 ;  /* 0x0000001fff437819 */ /* 0x004fe400000114c1 */
[----:B------:R-:W-:-:S04]  /*6390*/  LEA R28, P3, R193, UR5, 0x2 ;  /* 0x00000005c11c7c11 */ /* 0x000fc8000f8610ff */
[----:B------:R-:W-:Y:S02]  /*63a0*/  LEA.HI.X R67, R193, UR10, R67, 0x2, P3 ;  /* 0x0000000ac1437c11 */ /* 0x000fe400098f1443 */
[----:B------:R-:W2:Y:S01]  /*63b0*/  LDL R193, [R1+0x34] ;  /* 0x0000340001c17983 */ /* 0x000ea20000100800 */
[----:B---3--:R-:W-:Y:S02]  /*63c0*/  SHF.R.S32.HI R105, RZ, 0x1f, R186 ;  /* 0x0000001fff697819 */ /* 0x008fe400000114ba */
[C---:B------:R-:W-:Y:S02]  /*63d0*/  LEA R29, P4, R186.reuse, UR5, 0x2 ;  /* 0x00000005ba1d7c11 */ /* 0x040fe4000f8810ff */
[----:B----4-:R-:W-:Y:S02]  /*63e0*/  SHF.R.S32.HI R107, RZ, 0x1f, R184 ;  /* 0x0000001fff6b7819 */ /* 0x010fe400000114b8 */
[----:B------:R-:W-:Y:S02]  /*63f0*/  LEA.HI.X R105, R186, UR10, R105, 0x2, P4 ;  /* 0x0000000aba697c11 */ /* 0x000fe4000a0f1469 */
[----:B-----5:R-:W-:-:S02]  /*6400*/  SHF.R.S32.HI R112, RZ, 0x1f, R185 ;  /* 0x0000001fff707819 */ /* 0x020fc400000114b9 */
[C---:B------:R-:W-:Y:S02]  /*6410*/  LEA R64, P2, R185.reuse, UR5, 0x2 ;  /* 0x00000005b9407c11 */ /* 0x040fe4000f8410ff */
[----:B------:R-:W-:Y:S02]  /*6420*/  SHF.R.S32.HI R113, RZ, 0x1f, R182 ;  /* 0x0000001fff717819 */ /* 0x000fe400000114b6 */
[C---:B------:R-:W-:Y:S02]  /*6430*/  LEA R65, P3, R182.reuse, UR5, 0x2 ;  /* 0x00000005b6417c11 */ /* 0x040fe4000f8610ff */
[----:B------:R-:W-:Y:S01]  /*6440*/  LEA.HI.X R112, R185, UR10, R112, 0x2, P2 ;  /* 0x0000000ab9707c11 */ /* 0x000fe200090f1470 */
[----:B------:R-:W-:Y:S01]  /*6450*/  IMAD.MOV.U32 R185, RZ, RZ, c[0x0][0x188] ;  /* 0x00006200ffb97624 */ /* 0x000fe200078e00ff */
[----:B------:R-:W-:Y:S01]  /*6460*/  SHF.R.S32.HI R115, RZ, 0x1f, R183 ;  /* 0x0000001fff737819 */ /* 0x000fe200000114b7 */
[----:B------:R-:W-:Y:S01]  /*6470*/  IMAD.MOV.U32 R186, RZ, RZ, c[0x0][0x188] ;  /* 0x00006200ffba7624 */ /* 0x000fe200078e00ff */
[----:B------:R-:W-:Y:S01]  /*6480*/  LEA R104, P4, R183, UR5, 0x2 ;  /* 0x00000005b7687c11 */ /* 0x000fe2000f8810ff */
[----:B------:R-:W-:Y:S01]  /*6490*/  IMAD R185, R185, 0x1f, RZ ;  /* 0x0000001fb9b97824 */ /* 0x000fe200078e02ff */
[----:B------:R-:W-:Y:S01]  /*64a0*/  LEA.HI.X R113, R182, UR10, R113, 0x2, P3 ;  /* 0x0000000ab6717c11 */ /* 0x000fe200098f1471 */
[----:B------:R-:W-:Y:S01]  /*64b0*/  IMAD.MOV.U32 R182, RZ, RZ, c[0x0][0x180] ;  /* 0x00006000ffb67624 */ /* 0x000fe200078e00ff */
[----:B------:R-:W-:Y:S01]  /*64c0*/  LEA.HI.X R115, R183, UR10, R115, 0x2, P4 ;  /* 0x0000000ab7737c11 */ /* 0x000fe2000a0f1473 */
[----:B------:R-:W-:Y:S01]  /*64d0*/  IMAD.MOV.U32 R183, RZ, RZ, c[0x0][0x188] ;  /* 0x00006200ffb77624 */ /* 0x000fe200078e00ff */
[----:B------:R-:W-:Y:S01]  /*64e0*/  LEA R31, P1, R184, UR5, 0x2 ;  /* 0x00000005b81f7c11 */ /* 0x000fe2000f8210ff */
[----:B------:R-:W-:Y:S01]  /*64f0*/  IMAD.SHL.U32 R186, R186, 0x4, RZ ;  /* 0x00000004baba7824 */ /* 0x000fe200078e00ff */
[----:B------:R-:W-:Y:S01]  /*6500*/  IADD3 R182, R182, -0x40, RZ ;  /* 0xffffffc0b6b67810 */ /* 0x000fe20007ffe0ff */
[----:B------:R-:W-:Y:S01]  /*6510*/  IMAD.SHL.U32 R170, R185, 0x4, RZ ;  /* 0x00000004b9aa7824 */ /* 0x000fe200078e00ff */
[----:B------:R-:W-:Y:S01]  /*6520*/  LEA.HI.X R107, R184, UR10, R107, 0x2, P1 ;  /* 0x0000000ab86b7c11 */ /* 0x000fe200088f146b */
[----:B------:R-:W-:Y:S01]  /*6530*/  IMAD R183, R183, 0x1e, RZ ;  /* 0x0000001eb7b77824 */ /* 0x000fe200078e02ff */
[----:B------:R-:W-:Y:S01]  /*6540*/  SHF.R.S32.HI R154, RZ, 0x1f, R185 ;  /* 0x0000001fff9a7819 */ /* 0x000fe200000114b9 */
[----:B------:R-:W-:Y:S01]  /*6550*/  IMAD.MOV.U32 R3, RZ, RZ, R182 ;  /* 0x000000ffff037224 */ /* 0x000fe200078e00b6 */
[-C--:B------:R-:W-:Y:S01]  /*6560*/  IADD3 R4, P2, R186, R192.reuse, RZ ;  /* 0x000000c0ba047210 */ /* 0x080fe20007f5e0ff */
[----:B------:R-:W-:Y:S01]  /*6570*/  IMAD.MOV.U32 R182, RZ, RZ, c[0x0][0x188] ;  /* 0x00006200ffb67624 */ /* 0x000fe200078e00ff */
[----:B------:R-:W-:Y:S01]  /*6580*/  IADD3 R194, P6, R170, R192, RZ ;  /* 0x000000c0aac27210 */ /* 0x000fe20007fde0ff */
[----:B------:R-:W-:Y:S01]  /*6590*/  IMAD.SHL.U32 R155, R183, 0x4, RZ ;  /* 0x00000004b79b7824 */ /* 0x000fe200078e00ff */
[----:B------:R-:W-:Y:S01]  /*65a0*/  SHF.L.U64.HI R154, R185, 0x2, R154 ;  /* 0x00000002b99a7819 */ /* 0x000fe2000001029a */
[----:B------:R-:W-:Y:S01]  /*65b0*/  STL [R1+0x54], R4 ;  /* 0x0000540401007387 */ /* 0x000fe20000100800 */
[----:B------:R-:W-:Y:S01]  /*65c0*/  IMAD R182, R182, 0x1d, RZ ;  /* 0x0000001db6b67824 */ /* 0x000fe200078e02ff */
[----:B------:R-:W-:Y:S01]  /*65d0*/  SHF.R.S32.HI R150, RZ, 0x1f, R183 ;  /* 0x0000001fff967819 */ /* 0x000fe200000114b7 */
[----:B------:R-:W-:Y:S01]  /*65e0*/  IMAD.MOV.U32 R185, RZ, RZ, c[0x0][0x188] ;  /* 0x00006200ffb97624 */ /* 0x000fe200078e00ff */
[----:B------:R-:W-:Y:S01]  /*65f0*/  SHF.R.S32.HI R5, RZ, 0x1f, R186 ;  /* 0x0000001fff057819 */ /* 0x000fe200000114ba */
[C---:B------:R-:W-:Y:S01]  /*6600*/  IMAD.SHL.U32 R151, R182.reuse, 0x4, RZ ;  /* 0x00000004b6977824 */ /* 0x040fe200078e00ff */
[----:B------:R-:W-:Y:S01]  /*6610*/  SHF.L.U64.HI R150, R183, 0x2, R150 ;  /* 0x00000002b7967819 */ /* 0x000fe20000010296 */
[----:B------:R-:W-:Y:S01]  /*6620*/  IMAD R185, R185, 0x1c, RZ ;  /* 0x0000001cb9b97824 */ /* 0x000fe200078e02ff */
[----:B------:R-:W-:Y:S01]  /*6630*/  SHF.R.S32.HI R138, RZ, 0x1f, R182 ;  /* 0x0000001fff8a7819 */ /* 0x000fe200000114b6 */
[----:B------:R-:W-:Y:S01]  /*6640*/  IMAD.MOV.U32 R183, RZ, RZ, c[0x0][0x188] ;  /* 0x00006200ffb77624 */ /* 0x000fe200078e00ff */
[----:B------:R-:W-:Y:S01]  /*6650*/  SHF.R.S32.HI R12, RZ, 0x5, R12 ;  /* 0x00000005ff0c7819 */ /* 0x000fe2000001140c */
[----:B------:R-:W-:Y:S01]  /*6660*/  IMAD.SHL.U32 R139, R185, 0x4, RZ ;  /* 0x00000004b98b7824 */ /* 0x000fe200078e00ff */
[----:B------:R-:W-:Y:S01]  /*6670*/  SHF.R.S32.HI R134, RZ, 0x1f, R185 ;  /* 0x0000001fff867819 */ /* 0x000fe200000114b9 */
[----:B------:R-:W-:Y:S01]  /*6680*/  IMAD R183, R183, 0x1b, RZ ;  /* 0x0000001bb7b77824 */ /* 0x000fe200078e02ff */
[----:B------:R-:W-:Y:S01]  /*6690*/  SHF.L.U64.HI R138, R182, 0x2, R138 ;  /* 0x00000002b68a7819 */ /* 0x000fe2000001028a */
[----:B------:R-:W-:Y:S01]  /*66a0*/  IMAD.MOV.U32 R182, RZ, RZ, c[0x0][0x188] ;  /* 0x00006200ffb67624 */ /* 0x000fe200078e00ff */
[----:B------:R-:W-:Y:S01]  /*66b0*/  SHF.L.U64.HI R134, R185, 0x2, R134 ;  /* 0x00000002b9867819 */ /* 0x000fe20000010286 */
[C---:B------:R-:W-:Y:S01]  /*66c0*/  IMAD.SHL.U32 R135, R183.reuse, 0x4, RZ ;  /* 0x00000004b7877824 */ /* 0x040fe200078e00ff */
[----:B------:R-:W-:Y:S01]  /*66d0*/  SHF.R.S32.HI R130, RZ, 0x1f, R183 ;  /* 0x0000001fff827819 */ /* 0x000fe200000114b7 */
[----:B------:R-:W-:Y:S01]  /*66e0*/  IMAD R182, R182, 0x1a, RZ ;  /* 0x0000001ab6b67824 */ /* 0x000fe200078e02ff */
[----:B------:R-:W-:Y:S01]  /*66f0*/  CS2R R88, SRZ ;  /* 0x0000000000587805 */ /* 0x000fe2000001ff00 */
        /* <DEDUP_REMOVED lines=8> */
[----:B------:R-:W-:Y:S01]  /*6780*/  IMAD.SHL.U32 R119, R185, 0x4, RZ ;  /* 0x00000004b9777824 */ /* 0x000fe200078e00ff */
        /* <DEDUP_REMOVED lines=49> */
[----:B------:R-:W-:Y:S01]  /*6aa0*/  IMAD.SHL.U32 R185, R185, 0x10, RZ ;  /* 0x00000010b9b97824 */ /* 0x000fe200078e00ff */
        /* <DEDUP_REMOVED lines=38> */
[----:B------:R-:W-:Y:S01]  /*6d10*/  CS2R R82, SRZ ;  /* 0x0000000000527805 */ /* 0x000fe2000001ff00 */
[----:B------:R-:W-:Y:S01]  /*6d20*/  IMAD.MOV.U32 R199, RZ, RZ, RZ ;  /* 0x000000ffffc77224 */ /* 0x000fe200078e00ff */
[----:B------:R-:W-:Y:S01]  /*6d30*/  CS2R R84, SRZ ;  /* 0x0000000000547805 */ /* 0x000fe2000001ff00 */
        /* <DEDUP_REMOVED lines=33> */
[----:B------:R-:W-:-:S02]  /*6f50*/  USHF.L.U32 UR10, UR4, 0x2, URZ ;  /* 0x00000002040a7899 */ /* 0x000fc4000800063f */
[----:B------:R-:W-:Y:S02]  /*6f60*/  USHF.L.U64.HI UR6, UR4, 0x2, UR6 ;  /* 0x0000000204067899 */ /* 0x000fe40008010206 */
[----:B------:R-:W-:Y:S01]  /*6f70*/  UMOV UR5, 0x1 ;  /* 0x0000000100057882 */ /* 0x000fe20000000000 */
[----:B--2---:R-:W-:Y:S02]  /*6f80*/  IADD3 R8, P1, R186, R193, RZ ;  /* 0x000000c1ba087210 */ /* 0x004fe40007f3e0ff */
[----:B------:R-:W-:-:S03]  /*6f90*/  IADD3 R195, P4, R193, R170, RZ ;  /* 0x000000aac1c37210 */ /* 0x000fc60007f9e0ff */
[----:B------:R-:W-:Y:S01]  /*6fa0*/  STL [R1+0x4c], R8 ;  /* 0x00004c0801007387 */ /* 0x000fe20000100800 */
[----:B------:R-:W-:-:S03]  /*6fb0*/  IMAD.X R170, R154, 0x1, R190, P6 ;  /* 0x000000019aaa7824 */ /* 0x000fc600030e06be */
[----:B------:R1:W-:Y:S01]  /*6fc0*/  STL [R1+0x234], R194 ;  /* 0x000234c201007387 */ /* 0x0003e20000100800 */
[----:B------:R-:W-:-:S03]  /*6fd0*/  IMAD.X R154, R189, 0x1, R154, P4 ;  /* 0x00000001bd9a7824 */ /* 0x000fc600020e069a */
[----:B------:R-:W-:Y:S01]  /*6fe0*/  STL [R1+0x22c], R195 ;  /* 0x00022cc301007387 */ /* 0x000fe20000100800 */
[C---:B-1----:R-:W-:Y:S02]  /*6ff0*/  IADD3 R194, P5, R155.reuse, R192, RZ ;  /* 0x000000c09bc27210 */ /* 0x042fe40007fbe0ff */
[----:B------:R-:W-:-:S03]  /*7000*/  IADD3 R155, P6, R155, R193, RZ ;  /* 0x000000c19b9b7210 */ /* 0x000fc60007fde0ff */
[----:B------:R-:W-:Y:S04]  /*7010*/  STL [R1+0x224], R194 ;  /* 0x000224c201007387 */ /* 0x000fe80000100800 */
[----:B------:R1:W-:Y:S04]  /*7020*/  STL [R1+0x230], R170 ;  /* 0x000230aa01007387 */ /* 0x0003e80000100800 */
[----:B------:R2:W-:Y:S04]  /*7030*/  STL [R1+0x21c], R155 ;  /* 0x00021c9b01007387 */ /* 0x0005e80000100800 */
[----:B------:R3:W-:Y:S01]  /*7040*/  STL [R1+0x228], R154 ;  /* 0x0002289a01007387 */ /* 0x0007e20000100800 */
[----:B-1----:R-:W-:Y:S01]  /*7050*/  IADD3 R170, P4, R151, R192, RZ ;  /* 0x000000c097aa7210 */ /* 0x002fe20007f9e0ff */
[----:B--2---:R-:W-:-:S04]  /*7060*/  IMAD.X R155, R150, 0x1, R190, P5 ;  /* 0x00000001969b7824 */ /* 0x004fc800028e06be */
[----:B------:R-:W-:Y:S01]  /*7070*/  STL [R1+0x214], R170 ;  /* 0x000214aa01007387 */ /* 0x000fe20000100800 */
[-C--:B---3--:R-:W-:Y:S01]  /*7080*/  IADD3 R154, P5, R151, R193.reuse, RZ ;  /* 0x000000c1979a7210 */ /* 0x088fe20007fbe0ff */
[----:B------:R-:W-:Y:S01]  /*7090*/  IMAD.X R151, R150, 0x1, R189, P6 ;  /* 0x0000000196977824 */ /* 0x000fe200030e06bd */
[C---:B------:R-:W-:Y:S01]  /*70a0*/  IADD3 R150, P6, R139.reuse, R192, RZ ;  /* 0x000000c08b967210 */ /* 0x040fe20007fde0ff */
[----:B------:R-:W-:Y:S04]  /*70b0*/  STL [R1+0x220], R155 ;  /* 0x0002209b01007387 */ /* 0x000fe80000100800 */
[----:B------:R1:W-:Y:S04]  /*70c0*/  STL [R1+0x20c], R154 ;  /* 0x00020c9a01007387 */ /* 0x0003e80000100800 */
[----:B------:R2:W-:Y:S04]  /*70d0*/  STL [R1+0x218], R151 ;  /* 0x0002189701007387 */ /* 0x0005e80000100800 */
[----:B------:R3:W-:Y:S01]  /*70e0*/  STL [R1+0x204], R150 ;  /* 0x0002049601007387 */ /* 0x0007e20000100800 */
[----:B-1----:R-:W-:Y:S01]  /*70f0*/  IMAD.X R154, R138, 0x1, R190, P4 ;  /* 0x000000018a9a7824 */ /* 0x002fe200020e06be */
[----:B--2---:R-:W-:-:S04]  /*7100*/  IADD3 R151, P4, R139, R193, RZ ;  /* 0x000000c18b977210 */ /* 0x004fc80007f9e0ff */
[----:B------:R-:W-:Y:S01]  /*7110*/  STL [R1+0x210], R154 ;  /* 0x0002109a01007387 */ /* 0x000fe20000100800 */
[--C-:B---3--:R-:W-:Y:S01]  /*7120*/  IMAD.X R150, R138, 0x1, R189.reuse, P5 ;  /* 0x000000018a967824 */ /* 0x108fe200028e06bd */
[C---:B------:R-:W-:Y:S01]  /*7130*/  IADD3 R139, P5, R135.reuse, R192, RZ ;  /* 0x000000c0878b7210 */ /* 0x040fe20007fbe0ff */
[C---:B------:R-:W-:Y:S01]  /*7140*/  IMAD.X R138, R134.reuse, 0x1, R190, P6 ;  /* 0x00000001868a7824 */ /* 0x040fe200030e06be */
[----:B------:R-:W-:Y:S01]  /*7150*/  IADD3 R135, P6, R135, R193, RZ ;  /* 0x000000c187877210 */ /* 0x000fe20007fde0ff */
[----:B------:R-:W-:Y:S01]  /*7160*/  STL [R1+0x1fc], R151 ;  /* 0x0001fc9701007387 */ /* 0x000fe20000100800 */
[----:B------:R-:W-:-:S03]  /*7170*/  IMAD.X R134, R134, 0x1, R189, P4 ;  /* 0x0000000186867824 */ /* 0x000fc600020e06bd */
[----:B------:R-:W-:Y:S04]  /*7180*/  STL [R1+0x208], R150 ;  /* 0x0002089601007387 */ /* 0x000fe80000100800 */
        /* <DEDUP_REMOVED lines=17> */
[----:B---3--:R-:W-:Y:S01]  /*72a0*/  IMAD.X R130, R118, 0x1, R189, P5 ;  /* 0x0000000176827824 */ /* 0x008fe200028e06bd */
[C---:B------:R-:W-:Y:S01]  /*72b0*/  IADD3 R119, P5, R128.reuse, R192, RZ ;  /* 0x000000c080777210 */ /* 0x040fe20007fbe0ff */
[----:B------:R-:W-:Y:S01]  /*72c0*/  IMAD.X R118, R117, 0x1, R190, P6 ;  /* 0x0000000175767824 */ /* 0x000fe200030e06be */
[----:B------:R-:W-:Y:S01]  /*72d0*/  STL [R1+0x1cc], R131 ;  /* 0x0001cc8301007387 */ /* 0x000fe20000100800 */
[----:B------:R-:W-:-:S03]  /*72e0*/  IADD3 R128, P6, R128, R193, RZ ;  /* 0x000000c180807210 */ /* 0x000fc60007fde0ff */
[----:B------:R-:W-:Y:S04]  /*72f0*/  STL [R1+0x1d8], R130 ;  /* 0x0001d88201007387 */ /* 0x000fe80000100800 */
[----:B------:R1:W-:Y:S04]  /*7300*/  STL [R1+0x1c4], R119 ;  /* 0x0001c47701007387 */ /* 0x0003e80000100800 */
[----:B------:R2:W-:Y:S01]  /*7310*/  STL [R1+0x1d0], R118 ;  /* 0x0001d07601007387 */ /* 0x0005e20000100800 */
[--C-:B-1----:R-:W-:Y:S02]  /*7320*/  IMAD.X R119, R117, 0x1, R189.reuse, P4 ;  /* 0x0000000175777824 */ /* 0x102fe400020e06bd */
[C---:B------:R-:W-:Y:S01]  /*7330*/  IMAD.X R117, R114.reuse, 0x1, R190, P5 ;  /* 0x0000000172757824 */ /* 0x040fe200028e06be */
[C---:B--2---:R-:W-:Y:S01]  /*7340*/  IADD3 R118, P4, R129.reuse, R192, RZ ;  /* 0x000000c081767210 */ /* 0x044fe20007f9e0ff */
[----:B------:R-:W-:Y:S04]  /*7350*/  STL [R1+0x1bc], R128 ;  /* 0x0001bc8001007387 */ /* 0x000fe80000100800 */
[----:B------:R1:W-:Y:S04]  /*7360*/  STL [R1+0x1c8], R119 ;  /* 0x0001c87701007387 */ /* 0x0003e80000100800 */
[----:B------:R2:W-:Y:S04]  /*7370*/  STL [R1+0x1b4], R118 ;  /* 0x0001b47601007387 */ /* 0x0005e80000100800 */
[----:B------:R3:W-:Y:S01]  /*7380*/  STL [R1+0x1c0], R117 ;  /* 0x0001c07501007387 */ /* 0x0007e20000100800 */
[----:B-1----:R-:W-:Y:S01]  /*7390*/  IADD3 R119, P5, R129, R193, RZ ;  /* 0x000000c181777210 */ /* 0x002fe20007fbe0ff */
[----:B--2---:R-:W-:-:S02]  /*73a0*/  IMAD.X R118, R114, 0x1, R189, P6 ;  /* 0x0000000172767824 */ /* 0x004fc400030e06bd */
[----:B------:R-:W-:Y:S01]  /*73b0*/  IMAD.X R114, R106, 0x1, R190, P4 ;  /* 0x000000016a727824 */ /* 0x000fe200020e06be */
[C---:B---3--:R-:W-:Y:S01]  /*73c0*/  IADD3 R117, P6, R132.reuse, R192, RZ ;  /* 0x000000c084757210 */ /* 0x048fe20007fde0ff */
[----:B------:R-:W-:Y:S04]  /*73d0*/  STL [R1+0x1ac], R119 ;  /* 0x0001ac7701007387 */ /* 0x000fe80000100800 */
[----:B------:R1:W-:Y:S04]  /*73e0*/  STL [R1+0x1b8], R118 ;  /* 0x0001b87601007387 */ /* 0x0003e80000100800 */
[----:B------:R2:W-:Y:S04]  /*73f0*/  STL [R1+0x1a4], R117 ;  /* 0x0001a47501007387 */ /* 0x0005e80000100800 */
[----:B------:R3:W-:Y:S01]  /*7400*/  STL [R1+0x1b0], R114 ;  /* 0x0001b07201007387 */ /* 0x0007e20000100800 */
[----:B-1----:R-:W-:Y:S01]  /*7410*/  IADD3 R118, P4, R132, R193, RZ ;  /* 0x000000c184767210 */ /* 0x002fe20007f9e0ff */
[----:B--2---:R-:W-:-:S02]  /*7420*/  IMAD.X R117, R106, 0x1, R189, P5 ;  /* 0x000000016a757824 */ /* 0x004fc400028e06bd */
[C---:B------:R-:W-:Y:S01]  /*7430*/  IMAD.X R106, R66.reuse, 0x1, R190, P6 ;  /* 0x00000001426a7824 */ /* 0x040fe200030e06be */
        /* <DEDUP_REMOVED lines=71> */
[----:B------:R-:W-:Y:S01]  /*78b0*/  IMAD.X R22, R21, 0x1, R190, P6 ;  /* 0x0000000115167824 */ /* 0x000fe200030e06be */
[----:B---3--:R-:W-:Y:S01]  /*78c0*/  IADD3 R23, P5, R171, R192, RZ ;  /* 0x000000c0ab177210 */ /* 0x008fe20007fbe0ff */
[----:B------:R-:W-:Y:S04]  /*78d0*/  STL [R1+0x10c], R25 ;  /* 0x00010c1901007387 */ /* 0x000fe80000100800 */
[----:B------:R1:W-:Y:S04]  /*78e0*/  STL [R1+0x118], R24 ;  /* 0x0001181801007387 */ /* 0x0003e80000100800 */
[----:B------:R2:W-:Y:S01]  /*78f0*/  STL [R1+0x104], R23 ;  /* 0x0001041701007387 */ /* 0x0005e20000100800 */
[----:B------:R-:W-:-:S03]  /*7900*/  IMAD.SHL.U32 R173, R185, 0x4, RZ ;  /* 0x00000004b9ad7824 */ /* 0x000fc600078e00ff */
[----:B------:R3:W-:Y:S01]  /*7910*/  STL [R1+0x110], R22 ;  /* 0x0001101601007387 */ /* 0x0007e20000100800 */
[----:B-1----:R-:W-:Y:S01]  /*7920*/  IADD3 R24, P6, R171, R193, RZ ;  /* 0x000000c1ab187210 */ /* 0x002fe20007fde0ff */
[----:B--2---:R-:W-:Y:S02]  /*7930*/  IMAD.X R23, R21, 0x1, R189, P4 ;  /* 0x0000000115177824 */ /* 0x004fe400020e06bd */
[----:B------:R-:W-:Y:S01]  /*7940*/  IMAD.X R21, R20, 0x1, R190, P5 ;  /* 0x0000000114157824 */ /* 0x000fe200028e06be */
[----:B---3--:R-:W-:Y:S01]  /*7950*/  IADD3 R22, P4, R172, R192, RZ ;  /* 0x000000c0ac167210 */ /* 0x008fe20007f9e0ff */
[----:B------:R-:W-:Y:S01]  /*7960*/  STL [R1+0xfc], R24 ;  /* 0x0000fc1801007387 */ /* 0x000fe20000100800 */
[----:B------:R-:W-:Y:S01]  /*7970*/  SHF.L.U64.HI R19, R182, 0x2, R19 ;  /* 0x00000002b6137819 */ /* 0x000fe20000010213 */
[----:B------:R-:W-:Y:S02]  /*7980*/  IMAD R183, R183, 0x9, RZ ;  /* 0x00000009b7b77824 */ /* 0x000fe400078e02ff */
[----:B------:R1:W-:Y:S01]  /*7990*/  STL [R1+0x108], R23 ;  /* 0x0001081701007387 */ /* 0x0003e20000100800 */
[----:B------:R-:W-:-:S03]  /*79a0*/  SHF.R.S32.HI R18, RZ, 0x1f, R185 ;  /* 0x0000001fff127819 */ /* 0x000fc600000114b9 */
[----:B------:R2:W-:Y:S01]  /*79b0*/  STL [R1+0xf4], R22 ;  /* 0x0000f41601007387 */ /* 0x0005e20000100800 */
[----:B------:R-:W-:-:S03]  /*79c0*/  IMAD.MOV.U32 R182, RZ, RZ, c[0x0][0x188] ;  /* 0x00006200ffb67624 */ /* 0x000fc600078e00ff */
[----:B------:R3:W-:Y:S01]  /*79d0*/  STL [R1+0x100], R21 ;  /* 0x0001001501007387 */ /* 0x0007e20000100800 */
[----:B-1----:R-:W-:Y:S01]  /*79e0*/  IADD3 R23, P5, R172, R193, RZ ;  /* 0x000000c1ac177210 */ /* 0x002fe20007fbe0ff */
[----:B------:R-:W-:Y:S02]  /*79f0*/  IMAD.SHL.U32 R174, R183, 0x4, RZ ;  /* 0x00000004b7ae7824 */ /* 0x000fe400078e00ff */
[----:B--2---:R-:W-:Y:S02]  /*7a00*/  IMAD.X R22, R20, 0x1, R189, P6 ;  /* 0x0000000114167824 */ /* 0x004fe400030e06bd */
[----:B------:R-:W-:Y:S01]  /*7a10*/  IMAD.X R20, R19, 0x1, R190, P4 ;  /* 0x0000000113147824 */ /* 0x000fe200020e06be */
[----:B---3--:R-:W-:Y:S01]  /*7a20*/  IADD3 R21, P6, R173, R192, RZ ;  /* 0x000000c0ad157210 */ /* 0x008fe20007fde0ff */
[----:B------:R-:W-:Y:S01]  /*7a30*/  STL [R1+0xec], R23 ;  /* 0x0000ec1701007387 */ /* 0x000fe20000100800 */
[----:B------:R-:W-:Y:S01]  /*7a40*/  SHF.L.U64.HI R18, R185, 0x2, R18 ;  /* 0x00000002b9127819 */ /* 0x000fe20000010212 */
[----:B------:R-:W-:Y:S01]  /*7a50*/  IMAD.SHL.U32 R182, R182, 0x8, RZ ;  /* 0x00000008b6b67824 */ /* 0x000fe200078e00ff */
[----:B------:R-:W-:Y:S01]  /*7a60*/  SHF.R.S32.HI R17, RZ, 0x1f, R183 ;  /* 0x0000001fff117819 */ /* 0x000fe200000114b7 */
[----:B------:R1:W-:Y:S01]  /*7a70*/  STL [R1+0xf8], R22 ;  /* 0x0000f81601007387 */ /* 0x0003e20000100800 */
[----:B------:R-:W-:-:S03]  /*7a80*/  IMAD.MOV.U32 R185, RZ, RZ, c[0x0][0x188] ;  /* 0x00006200ffb97624 */ /* 0x000fc600078e00ff */
[----:B------:R2:W-:Y:S01]  /*7a90*/  STL [R1+0xe4], R21 ;  /* 0x0000e41501007387 */ /* 0x0005e20000100800 */
[----:B------:R-:W-:-:S03]  /*7aa0*/  SHF.L.U64.HI R17, R183, 0x2, R17 ;  /* 0x00000002b7117819 */ /* 0x000fc60000010211 */
[----:B------:R3:W-:Y:S01]  /*7ab0*/  STL [R1+0xf0], R20 ;  /* 0x0000f01401007387 */ /* 0x0007e20000100800 */
[----:B-1----:R-:W-:Y:S01]  /*7ac0*/  IADD3 R22, P4, R173, R193, RZ ;  /* 0x000000c1ad167210 */ /* 0x002fe20007f9e0ff */
[----:B------:R-:W-:Y:S02]  /*7ad0*/  IMAD.MOV.U32 R183, RZ, RZ, c[0x0][0x188] ;  /* 0x00006200ffb77624 */ /* 0x000fe400078e00ff */
[----:B--2---:R-:W-:Y:S02]  /*7ae0*/  IMAD.X R21, R19, 0x1, R189, P5 ;  /* 0x0000000113157824 */ /* 0x004fe400028e06bd */
[----:B------:R-:W-:Y:S01]  /*7af0*/  IMAD.X R19, R18, 0x1, R190, P6 ;  /* 0x0000000112137824 */ /* 0x000fe200030e06be */
[----:B---3--:R-:W-:Y:S01]  /*7b00*/  IADD3 R20, P5, R174, R192, RZ ;  /* 0x000000c0ae147210 */ /* 0x008fe20007fbe0ff */
[----:B------:R-:W-:Y:S01]  /*7b10*/  IMAD.SHL.U32 R175, R182, 0x4, RZ ;  /* 0x00000004b6af7824 */ /* 0x000fe200078e00ff */
[----:B------:R-:W-:Y:S01]  /*7b20*/  STL [R1+0xdc], R22 ;  /* 0x0000dc1601007387 */ /* 0x000fe20000100800 */
[----:B------:R-:W-:Y:S01]  /*7b30*/  SHF.R.S32.HI R16, RZ, 0x1f, R182 ;  /* 0x0000001fff107819 */ /* 0x000fe200000114b6 */
[----:B------:R-:W-:-:S02]  /*7b40*/  IMAD R185, R185, 0x7, RZ ;  /* 0x00000007b9b97824 */ /* 0x000fc400078e02ff */
[----:B------:R1:W-:Y:S01]  /*7b50*/  STL [R1+0xe8], R21 ;  /* 0x0000e81501007387 */ /* 0x0003e20000100800 */
[----:B------:R-:W-:-:S03]  /*7b60*/  IMAD R183, R183, 0x6, RZ ;  /* 0x00000006b7b77824 */ /* 0x000fc600078e02ff */
        /* <DEDUP_REMOVED lines=9> */
[----:B------:R-:W-:Y:S01]  /*7c00*/  SHF.R.S32.HI R15, RZ, 0x1f, R185 ;  /* 0x0000001fff0f7819 */ /* 0x000fe200000114b9 */
[----:B------:R-:W-:Y:S01]  /*7c10*/  STL [R1+0xcc], R21 ;  /* 0x0000cc1501007387 */ /* 0x000fe20000100800 */
[----:B------:R-:W-:Y:S01]  /*7c20*/  SHF.R.S32.HI R14, RZ, 0x1f, R183 ;  /* 0x0000001fff0e7819 */ /* 0x000fe200000114b7 */
[----:B------:R-:W-:-:S02]  /*7c30*/  IMAD R182, R182, 0x5, RZ ;  /* 0x00000005b6b67824 */ /* 0x000fc400078e02ff */
[----:B------:R1:W-:Y:S01]  /*7c40*/  STL [R1+0xd8], R20 ;  /* 0x0000d81401007387 */ /* 0x0003e20000100800 */
[----:B------:R-:W-:-:S03]  /*7c50*/  SHF.L.U64.HI R15, R185, 0x2, R15 ;  /* 0x00000002b90f7819 */ /* 0x000fc6000001020f */
[----:B------:R2:W-:Y:S01]  /*7c60*/  STL [R1+0xc4], R19 ;  /* 0x0000c41301007387 */ /* 0x0005e20000100800 */
[----:B------:R-:W-:Y:S01]  /*7c70*/  IMAD.MOV.U32 R185, RZ, RZ, c[0x0][0x188] ;  /* 0x00006200ffb97624 */ /* 0x000fe200078e00ff */
[----:B------:R-:W-:Y:S02]  /*7c80*/  SHF.L.U64.HI R14, R183, 0x2, R14 ;  /* 0x00000002b70e7819 */ /* 0x000fe4000001020e */
[----:B------:R3:W-:Y:S01]  /*7c90*/  STL [R1+0xd0], R18 ;  /* 0x0000d01201007387 */ /* 0x0007e20000100800 */
[----:B-1----:R-:W-:Y:S01]  /*7ca0*/  IADD3 R20, P5, R175, R193, RZ ;  /* 0x000000c1af147210 */ /* 0x002fe20007fbe0ff */
[----:B------:R-:W-:Y:S02]  /*7cb0*/  IMAD.SHL.U32 R181, R183, 0x4, RZ ;  /* 0x00000004b7b57824 */ /* 0x000fe400078e00ff */
[----:B--2---:R-:W-:Y:S02]  /*7cc0*/  IMAD.X R19, R17, 0x1, R189, P6 ;  /* 0x0000000111137824 */ /* 0x004fe400030e06bd */
[----:B------:R-:W-:Y:S01]  /*7cd0*/  IMAD.X R17, R16, 0x1, R190, P4 ;  /* 0x0000000110117824 */ /* 0x000fe200020e06be */
[----:B---3--:R-:W-:Y:S01]  /*7ce0*/  IADD3 R18, P6, R180, R192, RZ ;  /* 0x000000c0b4127210 */ /* 0x008fe20007fde0ff */
[----:B------:R-:W-:Y:S01]  /*7cf0*/  IMAD.MOV.U32 R183, RZ, RZ, c[0x0][0x188] ;  /* 0x00006200ffb77624 */ /* 0x000fe200078e00ff */
[----:B------:R-:W-:Y:S01]  /*7d00*/  STL [R1+0xbc], R20 ;  /* 0x0000bc1401007387 */ /* 0x000fe20000100800 */
[----:B------:R-:W-:Y:S01]  /*7d10*/  SHF.R.S32.HI R13, RZ, 0x1f, R182 ;  /* 0x0000001fff0d7819 */ /* 0x000fe200000114b6 */
[----:B------:R-:W-:-:S02]  /*7d20*/  IMAD R185, R185, 0x3, RZ ;  /* 0x00000003b9b97824 */ /* 0x000fc400078e02ff */
[----:B------:R1:W-:Y:S01]  /*7d30*/  STL [R1+0xc8], R19 ;  /* 0x0000c81301007387 */ /* 0x0003e20000100800 */
[----:B------:R-:W-:-:S03]  /*7d40*/  IMAD.SHL.U32 R183, R183, 0x2, RZ ;  /* 0x00000002b7b77824 */ /* 0x000fc600078e00ff */
[----:B------:R2:W-:Y:S01]  /*7d50*/  STL [R1+0xb4], R18 ;  /* 0x0000b41201007387 */ /* 0x0005e20000100800 */
[----:B------:R-:W-:-:S03]  /*7d60*/  SHF.L.U64.HI R13, R182, 0x2, R13 ;  /* 0x00000002b60d7819 */ /* 0x000fc6000001020d */
[----:B------:R3:W-:Y:S01]  /*7d70*/  STL [R1+0xc0], R17 ;  /* 0x0000c01101007387 */ /* 0x0007e20000100800 */
[----:B-1----:R-:W-:Y:S01]  /*7d80*/  IADD3 R19, P4, R180, R193, RZ ;  /* 0x000000c1b4137210 */ /* 0x002fe20007f9e0ff */
[----:B------:R-:W-:Y:S02]  /*7d90*/  IMAD.SHL.U32 R182, R182, 0x4, RZ ;  /* 0x00000004b6b67824 */ /* 0x000fe400078e00ff */
[----:B--2---:R-:W-:Y:S02]  /*7da0*/  IMAD.X R18, R16, 0x1, R189, P5 ;  /* 0x0000000110127824 */ /* 0x004fe400028e06bd */
[----:B------:R-:W-:Y:S01]  /*7db0*/  IMAD.X R16, R15, 0x1, R190, P6 ;  /* 0x000000010f107824 */ /* 0x000fe200030e06be */
[----:B---3--:R-:W-:Y:S01]  /*7dc0*/  IADD3 R17, P5, R181, R192, RZ ;  /* 0x000000c0b5117210 */ /* 0x008fe20007fbe0ff */
[----:B------:R-:W-:Y:S01]  /*7dd0*/  STL [R1+0xac], R19 ;  /* 0x0000ac1301007387 */ /* 0x000fe20000100800 */
[----:B------:R-:W-:Y:S02]  /*7de0*/  SHF.R.S32.HI R7, RZ, 0x1f, R185 ;  /* 0x0000001fff077819 */ /* 0x000fe400000114b9 */
[----:B------:R-:W-:Y:S01]  /*7df0*/  SHF.R.S32.HI R6, RZ, 0x1f, R183 ;  /* 0x0000001fff067819 */ /* 0x000fe200000114b7 */
[----:B------:R1:W-:Y:S01]  /*7e00*/  STL [R1+0xb8], R18 ;  /* 0x0000b81201007387 */ /* 0x0003e20000100800 */
[C---:B------:R-:W-:Y:S01]  /*7e10*/  SHF.L.U64.HI R7, R185.reuse, 0x2, R7 ;  /* 0x00000002b9077819 */ /* 0x040fe20000010207 */
[----:B------:R-:W-:-:S02]  /*7e20*/  IMAD.SHL.U32 R184, R185, 0x4, RZ ;  /* 0x00000004b9b87824 */ /* 0x000fc400078e00ff */
[----:B------:R2:W-:Y:S01]  /*7e30*/  STL [R1+0xa4], R17 ;  /* 0x0000a41101007387 */ /* 0x0005e20000100800 */
[C---:B------:R-:W-:Y:S01]  /*7e40*/  SHF.L.U64.HI R6, R183.reuse, 0x2, R6 ;  /* 0x00000002b7067819 */ /* 0x040fe20000010206 */
[----:B------:R-:W-:Y:S02]  /*7e50*/  IMAD.SHL.U32 R185, R183, 0x4, RZ ;  /* 0x00000004b7b97824 */ /* 0x000fe400078e00ff */
[----:B------:R3:W-:Y:S01]  /*7e60*/  STL [R1+0xb0], R16 ;  /* 0x0000b01001007387 */ /* 0x0007e20000100800 */
[-C--:B-1----:R-:W-:Y:S01]  /*7e70*/  IADD3 R18, P6, R181, R193.reuse, RZ ;  /* 0x000000c1b5127210 */ /* 0x082fe20007fde0ff */
[----:B------:R-:W-:Y:S02]  /*7e80*/  IMAD.SHL.U32 R183, R186, 0x4, RZ ;  /* 0x00000004bab77824 */ /* 0x000fe400078e00ff */
[--C-:B--2---:R-:W-:Y:S02]  /*7e90*/  IMAD.X R17, R15, 0x1, R189.reuse, P4 ;  /* 0x000000010f117824 */ /* 0x104fe400020e06bd */
        /* <DEDUP_REMOVED lines=10> */
[----:B------:R-:W-:Y:S01]  /*7f40*/  STL [R1+0x8c], R17 ;  /* 0x00008c1101007387 */ /* 0x000fe20000100800 */
[----:B------:R-:W-:-:S03]  /*7f50*/  SHF.L.U64.HI R5, R186, 0x2, R5 ;  /* 0x00000002ba057819 */ /* 0x000fc60000010205 */
        /* <DEDUP_REMOVED lines=10> */
[----:B------:R-:W-:-:S03]  /*8000*/  SHF.R.S32.HI R186, RZ, 0x1f, R191 ;  /* 0x0000001fffba7819 */ /* 0x000fc600000114bf */
[----:B------:R3:W-:Y:S01]  /*8010*/  STL [R1+0x80], R13 ;  /* 0x0000800d01007387 */ /* 0x0007e20000100800 */
[----:B-1----:R-:W-:Y:S01]  /*8020*/  IADD3 R15, P6, R184, R193, RZ ;  /* 0x000000c1b80f7210 */ /* 0x002fe20007fde0ff */
[----:B--2---:R-:W-:-:S04]  /*8030*/  IMAD.X R14, R5, 0x1, R189, P4 ;  /* 0x00000001050e7824 */ /* 0x004fc800020e06bd */
[----:B------:R-:W-:Y:S01]  /*8040*/  STL [R1+0x6c], R15 ;  /* 0x00006c0f01007387 */ /* 0x000fe20000100800 */
[----:B---3--:R-:W-:Y:S01]  /*8050*/  IADD3 R13, P4, R185, R192, RZ ;  /* 0x000000c0b90d7210 */ /* 0x008fe20007f9e0ff */
[----:B------:R-:W-:Y:S02]  /*8060*/  IMAD.X R5, R7, 0x1, R190, P5 ;  /* 0x0000000107057824 */ /* 0x000fe400028e06be */
[----:B------:R1:W-:Y:S04]  /*8070*/  STL [R1+0x78], R14 ;  /* 0x0000780e01007387 */ /* 0x0003e80000100800 */
[----:B------:R2:W-:Y:S01]  /*8080*/  STL [R1+0x64], R13 ;  /* 0x0000640d01007387 */ /* 0x0005e20000100800 */
[----:B-1----:R-:W-:Y:S02]  /*8090*/  IADD3 R14, P5, R185, R193, RZ ;  /* 0x000000c1b90e7210 */ /* 0x002fe40007fbe0ff */
[----:B--2---:R-:W-:Y:S01]  /*80a0*/  SHF.L.U64.HI R13, R191, 0x2, R186 ;  /* 0x00000002bf0d7819 */ /* 0x004fe200000102ba */
[--C-:B------:R-:W-:Y:S01]  /*80b0*/  IMAD.X R13, R7, 0x1, R189.reuse, P6 ;  /* 0x00000001070d7824 */ /* 0x100fe200030e06bd */
[----:B------:R1:W-:Y:S01]  /*80c0*/  STL [R1+0x70], R5 ;  /* 0x0000700501007387 */ /* 0x0003e20000100800 */
[----:B------:R-:W-:Y:S01]  /*80d0*/  IMAD.X R7, R6, 0x1, R190, P4 ;  /* 0x0000000106077824 */ /* 0x000fe200020e06be */
[----:B------:R-:W-:Y:S01]  /*80e0*/  IADD3 R204, P4, R204, c[0x0][0x168], RZ ;  /* 0x00005a00cccc7a10 */ /* 0x000fe20007f9e0ff */
[----:B------:R-:W-:Y:S01]  /*80f0*/  IMAD.X R6, R6, 0x1, R189, P5 ;  /* 0x0000000106067824 */ /* 0x000fe200028e06bd */
[----:B------:R-:W-:Y:S01]  /*8100*/  STL [R1+0x5c], R14 ;  /* 0x00005c0e01007387 */ /* 0x000fe20000100800 */
[----:B------:R-:W-:-:S02]  /*8110*/  IADD3 R206, P5, R206, c[0x0][0x168], RZ ;  /* 0x00005a00cece7a10 */ /* 0x000fc40007fbe0ff */
[----:B------:R-:W-:Y:S01]  /*8120*/  LEA R4, P3, R191, c[0x0][0x160], 0x3 ;  /* 0x00005800bf047a11 */ /* 0x000fe200078618ff */
[----:B------:R-:W-:Y:S01]  /*8130*/  STL [R1+0x68], R13 ;  /* 0x0000680d01007387 */ /* 0x000fe20000100800 */
[----:B------:R-:W-:-:S03]  /*8140*/  IADD3.X R203, R203, c[0x0][0x16c], RZ, P4, !PT ;  /* 0x00005b00cbcb7a10 */ /* 0x000fc600027fe4ff */
[----:B------:R-:W-:Y:S01]  /*8150*/  STL [R1+0x44], R12 ;  /* 0x0000440c01007387 */ /* 0x000fe20000100800 */
[----:B------:R-:W-:Y:S02]  /*8160*/  IADD3 R214, P4, R214, c[0x0][0x168], RZ ;  /* 0x00005a00d6d67a10 */ /* 0x000fe40007f9e0ff */
[----:B------:R-:W-:Y:S01]  /*8170*/  IADD3.X R205, R205, c[0x0][0x16c], RZ, P5, !PT ;  /* 0x00005b00cdcd7a10 */ /* 0x000fe20002ffe4ff */
[----:B------:R2:W-:Y:S01]  /*8180*/  STL [R1+0x60], R7 ;  /* 0x0000600701007387 */ /* 0x0005e20000100800 */
[----:B-1----:R-:W-:Y:S02]  /*8190*/  LEA.HI.X R5, R191, c[0x0][0x164], R186, 0x3, P3 ;  /* 0x00005900bf057a11 */ /* 0x002fe400018f1cba */
[----:B------:R-:W-:Y:S01]  /*81a0*/  IADD3 R216, P5, R216, c[0x0][0x168], RZ ;  /* 0x00005a00d8d87a10 */ /* 0x000fe20007fbe0ff */
[----:B------:R1:W-:Y:S01]  /*81b0*/  STL [R1+0x58], R6 ;  /* 0x0000580601007387 */ /* 0x0003e20000100800 */
[----:B------:R-:W-:Y:S01]  /*81c0*/  IADD3 R202, P3, R202, c[0x0][0x168], RZ ;  /* 0x00005a00caca7a10 */ /* 0x000fe20007f7e0ff */
[----:B--2---:R-:W-:Y:S01]  /*81d0*/  IMAD.X R7, R116, 0x1, R190, P2 ;  /* 0x0000000174077824 */ /* 0x004fe200010e06be */
[----:B------:R-:W-:Y:S01]  /*81e0*/  IADD3 R208, P2, R208, c[0x0][0x168], RZ ;  /* 0x00005a00d0d07a10 */ /* 0x000fe20007f5e0ff */
[----:B-1----:R-:W-:Y:S01]  /*81f0*/  IMAD.X R6, R116, 0x1, R189, P1 ;  /* 0x0000000174067824 */ /* 0x002fe200008e06bd */
[----:B------:R-:W-:-:S02]  /*8200*/  IADD3 R210, P1, R210, c[0x0][0x168], RZ ;  /* 0x00005a00d2d27a10 */ /* 0x000fc40007f3e0ff */
[----:B------:R-:W-:Y:S02]  /*8210*/  IADD3.X R213, R213, c[0x0][0x16c], RZ, P4, !PT ;  /* 0x00005b00d5d57a10 */ /* 0x000fe400027fe4ff */
[----:B------:R-:W-:Y:S02]  /*8220*/  IADD3.X R207, R207, c[0x0][0x16c], RZ, P2, !PT ;  /* 0x00005b00cfcf7a10 */ /* 0x000fe400017fe4ff */
[----:B------:R-:W-:Y:S02]  /*8230*/  IADD3 R224, P4, R224, c[0x0][0x168], RZ ;  /* 0x00005a00e0e07a10 */ /* 0x000fe40007f9e0ff */
[----:B------:R-:W-:Y:S02]  /*8240*/  IADD3.X R215, R215, c[0x0][0x16c], RZ, P5, !PT ;  /* 0x00005b00d7d77a10 */ /* 0x000fe40002ffe4ff */
[----:B------:R-:W-:Y:S02]  /*8250*/  IADD3.X R201, R201, c[0x0][0x16c], RZ, P3, !PT ;  /* 0x00005b00c9c97a10 */ /* 0x000fe40001ffe4ff */
[----:B------:R-:W-:-:S02]  /*8260*/  IADD3 R218, P2, R218, c[0x0][0x168], RZ ;  /* 0x00005a00dada7a10 */ /* 0x000fc40007f5e0ff */
[----:B------:R-:W-:Y:S02]  /*8270*/  IADD3.X R209, R209, c[0x0][0x16c], RZ, P1, !PT ;  /* 0x00005b00d1d17a10 */ /* 0x000fe40000ffe4ff */
[----:B------:R-:W-:Y:S02]  /*8280*/  IADD3 R226, P5, R226, c[0x0][0x168], RZ ;  /* 0x00005a00e2e27a10 */ /* 0x000fe40007fbe0ff */
[----:B------:R-:W-:Y:S02]  /*8290*/  IADD3 R212, P3, R212, c[0x0][0x168], RZ ;  /* 0x00005a00d4d47a10 */ /* 0x000fe40007f7e0ff */
[----:B------:R-:W-:Y:S02]  /*82a0*/  IADD3 R220, P1, R220, c[0x0][0x168], RZ ;  /* 0x00005a00dcdc7a10 */ /* 0x000fe40007f3e0ff */
[----:B------:R-:W-:Y:S02]  /*82b0*/  IADD3.X R223, R223, c[0x0][0x16c], RZ, P4, !PT ;  /* 0x00005b00dfdf7a10 */ /* 0x000fe400027fe4ff */
[----:B------:R-:W-:-:S02]  /*82c0*/  IADD3.X R217, R217, c[0x0][0x16c], RZ, P2, !PT ;  /* 0x00005b00d9d97a10 */ /* 0x000fc400017fe4ff */
[----:B------:R-:W-:Y:S02]  /*82d0*/  IADD3 R234, P4, R234, c[0x0][0x168], RZ ;  /* 0x00005a00eaea7a10 */ /* 0x000fe40007f9e0ff */
[----:B------:R-:W-:Y:S02]  /*82e0*/  IADD3.X R225, R225, c[0x0][0x16c], RZ, P5, !PT ;  /* 0x00005b00e1e17a10 */ /* 0x000fe40002ffe4ff */
[----:B------:R-:W-:Y:S02]  /*82f0*/  IADD3.X R211, R211, c[0x0][0x16c], RZ, P3, !PT ;  /* 0x00005b00d3d37a10 */ /* 0x000fe40001ffe4ff */
[----:B------:R-:W-:Y:S02]  /*8300*/  IADD3 R228, P2, R228, c[0x0][0x168], RZ ;  /* 0x00005a00e4e47a10 */ /* 0x000fe40007f5e0ff */
[----:B------:R-:W-:Y:S02]  /*8310*/  IADD3.X R219, R219, c[0x0][0x16c], RZ, P1, !PT ;  /* 0x00005b00dbdb7a10 */ /* 0x000fe40000ffe4ff */
[----:B------:R-:W-:-:S02]  /*8320*/  IADD3 R236, P5, R236, c[0x0][0x168], RZ ;  /* 0x00005a00ecec7a10 */ /* 0x000fc40007fbe0ff */
[----:B------:R-:W-:Y:S02]  /*8330*/  IADD3 R222, P3, R222, c[0x0][0x168], RZ ;  /* 0x00005a00dede7a10 */ /* 0x000fe40007f7e0ff */
[----:B------:R-:W-:Y:S02]  /*8340*/  IADD3 R230, P1, R230, c[0x0][0x168], RZ ;  /* 0x00005a00e6e67a10 */ /* 0x000fe40007f3e0ff */
[----:B------:R-:W-:Y:S02]  /*8350*/  IADD3.X R233, R233, c[0x0][0x16c], RZ, P4, !PT ;  /* 0x00005b00e9e97a10 */ /* 0x000fe400027fe4ff */
[----:B------:R-:W-:Y:S02]  /*8360*/  IADD3.X R227, R227, c[0x0][0x16c], RZ, P2, !PT ;  /* 0x00005b00e3e37a10 */ /* 0x000fe400017fe4ff */
[----:B------:R-:W-:Y:S02]  /*8370*/  IADD3 R244, P4, R244, c[0x0][0x168], RZ ;  /* 0x00005a00f4f47a10 */ /* 0x000fe40007f9e0ff */
[----:B------:R-:W-:-:S02]  /*8380*/  IADD3.X R235, R235, c[0x0][0x16c], RZ, P5, !PT ;  /* 0x00005b00ebeb7a10 */ /* 0x000fc40002ffe4ff */
[----:B------:R-:W-:Y:S02]  /*8390*/  IADD3.X R221, R221, c[0x0][0x16c], RZ, P3, !PT ;  /* 0x00005b00dddd7a10 */ /* 0x000fe40001ffe4ff */
[----:B------:R-:W-:Y:S02]  /*83a0*/  IADD3 R238, P2, R238, c[0x0][0x168], RZ ;  /* 0x00005a00eeee7a10 */ /* 0x000fe40007f5e0ff */
[----:B------:R-:W-:Y:S02]  /*83b0*/  IADD3.X R229, R229, c[0x0][0x16c], RZ, P1, !PT ;  /* 0x00005b00e5e57a10 */ /* 0x000fe40000ffe4ff */
[----:B------:R-:W-:Y:S02]  /*83c0*/  IADD3 R246, P5, R246, c[0x0][0x168], RZ ;  /* 0x00005a00f6f67a10 */ /* 0x000fe40007fbe0ff */
[----:B------:R-:W-:Y:S02]  /*83d0*/  IADD3 R232, P3, R232, c[0x0][0x168], RZ ;  /* 0x00005a00e8e87a10 */ /* 0x000fe40007f7e0ff */
[----:B------:R-:W-:Y:S01]  /*83e0*/  IADD3 R240, P1, R240, c[0x0][0x168], RZ ;  /* 0x00005a00f0f07a10 */ /* 0x000fe20007f3e0ff */
[----:B------:R1:W-:Y:S01]  /*83f0*/  STL [R1+0x50], R7 ;  /* 0x0000500701007387 */ /* 0x0003e20000100800 */
[----:B------:R-:W-:-:S02]  /*8400*/  IADD3.X R243, R243, c[0x0][0x16c], RZ, P4, !PT ;  /* 0x00005b00f3f37a10 */ /* 0x000fc400027fe4ff */
[----:B------:R-:W-:Y:S01]  /*8410*/  IADD3.X R237, R237, c[0x0][0x16c], RZ, P2, !PT ;  /* 0x00005b00eded7a10 */ /* 0x000fe200017fe4ff */
[----:B------:R2:W-:Y:S01]  /*8420*/  STL [R1+0x48], R6 ;  /* 0x0000480601007387 */ /* 0x0005e20000100800 */
[----:B------:R-:W-:Y:S02]  /*8430*/  IADD3.X R245, R245, c[0x0][0x16c], RZ, P5, !PT ;  /* 0x00005b00f5f57a10 */ /* 0x000fe40002ffe4ff */
[----:B------:R-:W-:Y:S02]  /*8440*/  IADD3.X R231, R231, c[0x0][0x16c], RZ, P3, !PT ;  /* 0x00005b00e7e77a10 */ /* 0x000fe40001ffe4ff */
[----:B------:R-:W-:Y:S02]  /*8450*/  IADD3 R248, P2, R248, c[0x0][0x168], RZ ;  /* 0x00005a00f8f87a10 */ /* 0x000fe40007f5e0ff */
[----:B-1----:R-:W-:Y:S02]  /*8460*/  IADD3 R7, P4, R28, c[0x0][0x168], RZ ;  /* 0x00005a001c077a10 */ /* 0x002fe40007f9e0ff */
[----:B------:R-:W-:-:S02]  /*8470*/  IADD3.X R239, R239, c[0x0][0x16c], RZ, P1, !PT ;  /* 0x00005b00efef7a10 */ /* 0x000fc40000ffe4ff */
[----:B--2---:R-:W-:Y:S02]  /*8480*/  IADD3 R6, P5, R29, c[0x0][0x168], RZ ;  /* 0x00005a001d067a10 */ /* 0x004fe40007fbe0ff */
[----:B------:R-:W-:Y:S02]  /*8490*/  IADD3 R242, P3, R242, c[0x0][0x168], RZ ;  /* 0x00005a00f2f27a10 */ /* 0x000fe40007f7e0ff */
[----:B------:R-:W-:Y:S01]  /*84a0*/  IADD3 R250, P1, R250, c[0x0][0x168], RZ ;  /* 0x00005a00fafa7a10 */ /* 0x000fe20007f3e0ff */
[----:B------:R1:W-:Y:S01]  /*84b0*/  STL [R1+0x4], R7 ;  /* 0x0000040701007387 */ /* 0x0003e20000100800 */
[----:B------:R-:W-:Y:S02]  /*84c0*/  IADD3.X R247, R247, c[0x0][0x16c], RZ, P2, !PT ;  /* 0x00005b00f7f77a10 */ /* 0x000fe400017fe4ff */
[----:B------:R-:W-:Y:S01]  /*84d0*/  IADD3.X R241, R241, c[0x0][0x16c], RZ, P3, !PT ;  /* 0x00005b00f1f17a10 */ /* 0x000fe20001ffe4ff */
[----:B------:R2:W-:Y:S01]  /*84e0*/  STL [R1+0xc], R6 ;  /* 0x00000c0601007387 */ /* 0x0005e20000100800 */
[----:B------:R-:W-:-:S02]  /*84f0*/  IADD3.X R249, R249, c[0x0][0x16c], RZ, P1, !PT ;  /* 0x00005b00f9f97a10 */ /* 0x000fc40000ffe4ff */
[----:B------:R-:W-:Y:S02]  /*8500*/  IADD3 R252, P3, R252, c[0x0][0x168], RZ ;  /* 0x00005a00fcfc7a10 */ /* 0x000fe40007f7e0ff */
[----:B-1----:R-:W-:Y:S02]  /*8510*/  IADD3 R7, P2, R31, c[0x0][0x168], RZ ;  /* 0x00005a001f077a10 */ /* 0x002fe40007f5e0ff */
[----:B--2---:R-:W-:-:S03]  /*8520*/  IADD3 R6, P1, R64, c[0x0][0x168], RZ ;  /* 0x00005a0040067a10 */ /* 0x004fc60007f3e0ff */
[----:B------:R1:W-:Y:S01]  /*8530*/  STL [R1+0x14], R7 ;  /* 0x0000140701007387 */ /* 0x0003e20000100800 */
[----:B------:R-:W-:-:S03]  /*8540*/  IADD3.X R251, R251, c[0x0][0x16c], RZ, P3, !PT ;  /* 0x00005b00fbfb7a10 */ /* 0x000fc60001ffe4ff */
[----:B------:R2:W-:Y:S01]  /*8550*/  STL [R1+0x1c], R6 ;  /* 0x00001c0601007387 */ /* 0x0005e20000100800 */
[----:B-1----:R-:W-:Y:S02]  /*8560*/  IADD3 R7, P3, R65, c[0x0][0x168], RZ ;  /* 0x00005a0041077a10 */ /* 0x002fe40007f7e0ff */
[----:B--2---:R-:W-:-:S03]  /*8570*/  IADD3.X R6, R67, c[0x0][0x16c], RZ, P4, !PT ;  /* 0x00005b0043067a10 */ /* 0x004fc600027fe4ff */
[----:B------:R1:W-:Y:S01]  /*8580*/  STL [R1+0x24], R7 ;  /* 0x0000240701007387 */ /* 0x0003e20000100800 */
[----:B------:R-:W-:-:S03]  /*8590*/  IADD3 R13, P4, R104, c[0x0][0x168], RZ ;  /* 0x00005a00680d7a10 */ /* 0x000fc60007f9e0ff */
[----:B------:R2:W-:Y:S01]  /*85a0*/  STL [R1], R6 ;  /* 0x0000000601007387 */ /* 0x0005e20000100800 */
[----:B-1----:R-:W-:-:S03]  /*85b0*/  IADD3.X R7, R105, c[0x0][0x16c], RZ, P5, !PT ;  /* 0x00005b0069077a10 */ /* 0x002fc60002ffe4ff */
[----:B------:R1:W-:Y:S01]  /*85c0*/  STL [R1+0x2c], R13 ;  /* 0x00002c0d01007387 */ /* 0x0003e20000100800 */
[----:B--2---:R-:W-:-:S03]  /*85d0*/  IADD3.X R6, R107, c[0x0][0x16c], RZ, P2, !PT ;  /* 0x00005b006b067a10 */ /* 0x004fc600017fe4ff */
[----:B------:R2:W-:Y:S04]  /*85e0*/  STL [R1+0x8], R7 ;  /* 0x0000080701007387 */ /* 0x0005e80000100800 */
[----:B------:R3:W-:Y:S01]  /*85f0*/  STL [R1+0x10], R6 ;  /* 0x0000100601007387 */ /* 0x0007e20000100800 */
[----:B-1----:R-:W-:Y:S02]  /*8600*/  IADD3.X R13, R112, c[0x0][0x16c], RZ, P1, !PT ;  /* 0x00005b00700d7a10 */ /* 0x002fe40000ffe4ff */
[----:B--2---:R-:W-:-:S03]  /*8610*/  IADD3.X R7, R113, c[0x0][0x16c], RZ, P3, !PT ;  /* 0x00005b0071077a10 */ /* 0x004fc60001ffe4ff */
[----:B------:R-:W-:Y:S01]  /*8620*/  STL [R1+0x18], R13 ;  /* 0x0000180d01007387 */ /* 0x000fe20000100800 */
[----:B---3--:R-:W-:-:S03]  /*8630*/  IADD3.X R6, R115, c[0x0][0x16c], RZ, P4, !PT ;  /* 0x00005b0073067a10 */ /* 0x008fc600027fe4ff */
[----:B------:R1:W-:Y:S01]  /*8640*/  STL [R1+0x20], R7 ;  /* 0x0000200701007387 */ /* 0x0003e20000100800 */
[----:B------:R-:W-:-:S03]  /*8650*/  IADD3 R12, R12, -0x2, RZ ;  /* 0xfffffffe0c0c7810 */ /* 0x000fc60007ffe0ff */
[----:B------:R2:W-:Y:S01]  /*8660*/  STL [R1+0x28], R6 ;  /* 0x0000280601007387 */ /* 0x0005e20000100800 */
[----:B-1----:R-:W-:-:S03]  /*8670*/  LOP3.LUT R7, R188, 0x20, RZ, 0x3c, !PT ;  /* 0x00000020bc077812 */ /* 0x002fc600078e3cff */
[----:B------:R1:W-:Y:S01]  /*8680*/  STL [R1+0x244], R12 ;  /* 0x0002440c01007387 */ /* 0x0003e20000100800 */
[----:B--2---:R-:W-:-:S03]  /*8690*/  LOP3.LUT R6, R187, 0x40, RZ, 0x3c, !PT ;  /* 0x00000040bb067812 */ /* 0x004fc600078e3cff */
[----:B------:R1:W-:Y:S04]  /*86a0*/  STL [R1+0x240], R7 ;  /* 0x0002400701007387 */ /* 0x0003e80000100800 */
[----:B------:R1:W-:Y:S01]  /*86b0*/  STL [R1+0x23c], R6 ;  /* 0x00023c0601007387 */ /* 0x0003e20000100800 */
        /* <DEDUP_REMOVED lines=12> */
[----:B-1----:R-:W-:-:S02]  /*8780*/  UMOV UR4, 0xffffffff ;  /* 0xffffffff00047882 */ /* 0x002fc40000000000 */
.L_x_1:
[----:B------:R-:W2:Y:S04]  /*8790*/  LDL R12, [R1+0x40] ;  /* 0x00004000010c7983 */ /* 0x000ea80000100800 */
[----:B------:R-:W3:Y:S01]  /*87a0*/  LDL R14, [R1+0x240] ;  /* 0x00024000010e7983 */ /* 0x000ee20000100800 */
[----:B------:R-:W-:Y:S01]  /*87b0*/  UIADD3 UR4, UR4, 0x1, URZ ;  /* 0x0000000104047890 */ /* 0x000fe2000fffe03f */
[----:B------:R-:W-:-:S04]  /*87c0*/  DEPBAR.LE SB0, 0x2 ;  /* 0x000080800000791a */ /* 0x000fc80000000000 */
[----:B------:R-:W-:Y:S01]  /*87d0*/  UISETP.GT.AND UP0, UPT, UR4, 0x1, UPT ;  /* 0x000000010400788c */ /* 0x000fe2000bf04270 */
[----:B------:R-:W1:Y:S03]  /*87e0*/  S2R R13, SR_TID.X ;  /* 0x00000000000d7919 */ /* 0x000e660000002100 */
[----:B------:R-:W-:-:S06]  /*87f0*/  USEL UR4, UR4, URZ, !UP0 ;  /* 0x0000003f04047287 */ /* 0x000fcc000c000000 */
[----:B------:R-:W-:Y:S02]  /*8800*/  IMAD.U32 R6, RZ, RZ, UR4 ;  /* 0x00000004ff067e24 */ /* 0x000fe4000f8e00ff */
[----:B------:R-:W-:Y:S02]  /*8810*/  IMAD.U32 R7, RZ, RZ, UR4 ;  /* 0x00000004ff077e24 */ /* 0x000fe4000f8e00ff */
[----:B------:R-:W-:Y:S02]  /*8820*/  IMAD.U32 R184, RZ, RZ, UR4 ;  /* 0x00000004ffb87e24 */ /* 0x000fe4000f8e00ff */
[----:B-1----:R-:W-:Y:S01]  /*8830*/  IMAD.SHL.U32 R13, R13, 0x2, RZ ;  /* 0x000000020d0d7824 */ /* 0x002fe200078e00ff */
[----:B------:R-:W-:Y:S01]  /*8840*/  BAR.SYNC.DEFER_BLOCKING 0x0 ;  /* 0x0000000000007b1d */ /* 0x000fe20000010000 */
[----:B--2---:R-:W-:-:S05]  /*8850*/  IMAD R6, R6, 0x4000, R12 ;  /* 0x0000400006067824 */ /* 0x004fca00078e020c */
[----:B------:R-:W1:Y:S01]  /*8860*/  S2R R12, SR_TID.X ;  /* 0x00000000000c7919 */ /* 0x000e620000002100 */
[----:B---3--:R-:W-:-:S03]  /*8870*/  IMAD R7, R7, 0x4000, R14 ;  /* 0x0000400007077824 */ /* 0x008fc600078e020e */
[----:B------:R-:W-:Y:S04]  /*8880*/  LDS R128, [R6] ;  /* 0x0000000006807984 */ /* 0x000fe80000000800 */
[----:B------:R-:W-:Y:S04]  /*8890*/  LDS R130, [R6+0x800] ;  /* 0x0008000006827984 */ /* 0x000fe80000000800 */
[----:B------:R-:W-:Y:S04]  /*88a0*/  LDS R129, [R7] ;  /* 0x0000000007817984 */ /* 0x000fe80000000800 */
[----:B------:R-:W-:Y:S04]  /*88b0*/  LDS R131, [R7+0x800] ;  /* 0x0008000007837984 */ /* 0x000fe80000000800 */
[----:B------:R-:W-:Y:S01]  /*88c0*/  LDS R132, [R6+0x80] ;  /* 0x0000800006847984 */ /* 0x000fe20000000800 */
[----:B-1----:R-:W-:-:S03]  /*88d0*/  LOP3.LUT R12, R12, 0x7, RZ, 0xc0, !PT ;  /* 0x000000070c0c7812 */ /* 0x002fc600078ec0ff */
[----:B------:R-:W-:Y:S02]  /*88e0*/  LDS R134, [R6+0x880] ;  /* 0x0008800006867984 */ /* 0x000fe40000000800 */
[----:B------:R-:W-:Y:S02]  /*88f0*/  IMAD R12, R12, 0x90, RZ ;  /* 0x000000900c0c7824 */ /* 0x000fe400078e02ff */
[----:B------:R-:W-:Y:S03]  /*8900*/  LDS R133, [R7+0x80] ;  /* 0x0000800007857984 */ /* 0x000fe60000000800 */
[----:B------:R-:W-:Y:S01]  /*8910*/  LOP3.LUT R12, R12, 0x30, R13, 0x78, !PT ;  /* 0x000000300c0c7812 */ /* 0x000fe200078e780d */
[----:B------:R-:W-:Y:S04]  /*8920*/  LDS R135, [R7+0x880] ;  /* 0x0008800007877984 */ /* 0x000fe80000000800 */
[----:B------:R-:W-:Y:S01]  /*8930*/  IMAD R184, R184, 0x2000, R12 ;  /* 0x00002000b8b87824 */ /* 0x000fe200078e020c */
[----:B------:R-:W-:Y:S04]  /*8940*/  LDS R136, [R6+0x100] ;  /* 0x0001000006887984 */ /* 0x000fe80000000800 */
[----:B------:R-:W-:Y:S04]  /*8950*/  LDS R138, [R6+0x900] ;  /* 0x00090000068a7984 */ /* 0x000fe80000000800 */
[----:B------:R-:W-:Y:S04]  /*8960*/  LDS R137, [R7+0x100] ;  /* 0x0001000007897984 */ /* 0x000fe80000000800 */
[----:B------:R-:W-:Y:S04]  /*8970*/  LDS R139, [R7+0x900] ;  /* 0x00090000078b7984 */ /* 0x000fe80000000800 */
[----:B------:R-:W-:Y:S04]  /*8980*/  LDS R116, [R6+0x180] ;  /* 0x0001800006747984 */ /* 0x000fe80000000800 */
[----:B------:R-:W-:Y:S04]  /*8990*/  LDS R118, [R6+0x980] ;  /* 0x0009800006767984 */ /* 0x000fe80000000800 */
[----:B------:R-:W-:Y:S04]  /*89a0*/  LDS R117, [R7+0x180] ;  /* 0x0001800007757984 */ /* 0x000fe80000000800 */
[----:B------:R-:W-:Y:S04]  /*89b0*/  LDS R119, [R7+0x980] ;  /* 0x0009800007777984 */ /* 0x000fe80000000800 */
[----:B------:R-:W1:Y:S04]  /*89c0*/  LDSM.16.M88.4 R12, [R184+0x9000] ;  /* 0x00900000b80c783b */ /* 0x000e680000000200 */
[----:B------:R-:W2:Y:S04]  /*89d0*/  LDSM.16.M88.4 R28, [R184+0x8000] ;  /* 0x00800000b81c783b */ /* 0x000ea80000000200 */
[----:B------:R-:W3:Y:S04]  /*89e0*/  LDSM.16.M88.4 R148, [R184+0x9800] ;  /* 0x00980000b894783b */ /* 0x000ee80000000200 */
[----:B------:R-:W4:Y:S04]  /*89f0*/  LDSM.16.M88.4 R24, [R184+0x8400] ;  /* 0x00840000b818783b */ /* 0x000f280000000200 */
[----:B------:R-:W2:Y:S04]  /*8a00*/  LDSM.16.M88.4 R20, [R184+0x8800] ;  /* 0x00880000b814783b */ /* 0x000ea80000000200 */
[----:B------:R-:W2:Y:S04]  /*8a10*/  LDSM.16.M88.4 R16, [R184+0x8c00] ;  /* 0x008c0000b810783b */ /* 0x000ea80000000200 */
[----:B------:R-:W-:Y:S04]  /*8a20*/  LDS R192, [R6+0x1000] ;  /* 0x0010000006c07984 */ /* 0x000fe80000000800 */
[----:B------:R-:W-:Y:S04]  /*8a30*/  LDS R194, [R6+0x1800] ;  /* 0x0018000006c27984 */ /* 0x000fe80000000800 */
[----:B------:R-:W-:Y:S04]  /*8a40*/  LDS R193, [R7+0x1000] ;  /* 0x0010000007c17984 */ /* 0x000fe80000000800 */
[----:B------:R-:W-:Y:S01]  /*8a50*/  LDS R195, [R7+0x1800] ;  /* 0x0018000007c37984 */ /* 0x000fe20000000800 */
[-C--:B-1----:R-:W-:Y:S03]  /*8a60*/  HMMA.1688.F32.TF32 R92, R128, R12.reuse, R92 ;  /* 0x0000000c805c723c */ /* 0x082fe6000008105c */
[----:B------:R-:W-:Y:S04]  /*8a70*/  LDS R186, [R6+0x1880] ;  /* 0x0018800006ba7984 */ /* 0x000fe80000000800 */
[----:B------:R-:W-:Y:S01]  /*8a80*/  LDS R185, [R7+0x1080] ;  /* 0x0010800007b97984 */ /* 0x000fe20000000800 */
[-C--:B------:R-:W-:Y:S03]  /*8a90*/  HMMA.1688.F32.TF32 R96, R132, R12.reuse, R96 ;  /* 0x0000000c8460723c */ /* 0x080fe60000081060 */
[----:B------:R-:W-:Y:S05]  /*8aa0*/  LDS R187, [R7+0x1880] ;  /* 0x0018800007bb7984 */ /* 0x000fea0000000800 */
[-C--:B------:R-:W-:Y:S08]  /*8ab0*/  HMMA.1688.F32.TF32 R100, R136, R12.reuse, R100 ;  /* 0x0000000c8864723c */ /* 0x080ff00000081064 */
[C---:B------:R-:W-:Y:S01]  /*8ac0*/  HMMA.1688.F32.TF32 R104, R116.reuse, R12, R104 ;  /* 0x0000000c7468723c */ /* 0x040fe20000081068 */
[----:B------:R-:W5:Y:S07]  /*8ad0*/  LDL R13, [R1+0x23c] ;  /* 0x00023c00010d7983 */ /* 0x000f6e0000100800 */
[----:B--2---:R-:W-:Y:S01]  /*8ae0*/  HMMA.1688.F32.TF32 R180, R116, R28, R8 ;  /* 0x0000001c74b4723c */ /* 0x004fe20000081008 */
[----:B------:R-:W1:Y:S07]  /*8af0*/  LDSM.16.M88.4 R8, [R184+0x9400] ;  /* 0x00940000b808783b */ /* 0x000e6e0000000200 */
[----:B---3--:R-:W-:Y:S01]  /*8b00*/  HMMA.1688.F32.TF32 R172, R128, R148, R164 ;  /* 0x0000009480ac723c */ /* 0x008fe200000810a4 */
[----:B------:R-:W2:Y:S04]  /*8b10*/  LDSM.16.M88.4 R164, [R184+0x9c00] ;  /* 0x009c0000b8a4783b */ /* 0x000ea80000000200 */
[----:B------:R-:W3:Y:S03]  /*8b20*/  LDS R184, [R6+0x1080] ;  /* 0x0010800006b87984 */ /* 0x000ee60000000800 */
[C---:B------:R-:W-:Y:S08]  /*8b30*/  HMMA.1688.F32.TF32 R80, R132.reuse, R28, R80 ;  /* 0x0000001c8450723c */ /* 0x040ff00000081050 */
[C---:B----4-:R-:W-:Y:S08]  /*8b40*/  HMMA.1688.F32.TF32 R84, R132.reuse, R24, R84 ;  /* 0x000000188454723c */ /* 0x050ff00000081054 */
[C---:B------:R-:W-:Y:S08]  /*8b50*/  HMMA.1688.F32.TF32 R32, R132.reuse, R20, R32 ;  /* 0x000000148420723c */ /* 0x040ff00000081020 */
[C---:B------:R-:W-:Y:S08]  /*8b60*/  HMMA.1688.F32.TF32 R36, R132.reuse, R16, R36 ;  /* 0x000000108424723c */ /* 0x040ff00000081024 */
[C---:B-1----:R-:W-:Y:S08]  /*8b70*/  HMMA.1688.F32.TF32 R140, R132.reuse, R8, R140 ;  /* 0x00000008848c723c */ /* 0x042ff0000008108c */
[----:B------:R-:W-:Y:S08]  /*8b80*/  HMMA.1688.F32.TF32 R156, R132, R148, R156 ;  /* 0x00000094849c723c */ /* 0x000ff0000008109c */
[C---:B------:R-:W-:Y:S08]  /*8b90*/  HMMA.1688.F32.TF32 R56, R116.reuse, R24, R56 ;  /* 0x000000187438723c */ /* 0x040ff00000081038 */
[C---:B------:R-:W-:Y:S08]  /*8ba0*/  HMMA.1688.F32.TF32 R60, R116.reuse, R20, R60 ;  /* 0x00000014743c723c */ /* 0x040ff0000008103c */
[C---:B------:R-:W-:Y:S08]  /*8bb0*/  HMMA.1688.F32.TF32 R64, R116.reuse, R16, R64 ;  /* 0x000000107440723c */ /* 0x040ff00000081040 */
[C---:B------:R-:W-:Y:S08]  /*8bc0*/  HMMA.1688.F32.TF32 R152, R116.reuse, R8, R152 ;  /* 0x000000087498723c */ /* 0x040ff00000081098 */
[----:B------:R-:W-:Y:S08]  /*8bd0*/  HMMA.1688.F32.TF32 R168, R116, R148, R168 ;  /* 0x0000009474a8723c */ /* 0x000ff000000810a8 */
[-C--:B--2---:R-:W-:Y:S01]  /*8be0*/  HMMA.1688.F32.TF32 R132, R132, R164.reuse, R120 ;  /* 0x000000a48484723c */ /* 0x084fe20000081078 */
[----:B------:R-:W-:Y:S04]  /*8bf0*/  LDS R120, [R6+0x1100] ;  /* 0x0011000006787984 */ /* 0x000fe80000000800 */
[----:B------:R-:W-:Y:S03]  /*8c00*/  LDS R122, [R6+0x1900] ;  /* 0x00190000067a7984 */ /* 0x000fe60000000800 */
[----:B------:R-:W-:Y:S01]  /*8c10*/  HMMA.1688.F32.TF32 R112, R116, R164, R112 ;  /* 0x000000a47470723c */ /* 0x000fe20000081070 */
[----:B------:R-:W-:Y:S04]  /*8c20*/  LDS R121, [R7+0x1100] ;  /* 0x0011000007797984 */ /* 0x000fe80000000800 */
[----:B------:R-:W1:Y:S03]  /*8c30*/  LDS R123, [R7+0x1900] ;  /* 0x00190000077b7984 */ /* 0x000e660000000800 */
[-C--:B------:R-:W-:Y:S01]  /*8c40*/  HMMA.1688.F32.TF32 R88, R128, R28.reuse, R88 ;  /* 0x0000001c8058723c */ /* 0x080fe20000081058 */
[----:B------:R-:W-:Y:S04]  /*8c50*/  LDS R116, [R6+0x1180] ;  /* 0x0011800006747984 */ /* 0x000fe80000000800 */
[----:B------:R-:W-:Y:S03]  /*8c60*/  LDS R118, [R6+0x1980] ;  /* 0x0019800006767984 */ /* 0x000fe60000000800 */
[----:B------:R-:W-:Y:S01]  /*8c70*/  HMMA.1688.F32.TF32 R40, R136, R28, R40 ;  /* 0x0000001c8828723c */ /* 0x000fe20000081028 */
[----:B------:R-:W-:Y:S04]  /*8c80*/  LDS R117, [R7+0x1180] ;  /* 0x0011800007757984 */ /* 0x000fe80000000800 */
[----:B------:R-:W2:Y:S03]  /*8c90*/  LDS R119, [R7+0x1980] ;  /* 0x0019800007777984 */ /* 0x000ea60000000800 */
[-C--:B------:R-:W-:Y:S08]  /*8ca0*/  HMMA.1688.F32.TF32 R76, R128, R24.reuse, R76 ;  /* 0x00000018804c723c */ /* 0x080ff0000008104c */
[----:B------:R-:W-:Y:S08]  /*8cb0*/  HMMA.1688.F32.TF32 R44, R136, R24, R44 ;  /* 0x00000018882c723c */ /* 0x000ff0000008102c */
[-C--:B------:R-:W-:Y:S08]  /*8cc0*/  HMMA.1688.F32.TF32 R68, R128, R20.reuse, R68 ;  /* 0x000000148044723c */ /* 0x080ff00000081044 */
[----:B------:R-:W-:Y:S08]  /*8cd0*/  HMMA.1688.F32.TF32 R48, R136, R20, R48 ;  /* 0x000000148830723c */ /* 0x000ff00000081030 */
[-C--:B------:R-:W-:Y:S08]  /*8ce0*/  HMMA.1688.F32.TF32 R72, R128, R16.reuse, R72 ;  /* 0x000000108048723c */ /* 0x080ff00000081048 */
[----:B------:R-:W-:Y:S08]  /*8cf0*/  HMMA.1688.F32.TF32 R52, R136, R16, R52 ;  /* 0x000000108834723c */ /* 0x000ff00000081034 */
[C---:B------:R-:W-:Y:S08]  /*8d00*/  HMMA.1688.F32.TF32 R108, R128.reuse, R8, R108 ;  /* 0x00000008806c723c */ /* 0x040ff0000008106c */
[----:B------:R-:W-:Y:S08]  /*8d10*/  HMMA.1688.F32.TF32 R128, R128, R164, R176 ;  /* 0x000000a48080723c */ /* 0x000ff000000810b0 */
[C---:B------:R-:W-:Y:S08]  /*8d20*/  HMMA.1688.F32.TF32 R144, R136.reuse, R8, R144 ;  /* 0x000000088890723c */ /* 0x040ff00000081090 */
[C---:B------:R-:W-:Y:S08]  /*8d30*/  HMMA.1688.F32.TF32 R160, R136.reuse, R148, R160 ;  /* 0x0000009488a0723c */ /* 0x040ff000000810a0 */
[----:B------:R-:W-:Y:S01]  /*8d40*/  HMMA.1688.F32.TF32 R124, R136, R164, R124 ;  /* 0x000000a4887c723c */ /* 0x000fe2000008107c */
[----:B------:R-:W-:-:S07]  /*8d50*/  IMAD.U32 R8, RZ, RZ, UR4 ;  /* 0x00000004ff087e24 */ /* 0x000fce000f8e00ff */
[C---:B------:R-:W-:Y:S08]  /*8d60*/  HMMA.1688.F32.TF32 R188, R192.reuse, R150, R172 ;  /* 0x00000096c0bc723c */ /* 0x040ff000000810ac */
[C---:B------:R-:W-:Y:S08]  /*8d70*/  HMMA.1688.F32.TF32 R88, R192.reuse, R30, R88 ;  /* 0x0000001ec058723c */ /* 0x040ff00000081058 */
[C---:B------:R-:W-:Y:S08]  /*8d80*/  HMMA.1688.F32.TF32 R76, R192.reuse, R26, R76 ;  /* 0x0000001ac04c723c */ /* 0x040ff0000008104c */
[C---:B------:R-:W-:Y:S08]  /*8d90*/  HMMA.1688.F32.TF32 R68, R192.reuse, R22, R68 ;  /* 0x00000016c044723c */ /* 0x040ff00000081044 */
[----:B------:R-:W-:Y:S08]  /*8da0*/  HMMA.1688.F32.TF32 R72, R192, R18, R72 ;  /* 0x00000012c048723c */ /* 0x000ff00000081048 */
[C---:B---3--:R-:W-:Y:S08]  /*8db0*/  HMMA.1688.F32.TF32 R80, R184.reuse, R30, R80 ;  /* 0x0000001eb850723c */ /* 0x048ff00000081050 */
[C---:B------:R-:W-:Y:S08]  /*8dc0*/  HMMA.1688.F32.TF32 R84, R184.reuse, R26, R84 ;  /* 0x0000001ab854723c */ /* 0x040ff00000081054 */
[C---:B------:R-:W-:Y:S08]  /*8dd0*/  HMMA.1688.F32.TF32 R32, R184.reuse, R22, R32 ;  /* 0x00000016b820723c */ /* 0x040ff00000081020 */
[----:B------:R-:W-:Y:S08]  /*8de0*/  HMMA.1688.F32.TF32 R36, R184, R18, R36 ;  /* 0x00000012b824723c */ /* 0x000ff00000081024 */
[C---:B-1----:R-:W-:Y:S08]  /*8df0*/  HMMA.1688.F32.TF32 R40, R120.reuse, R30, R40 ;  /* 0x0000001e7828723c */ /* 0x042ff00000081028 */
[C---:B------:R-:W-:Y:S08]  /*8e00*/  HMMA.1688.F32.TF32 R44, R120.reuse, R26, R44 ;  /* 0x0000001a782c723c */ /* 0x040ff0000008102c */
[C---:B------:R-:W-:Y:S08]  /*8e10*/  HMMA.1688.F32.TF32 R48, R120.reuse, R22, R48 ;  /* 0x000000167830723c */ /* 0x040ff00000081030 */
[----:B------:R-:W-:Y:S08]  /*8e20*/  HMMA.1688.F32.TF32 R52, R120, R18, R52 ;  /* 0x000000127834723c */ /* 0x000ff00000081034 */
[C---:B--2---:R-:W-:Y:S08]  /*8e30*/  HMMA.1688.F32.TF32 R180, R116.reuse, R30, R180 ;  /* 0x0000001e74b4723c */ /* 0x044ff000000810b4 */
[C---:B------:R-:W-:Y:S08]  /*8e40*/  HMMA.1688.F32.TF32 R172, R116.reuse, R26, R56 ;  /* 0x0000001a74ac723c */ /* 0x040ff00000081038 */
[C---:B------:R-:W-:Y:S08]  /*8e50*/  HMMA.1688.F32.TF32 R136, R116.reuse, R22, R60 ;  /* 0x000000167488723c */ /* 0x040ff0000008103c */
[C---:B------:R-:W-:Y:S08]  /*8e60*/  HMMA.1688.F32.TF32 R16, R116.reuse, R18, R64 ;  /* 0x000000127410723c */ /* 0x040ff00000081040 */
[C---:B------:R-:W-:Y:S08]  /*8e70*/  HMMA.1688.F32.TF32 R20, R116.reuse, R14, R104 ;  /* 0x0000000e7414723c */ /* 0x040ff00000081068 */
[C---:B------:R-:W-:Y:S08]  /*8e80*/  HMMA.1688.F32.TF32 R24, R116.reuse, R10, R152 ;  /* 0x0000000a7418723c */ /* 0x040ff00000081098 */
[C---:B------:R-:W-:Y:S08]  /*8e90*/  HMMA.1688.F32.TF32 R28, R116.reuse, R150, R168 ;  /* 0x00000096741c723c */ /* 0x040ff000000810a8 */
[----:B------:R-:W-:Y:S07]  /*8ea0*/  HMMA.1688.F32.TF32 R116, R116, R166, R112 ;  /* 0x000000a67474723c */ /* 0x000fee0000081070 */
[----:B-----5:R-:W-:Y:S01]  /*8eb0*/  IMAD R112, R8, 0x2000, R13 ;  /* 0x0000200008707824 */ /* 0x020fe200078e020d */
[C---:B------:R-:W-:Y:S04]  /*8ec0*/  HMMA.1688.F32.TF32 R92, R192.reuse, R14, R92 ;  /* 0x0000000ec05c723c */ /* 0x040fe8000008105c */
[----:B------:R-:W-:Y:S04]  /*8ed0*/  LDSM.16.M88.4 R60, [R112+0x8800] ;  /* 0x00880000703c783b */ /* 0x000fe80000000200 */
[C---:B------:R-:W-:Y:S01]  /*8ee0*/  HMMA.1688.F32.TF32 R176, R192.reuse, R10, R108 ;  /* 0x0000000ac0b0723c */ /* 0x040fe2000008106c */
[----:B------:R-:W-:Y:S04]  /*8ef0*/  LDS R108, [R6+0x2080] ;  /* 0x00208000066c7984 */ /* 0x000fe80000000800 */
[----:B------:R-:W-:Y:S03]  /*8f00*/  LDS R110, [R6+0x2880] ;  /* 0x00288000066e7984 */ /* 0x000fe60000000800 */
[----:B------:R-:W-:Y:S01]  /*8f10*/  HMMA.1688.F32.TF32 R192, R192, R166, R128 ;  /* 0x000000a6c0c0723c */ /* 0x000fe20000081080 */
[----:B------:R-:W-:Y:S04]  /*8f20*/  LDS R128, [R6+0x2180] ;  /* 0x0021800006807984 */ /* 0x000fe80000000800 */
[----:B------:R-:W-:Y:S03]  /*8f30*/  LDS R130, [R6+0x2980] ;  /* 0x0029800006827984 */ /* 0x000fe60000000800 */
[C---:B------:R-:W-:Y:S01]  /*8f40*/  HMMA.1688.F32.TF32 R96, R184.reuse, R14, R96 ;  /* 0x0000000eb860723c */ /* 0x040fe20000081060 */
[----:B------:R-:W-:Y:S04]  /*8f50*/  LDS R129, [R7+0x2180] ;  /* 0x0021800007817984 */ /* 0x000fe80000000800 */
[----:B------:R-:W1:Y:S03]  /*8f60*/  LDS R131, [R7+0x2980] ;  /* 0x0029800007837984 */ /* 0x000e660000000800 */
[C---:B------:R-:W-:Y:S01]  /*8f70*/  HMMA.1688.F32.TF32 R140, R184.reuse, R10, R140 ;  /* 0x0000000ab88c723c */ /* 0x040fe2000008108c */
[----:B------:R-:W-:Y:S04]  /*8f80*/  LDS R109, [R7+0x2080] ;  /* 0x00208000076d7984 */ /* 0x000fe80000000800 */
[----:B------:R-:W-:Y:S03]  /*8f90*/  LDS R111, [R7+0x2880] ;  /* 0x00288000076f7984 */ /* 0x000fe60000000800 */
[C---:B------:R-:W-:Y:S01]  /*8fa0*/  HMMA.1688.F32.TF32 R156, R184.reuse, R150, R156 ;  /* 0x00000096b89c723c */ /* 0x040fe2000008109c */
[----:B------:R-:W2:Y:S04]  /*8fb0*/  LDSM.16.M88.4 R152, [R112+0x9400] ;  /* 0x009400007098783b */ /* 0x000ea80000000200 */
[----:B------:R-:W-:Y:S03]  /*8fc0*/  LDSM.16.M88.4 R64, [R112+0x8c00] ;  /* 0x008c00007040783b */ /* 0x000fe60000000200 */
[----:B------:R-:W-:Y:S01]  /*8fd0*/  HMMA.1688.F32.TF32 R184, R184, R166, R132 ;  /* 0x000000a6b8b8723c */ /* 0x000fe20000081084 */
[----:B------:R-:W-:Y:S04]  /*8fe0*/  LDS R132, [R6+0x2100] ;  /* 0x0021000006847984 */ /* 0x000fe80000000800 */
[----:B------:R-:W-:Y:S03]  /*8ff0*/  LDS R134, [R6+0x2900] ;  /* 0x0029000006867984 */ /* 0x000fe60000000800 */
[C---:B------:R-:W-:Y:S01]  /*9000*/  HMMA.1688.F32.TF32 R100, R120.reuse, R14, R100 ;  /* 0x0000000e7864723c */ /* 0x040fe20000081064 */
[----:B------:R-:W-:Y:S04]  /*9010*/  LDS R133, [R7+0x2100] ;  /* 0x0021000007857984 */ /* 0x000fe80000000800 */
[----:B------:R-:W3:Y:S03]  /*9020*/  LDS R135, [R7+0x2900] ;  /* 0x0029000007877984 */ /* 0x000ee60000000800 */
[C---:B------:R-:W-:Y:S01]  /*9030*/  HMMA.1688.F32.TF32 R144, R120.reuse, R10, R144 ;  /* 0x0000000a7890723c */ /* 0x040fe20000081090 */
[----:B------:R-:W-:Y:S04]  /*9040*/  LDSM.16.M88.4 R104, [R112+0x9000] ;  /* 0x009000007068783b */ /* 0x000fe80000000200 */
[----:B------:R-:W-:Y:S03]  /*9050*/  LDSM.16.M88.4 R8, [R112+0x8000] ;  /* 0x008000007008783b */ /* 0x000fe60000000200 */
[C---:B------:R-:W-:Y:S01]  /*9060*/  HMMA.1688.F32.TF32 R160, R120.reuse, R150, R160 ;  /* 0x0000009678a0723c */ /* 0x040fe200000810a0 */
[----:B------:R-:W-:Y:S04]  /*9070*/  LDSM.16.M88.4 R56, [R112+0x8400] ;  /* 0x008400007038783b */ /* 0x000fe80000000200 */
[----:B------:R-:W-:Y:S03]  /*9080*/  LDSM.16.M88.4 R168, [R112+0x9800] ;  /* 0x0098000070a8783b */ /* 0x000fe60000000200 */
[----:B------:R-:W-:Y:S01]  /*9090*/  HMMA.1688.F32.TF32 R124, R120, R166, R124 ;  /* 0x000000a6787c723c */ /* 0x000fe2000008107c */
[----:B------:R-:W-:Y:S04]  /*90a0*/  LDS R120, [R6+0x2000] ;  /* 0x0020000006787984 */ /* 0x000fe80000000800 */
[----:B------:R-:W-:Y:S04]  /*90b0*/  LDS R122, [R6+0x2800] ;  /* 0x00280000067a7984 */ /* 0x000fe80000000800 */
[----:B------:R-:W-:Y:S04]  /*90c0*/  LDS R121, [R7+0x2000] ;  /* 0x0020000007797984 */ /* 0x000fe80000000800 */
[----:B------:R-:W4:Y:S01]  /*90d0*/  LDS R123, [R7+0x2800] ;  /* 0x00280000077b7984 */ /* 0x000f220000000800 */
[----:B-1----:R-:W-:Y:S03]  /*90e0*/  HMMA.1688.F32.TF32 R12, R128, R60, R136 ;  /* 0x0000003c800c723c */ /* 0x002fe60000081088 */
[----:B------:R-:W1:Y:S05]  /*90f0*/  LDSM.16.M88.4 R112, [R112+0x9c00] ;  /* 0x009c00007070783b */ /* 0x000e6a0000000200 */
[-C--:B--2---:R-:W-:Y:S08]  /*9100*/  HMMA.1688.F32.TF32 R140, R108, R152.reuse, R140 ;  /* 0x000000986c8c723c */ /* 0x084ff0000008108c */
[-C--:B---3--:R-:W-:Y:S08]  /*9110*/  HMMA.1688.F32.TF32 R144, R132, R152.reuse, R144 ;  /* 0x000000988490723c */ /* 0x088ff00000081090 */
[-C--:B------:R-:W-:Y:S08]  /*9120*/  HMMA.1688.F32.TF32 R24, R128, R152.reuse, R24 ;  /* 0x000000988018723c */ /* 0x080ff00000081018 */
[C---:B----4-:R-:W-:Y:S01]  /*9130*/  HMMA.1688.F32.TF32 R136, R120.reuse, R152, R176 ;  /* 0x000000987888723c */ /* 0x050fe200000810b0 */
[----:B------:R-:W2:Y:S07]  /*9140*/  LDL R153, [R1+0x244] ;  /* 0x0002440001997983 */ /* 0x000eae0000100800 */
[-C--:B------:R-:W-:Y:S08]  /*9150*/  HMMA.1688.F32.TF32 R72, R120, R64.reuse, R72 ;  /* 0x000000407848723c */ /* 0x080ff00000081048 */
[-C--:B------:R-:W-:Y:S08]  /*9160*/  HMMA.1688.F32.TF32 R36, R108, R64.reuse, R36 ;  /* 0x000000406c24723c */ /* 0x080ff00000081024 */
[-C--:B------:R-:W-:Y:S08]  /*9170*/  HMMA.1688.F32.TF32 R52, R132, R64.reuse, R52 ;  /* 0x000000408434723c */ /* 0x080ff00000081034 */
[----:B------:R-:W-:Y:S01]  /*9180*/  HMMA.1688.F32.TF32 R16, R128, R64, R16 ;  /* 0x000000408010723c */ /* 0x000fe20000081010 */
[----:B------:R-:W3:Y:S04]  /*9190*/  LDL R64, [R1+0x34] ;  /* 0x0000340001407983 */ /* 0x000ee80000100800 */
[----:B------:R-:W4:Y:S03]  /*91a0*/  LDL R65, [R1+0x38] ;  /* 0x0000380001417983 */ /* 0x000f260000100800 */
[-C--:B------:R-:W-:Y:S08]  /*91b0*/  HMMA.1688.F32.TF32 R92, R120, R104.reuse, R92 ;  /* 0x00000068785c723c */ /* 0x080ff0000008105c */
[-C--:B------:R-:W-:Y:S08]  /*91c0*/  HMMA.1688.F32.TF32 R96, R108, R104.reuse, R96 ;  /* 0x000000686c60723c */ /* 0x080ff00000081060 */
[-C--:B------:R-:W-:Y:S08]  /*91d0*/  HMMA.1688.F32.TF32 R100, R132, R104.reuse, R100 ;  /* 0x000000688464723c */ /* 0x080ff00000081064 */
[----:B------:R-:W-:Y:S01]  /*91e0*/  HMMA.1688.F32.TF32 R20, R128, R104, R20 ;  /* 0x000000688014723c */ /* 0x000fe20000081014 */
[----:B------:R-:W4:Y:S04]  /*91f0*/  LDL R104, [R1+0x30] ;  /* 0x0000300001687983 */ /* 0x000f280000100800 */
[----:B------:R-:W4:Y:S03]  /*9200*/  LDL R105, [R1+0x3c] ;  /* 0x00003c0001697983 */ /* 0x000f260000100800 */
[C---:B------:R-:W-:Y:S08]  /*9210*/  HMMA.1688.F32.TF32 R40, R132.reuse, R8, R40 ;  /* 0x000000088428723c */ /* 0x040ff00000081028 */
[C---:B------:R-:W-:Y:S08]  /*9220*/  HMMA.1688.F32.TF32 R44, R132.reuse, R56, R44 ;  /* 0x00000038842c723c */ /* 0x040ff0000008102c */
[C---:B------:R-:W-:Y:S08]  /*9230*/  HMMA.1688.F32.TF32 R48, R132.reuse, R60, R48 ;  /* 0x0000003c8430723c */ /* 0x040ff00000081030 */
[C---:B------:R-:W-:Y:S08]  /*9240*/  HMMA.1688.F32.TF32 R160, R132.reuse, R168, R160 ;  /* 0x000000a884a0723c */ /* 0x040ff000000810a0 */
[----:B-1----:R-:W-:Y:S01]  /*9250*/  HMMA.1688.F32.TF32 R124, R132, R112, R124 ;  /* 0x00000070847c723c */ /* 0x002fe2000008107c */
[----:B------:R-:W-:Y:S04]  /*9260*/  LDS R132, [R6+0x3100] ;  /* 0x0031000006847984 */ /* 0x000fe80000000800 */
[----:B------:R-:W-:Y:S04]  /*9270*/  LDS R134, [R6+0x3900] ;  /* 0x0039000006867984 */ /* 0x000fe80000000800 */
[----:B------:R-:W-:Y:S01]  /*9280*/  LDS R133, [R7+0x3100] ;  /* 0x0031000007857984 */ /* 0x000fe20000000800 */
[C---:B------:R-:W-:Y:S03]  /*9290*/  HMMA.1688.F32.TF32 R88, R120.reuse, R8, R88 ;  /* 0x000000087858723c */ /* 0x040fe60000081058 */
[----:B------:R-:W1:Y:S05]  /*92a0*/  LDS R135, [R7+0x3900] ;  /* 0x0039000007877984 */ /* 0x000e6a0000000800 */
[C---:B------:R-:W-:Y:S08]  /*92b0*/  HMMA.1688.F32.TF32 R76, R120.reuse, R56, R76 ;  /* 0x00000038784c723c */ /* 0x040ff0000008104c */
[C---:B------:R-:W-:Y:S08]  /*92c0*/  HMMA.1688.F32.TF32 R68, R120.reuse, R60, R68 ;  /* 0x0000003c7844723c */ /* 0x040ff00000081044 */
[C---:B------:R-:W-:Y:S08]  /*92d0*/  HMMA.1688.F32.TF32 R164, R120.reuse, R168, R188 ;  /* 0x000000a878a4723c */ /* 0x040ff000000810bc */
[----:B------:R-:W-:Y:S08]  /*92e0*/  HMMA.1688.F32.TF32 R176, R120, R112, R192 ;  /* 0x0000007078b0723c */ /* 0x000ff000000810c0 */
[----:B------:R-:W-:Y:S01]  /*92f0*/  HMMA.1688.F32.TF32 R148, R128, R56, R172 ;  /* 0x000000388094723c */ /* 0x000fe200000810ac */
        /* <DEDUP_REMOVED lines=10> */
[----:B------:R-:W2:Y:S03]  /*93a0*/  LDS R175, [R7+0x3880] ;  /* 0x0038800007af7984 */ /* 0x000ea60000000800 */
[----:B------:R-:W-:Y:S01]  /*93b0*/  HMMA.1688.F32.TF32 R116, R128, R112, R116 ;  /* 0x000000708074723c */ /* 0x000fe20000081074 */
[----:B------:R-:W-:Y:S04]  /*93c0*/  LDS R128, [R6+0x3180] ;  /* 0x0031800006807984 */ /* 0x000fe80000000800 */
[----:B------:R1:W-:Y:S04]  /*93d0*/  LDS R130, [R6+0x3980] ;  /* 0x0039800006827984 */ /* 0x0003e80000000800 */
[----:B------:R-:W-:Y:S04]  /*93e0*/  LDS R129, [R7+0x3180] ;  /* 0x0031800007817984 */ /* 0x000fe80000000800 */
[----:B------:R-:W2:Y:S01]  /*93f0*/  LDS R131, [R7+0x3980] ;  /* 0x0039800007837984 */ /* 0x000ea20000000800 */
[----:B------:R-:W-:Y:S01]  /*9400*/  HMMA.1688.F32.TF32 R32, R108, R60, R32 ;  /* 0x0000003c6c20723c */ /* 0x000fe20000081020 */
[----:B------:R-:W-:-:S07]  /*9410*/  ISETP.GT.AND P2, PT, R3, RZ, PT ;  /* 0x000000ff0300720c */ /* 0x000fce0003f44270 */
[----:B-1----:R-:W-:Y:S01]  /*9420*/  HMMA.1688.F32.TF32 R40, R132, R10, R40 ;  /* 0x0000000a8428723c */ /* 0x002fe20000081028 */
[----:B------:R-:W-:-:S07]  /*9430*/  SEL R6, RZ, 0x4, !P2 ;  /* 0x00000004ff067807 */ /* 0x000fce0005000000 */
[C---:B------:R-:W-:Y:S08]  /*9440*/  HMMA.1688.F32.TF32 R44, R132.reuse, R58, R44 ;  /* 0x0000003a842c723c */ /* 0x040ff0000008102c */
[C---:B------:R-:W-:Y:S08]  /*9450*/  HMMA.1688.F32.TF32 R48, R132.reuse, R62, R48 ;  /* 0x0000003e8430723c */ /* 0x040ff00000081030 */
[C---:B------:R-:W-:Y:S08]  /*9460*/  HMMA.1688.F32.TF32 R52, R132.reuse, R66, R52 ;  /* 0x000000428434723c */ /* 0x040ff00000081034 */
[C---:B------:R-:W-:Y:S08]  /*9470*/  HMMA.1688.F32.TF32 R100, R132.reuse, R106, R100 ;  /* 0x0000006a8464723c */ /* 0x040ff00000081064 */
[C---:B------:R-:W-:Y:S08]  /*9480*/  HMMA.1688.F32.TF32 R144, R132.reuse, R154, R144 ;  /* 0x0000009a8490723c */ /* 0x040ff00000081090 */
[C---:B------:R-:W-:Y:S08]  /*9490*/  HMMA.1688.F32.TF32 R160, R132.reuse, R170, R160 ;  /* 0x000000aa84a0723c */ /* 0x040ff000000810a0 */
[----:B------:R-:W-:Y:S01]  /*94a0*/  HMMA.1688.F32.TF32 R124, R132, R114, R124 ;  /* 0x00000072847c723c */ /* 0x000fe2000008107c */
[----:B------:R-:W5:Y:S04]  /*94b0*/  LDL R134, [R1+0x7c] ;  /* 0x00007c0001867983 */ /* 0x000f680000100800 */
[----:B------:R-:W5:Y:S03]  /*94c0*/  LDL R133, [R1+0x80] ;  /* 0x0000800001857983 */ /* 0x000f660000100800 */
[----:B------:R-:W-:Y:S01]  /*94d0*/  HMMA.1688.F32.TF32 R68, R184, R62, R68 ;  /* 0x0000003eb844723c */ /* 0x000fe20000081044 */
[----:B------:R-:W5:Y:S01]  /*94e0*/  LDL R132, [R1+0xbc] ;  /* 0x0000bc0001847983 */ /* 0x000f620000100800 */
[----:B--2---:R-:W-:-:S06]  /*94f0*/  ISETP.GE.AND P1, PT, R199, R153, PT ;  /* 0x00000099c700720c */ /* 0x004fcc0003f26270 */
[-C--:B------:R-:W-:Y:S01]  /*9500*/  HMMA.1688.F32.TF32 R32, R172, R62.reuse, R32 ;  /* 0x0000003eac20723c */ /* 0x080fe20000081020 */
[----:B------:R-:W1:Y:S01]  /*9510*/  S2R R191, SR_TID.X ;  /* 0x0000000000bf7919 */ /* 0x000e620000002100 */
[----:B------:R-:W-:Y:S01]  /*9520*/  SEL R6, R6, RZ, !P1 ;  /* 0x000000ff06067207 */ /* 0x000fe20004800000 */
[----:B------:R-:W-:Y:S02]  /*9530*/  UIADD3 UR5, UR5, 0x1, URZ ;  /* 0x0000000105057890 */ /* 0x000fe4000fffe03f */
[----:B------:R-:W2:Y:S03]  /*9540*/  LDL R113, [R1+0xfc] ;  /* 0x0000fc0001717983 */ /* 0x000ea60000100800 */
[----:B------:R-:W-:Y:S01]  /*9550*/  HMMA.1688.F32.TF32 R60, R128, R62, R12 ;  /* 0x0000003e803c723c */ /* 0x000fe2000008100c */
[----:B------:R-:W2:Y:S04]  /*9560*/  LDL R13, [R1+0x78] ;  /* 0x00007800010d7983 */ /* 0x000ea80000100800 */
[----:B------:R-:W2:Y:S01]  /*9570*/  LDL R12, [R1+0x84] ;  /* 0x00008400010c7983 */ /* 0x000ea20000100800 */
[----:B------:R-:W-:-:S02]  /*9580*/  ISETP.NE.U32.AND P2, PT, R6, RZ, PT ;  /* 0x000000ff0600720c */ /* 0x000fc40003f45070 */
[-C--:B------:R-:W-:Y:S08]  /*9590*/  HMMA.1688.F32.TF32 R72, R184, R66.reuse, R72 ;  /* 0x00000042b848723c */ /* 0x080ff00000081048 */
[----:B------:R-:W-:Y:S01]  /*95a0*/  HMMA.1688.F32.TF32 R36, R172, R66, R36 ;  /* 0x00000042ac24723c */ /* 0x000fe20000081024 */
[----:B------:R-:W-:Y:S01]  /*95b0*/  UISETP.GT.AND UP0, UPT, UR5, 0x1, UPT ;  /* 0x000000010500788c */ /* 0x000fe2000bf04270 */
[----:B-1----:R-:W-:Y:S01]  /*95c0*/  LOP3.LUT R191, R191, 0x3f, RZ, 0xc0, !PT ;  /* 0x0000003fbfbf7812 */ /* 0x002fe200078ec0ff */
[----:B------:R-:W2:Y:S01]  /*95d0*/  LDL R15, [R1+0xc4] ;  /* 0x0000c400010f7983 */ /* 0x000ea20000100800 */
[----:B---3--:R-:W-:-:S03]  /*95e0*/  IADD3 R6, P3, R4, R64, RZ ;  /* 0x0000004004067210 */ /* 0x008fc60007f7e0ff */
[----:B------:R-:W3:Y:S02]  /*95f0*/  LDL R112, [R1+0xf8] ;  /* 0x0000f80001707983 */ /* 0x000ee40000100800 */
[----:B----4-:R-:W-:Y:S02]  /*9600*/  IMAD.X R7, R5, 0x1, R65, P3 ;  /* 0x0000000105077824 */ /* 0x010fe400018e0641 */
[----:B------:R-:W-:Y:S01]  /*9610*/  HMMA.1688.F32.TF32 R64, R128, R66, R16 ;  /* 0x000000428040723c */ /* 0x000fe20000081010 */
[----:B------:R-:W4:Y:S01]  /*9620*/  LDL R17, [R1+0xb8] ;  /* 0x0000b80001117983 */ /* 0x000f220000100800 */
[----:B------:R-:W-:Y:S01]  /*9630*/  USEL UR5, UR5, URZ, !UP0 ;  /* 0x0000003f05057287 */ /* 0x000fe2000c000000 */
[----:B------:R-:W-:Y:S02]  /*9640*/  IMAD.SHL.U32 R191, R191, 0x4, RZ ;  /* 0x00000004bfbf7824 */ /* 0x000fe400078e00ff */
[----:B------:R-:W3:Y:S03]  /*9650*/  LDL R16, [R1+0xc0] ;  /* 0x0000c00001107983 */ /* 0x000ee60000100800 */
[----:B------:R-:W-:Y:S01]  /*9660*/  IMAD.U32 R14, RZ, RZ, UR5 ;  /* 0x00000005ff0e7e24 */ /* 0x000fe2000f8e00ff */
[----:B------:R-:W-:Y:S01]  /*9670*/  HMMA.1688.F32.TF32 R92, R184, R106, R92 ;  /* 0x0000006ab85c723c */ /* 0x000fe2000008105c */
[----:B------:R-:W3:Y:S02]  /*9680*/  LDL R18, [R1+0x13c] ;  /* 0x00013c0001127983 */ /* 0x000ee40000100800 */
[----:B------:R-:W-:-:S02]  /*9690*/  IMAD R14, R14, 0x4000, R191 ;  /* 0x000040000e0e7824 */ /* 0x000fc400078e02bf */
[----:B------:R-:W-:Y:S03]  /*96a0*/  BAR.SYNC.DEFER_BLOCKING 0x0 ;  /* 0x0000000000007b1d */ /* 0x000fe60000010000 */
[----:B------:R-:W-:Y:S03]  /*96b0*/  HMMA.1688.F32.TF32 R96, R172, R106, R96 ;  /* 0x0000006aac60723c */ /* 0x000fe60000081060 */
[----:B------:R-:W3:Y:S04]  /*96c0*/  LDL R19, [R1+0x138] ;  /* 0x0001380001137983 */ /* 0x000ee80000100800 */
[----:B------:R-:W-:Y:S01]  /*96d0*/  @!PT LDS RZ, [RZ] ;  /* 0x00000000fffff984 */ /* 0x000fe20000000800 */
[----:B------:R-:W-:Y:S01]  /*96e0*/  @!PT LDS RZ, [RZ] ;  /* 0x00000000fffff984 */ /* 0x000fe20000000800 */
[----:B------:R-:W-:Y:S01]  /*96f0*/  @!PT LDS RZ, [RZ] ;  /* 0x00000000fffff984 */ /* 0x000fe20000000800 */
[----:B------:R1:W-:Y:S02]  /*9700*/  LDGSTS.E [R14], [R6.64], P2 ;  /* 0x00000000060e7fae */ /* 0x0003e40009121848 */
[----:B-1----:R-:W-:-:S05]  /*9710*/  IADD3 R6, P3, R4, R104, RZ ;  /* 0x0000006804067210 */ /* 0x002fca0007f7e0ff */
[----:B------:R-:W-:Y:S02]  /*9720*/  IMAD.X R7, R5, 0x1, R105, P3 ;  /* 0x0000000105077824 */ /* 0x000fe400018e0669 */
[----:B------:R-:W-:Y:S01]  /*9730*/  HMMA.1688.F32.TF32 R104, R128, R106, R20 ;  /* 0x0000006a8068723c */ /* 0x000fe20000081014 */
[----:B------:R-:W3:Y:S04]  /*9740*/  LDL R20, [R1+0x104] ;  /* 0x0001040001147983 */ /* 0x000ee80000100800 */
[----:B------:R-:W3:Y:S04]  /*9750*/  LDL R21, [R1+0x100] ;  /* 0x0001000001157983 */ /* 0x000ee80000100800 */
[----:B------:R1:W-:Y:S01]  /*9760*/  LDGSTS.E [R14+0x100], [R6.64], P2 ;  /* 0x00100000060e7fae */ /* 0x0003e20009121848 */
[----:B------:R-:W-:-:S02]  /*9770*/  ISETP.GT.AND P2, PT, R3, 0x4, PT ;  /* 0x000000040300780c */ /* 0x000fc40003f44270 */
[----:B------:R-:W-:Y:S01]  /*9780*/  ISETP.GT.AND P3, PT, R3, 0x8, PT ;  /* 0x000000080300780c */ /* 0x000fe20003f64270 */
[----:B------:R-:W-:Y:S01]  /*9790*/  HMMA.1688.F32.TF32 R80, R108, R8, R80 ;  /* 0x000000086c50723c */ /* 0x000fe20000081050 */
[----:B------:R-:W3:Y:S04]  /*97a0*/  LDL R23, [R1+0x180] ;  /* 0x0001800001177983 */ /* 0x000ee80000100800 */
[----:B------:R-:W3:Y:S01]  /*97b0*/  LDL R22, [R1+0x1c4] ;  /* 0x0001c40001167983 */ /* 0x000ee20000100800 */
[----:B-1----:R-:W-:-:S04]  /*97c0*/  SEL R6, RZ, 0x4, !P2 ;  /* 0x00000004ff067807 */ /* 0x002fc80005000000 */
[----:B------:R-:W-:-:S04]  /*97d0*/  SEL R6, R6, RZ, !P1 ;  /* 0x000000ff06067207 */ /* 0x000fc80004800000 */
[----:B------:R-:W-:Y:S02]  /*97e0*/  ISETP.NE.U32.AND P2, PT, R6, RZ, PT ;  /* 0x000000ff0600720c */ /* 0x000fe40003f45070 */
[----:B-----5:R-:W-:-:S05]  /*97f0*/  IADD3 R6, P4, R4, R134, RZ ;  /* 0x0000008604067210 */ /* 0x020fca0007f9e0ff */
[----:B--2---:R-:W-:Y:S01]  /*9800*/  IMAD.X R7, R5, 0x1, R13, P4 ;  /* 0x0000000105077824 */ /* 0x004fe200020e060d */
[----:B------:R-:W-:Y:S02]  /*9810*/  SEL R13, RZ, 0x4, !P3 ;  /* 0x00000004ff0d7807 */ /* 0x000fe40005800000 */
[----:B------:R-:W-:-:S03]  /*9820*/  IADD3 R12, P3, R4, R12, RZ ;  /* 0x0000000c040c7210 */ /* 0x000fc60007f7e0ff */
[----:B------:R1:W-:Y:S01]  /*9830*/  LDGSTS.E [R14+0x800], [R6.64], P2 ;  /* 0x00800000060e7fae */ /* 0x0003e20009121848 */
[----:B------:R-:W-:Y:S02]  /*9840*/  ISETP.GT.AND P4, PT, R3, 0xc, PT ;  /* 0x0000000c0300780c */ /* 0x000fe40003f84270 */
[----:B-1----:R-:W-:Y:S01]  /*9850*/  SEL R6, R13, RZ, !P1 ;  /* 0x000000ff0d067207 */ /* 0x002fe20004800000 */
[----:B------:R-:W-:Y:S01]  /*9860*/  IMAD.X R13, R5, 0x1, R133, P3 ;  /* 0x00000001050d7824 */ /* 0x000fe200018e0685 */
[----:B------:R-:W-:Y:S02]  /*9870*/  SEL R7, RZ, 0x4, !P4 ;  /* 0x00000004ff077807 */ /* 0x000fe40006000000 */
[----:B------:R-:W-:Y:S02]  /*9880*/  ISETP.NE.U32.AND P3, PT, R6, RZ, PT ;  /* 0x000000ff0600720c */ /* 0x000fe40003f65070 */
[----:B------:R-:W-:Y:S01]  /*9890*/  IADD3 R6, P4, R4, R132, RZ ;  /* 0x0000008404067210 */ /* 0x000fe20007f9e0ff */
[----:B------:R1:W-:Y:S02]  /*98a0*/  LDGSTS.E [R14+0x900], [R12.64], P2 ;  /* 0x009000000c0e7fae */ /* 0x0003e40009121848 */
[----:B-1----:R-:W-:-:S02]  /*98b0*/  SEL R12, R7, RZ, !P1 ;  /* 0x000000ff070c7207 */ /* 0x002fc40004800000 */
[C---:B----4-:R-:W-:Y:S02]  /*98c0*/  IMAD.X R7, R5.reuse, 0x1, R17, P4 ;  /* 0x0000000105077824 */ /* 0x050fe400020e0611 */
[----:B------:R-:W2:Y:S01]  /*98d0*/  LDL R17, [R1+0x17c] ;  /* 0x00017c0001117983 */ /* 0x000ea20000100800 */
[C---:B------:R-:W-:Y:S01]  /*98e0*/  HMMA.1688.F32.TF32 R84, R108.reuse, R56, R84 ;  /* 0x000000386c54723c */ /* 0x040fe20000081054 */
[----:B------:R-:W-:Y:S02]  /*98f0*/  ISETP.NE.U32.AND P2, PT, R12, RZ, PT ;  /* 0x000000ff0c00720c */ /* 0x000fe40003f45070 */
[----:B------:R-:W-:Y:S01]  /*9900*/  IADD3 R12, P4, R4, R15, RZ ;  /* 0x0000000f040c7210 */ /* 0x000fe20007f9e0ff */
[----:B------:R1:W-:Y:S04]  /*9910*/  LDGSTS.E [R14+0x1000], [R6.64], P3 ;  /* 0x01000000060e7fae */ /* 0x0003e80009921848 */
[----:B------:R-:W-:Y:S01]  /*9920*/  HMMA.1688.F32.TF32 R156, R108, R168, R156 ;  /* 0x000000a86c9c723c */ /* 0x000fe2000008109c */
[----:B------:R-:W4:Y:S07]  /*9930*/  LDL R15, [R1+0x140] ;  /* 0x00014000010f7983 */ /* 0x000f2e0000100800 */
[-C--:B------:R-:W-:Y:S08]  /*9940*/  HMMA.1688.F32.TF32 R108, R184, R154.reuse, R136 ;  /* 0x0000009ab86c723c */ /* 0x080ff00000081088 */
[----:B------:R-:W-:Y:S01]  /*9950*/  HMMA.1688.F32.TF32 R140, R172, R154, R140 ;  /* 0x0000009aac8c723c */ /* 0x000fe2000008108c */
[----:B---3--:R-:W-:-:S02]  /*9960*/  IMAD.X R13, R5, 0x1, R16, P4 ;  /* 0x00000001050d7824 */ /* 0x008fc400020e0610 */
[----:B------:R-:W3:Y:S05]  /*9970*/  LDL R16, [R1+0x178] ;  /* 0x0001780001107983 */ /* 0x000eea0000100800 */
[----:B------:R-:W-:Y:S01]  /*9980*/  HMMA.1688.F32.TF32 R152, R128, R154, R24 ;  /* 0x0000009a8098723c */ /* 0x000fe20000081018 */
[----:B------:R-:W5:Y:S01]  /*9990*/  LDL R25, [R1+0x144] ;  /* 0x0001440001197983 */ /* 0x000f620000100800 */
[----:B-1----:R-:W-:Y:S02]  /*99a0*/  IADD3 R6, P5, R4, R113, RZ ;  /* 0x0000007104067210 */ /* 0x002fe40007fbe0ff */
[----:B------:R-:W-:Y:S01]  /*99b0*/  ISETP.GT.AND P4, PT, R3, 0x10, PT ;  /* 0x000000100300780c */ /* 0x000fe20003f84270 */
[----:B------:R-:W4:Y:S02]  /*99c0*/  LDL R24, [R1+0x184] ;  /* 0x0001840001187983 */ /* 0x000f240000100800 */
[----:B------:R-:W-:-:S02]  /*99d0*/  IMAD.X R7, R5, 0x1, R112, P5 ;  /* 0x0000000105077824 */ /* 0x000fc400028e0670 */
[----:B------:R1:W-:Y:S04]  /*99e0*/  LDGSTS.E [R14+0x1100], [R12.64], P3 ;  /* 0x011000000c0e7fae */ /* 0x0003e80009921848 */
[----:B------:R1:W-:Y:S04]  /*99f0*/  LDGSTS.E [R14+0x1800], [R6.64], P2 ;  /* 0x01800000060e7fae */ /* 0x0003e80009121848 */
[----:B------:R-:W2:Y:S01]  /*9a00*/  S2R R190, SR_TID.X ;  /* 0x0000000000be7919 */ /* 0x000ea20000002100 */
[----:B-1----:R-:W-:Y:S01]  /*9a10*/  SEL R13, RZ, 0x4, !P4 ;  /* 0x00000004ff0d7807 */ /* 0x002fe20006000000 */
[----:B------:R-:W-:Y:S01]  /*9a20*/  HMMA.1688.F32.TF32 R164, R184, R170, R164 ;  /* 0x000000aab8a4723c */ /* 0x000fe200000810a4 */
[----:B------:R-:W-:Y:S01]  /*9a30*/  IADD3 R12, P3, R4, R20, RZ ;  /* 0x00000014040c7210 */ /* 0x000fe20007f7e0ff */
[----:B------:R-:W4:Y:S01]  /*9a40*/  LDL R27, [R1+0x70] ;  /* 0x00007000011b7983 */ /* 0x000f220000100800 */
[----:B------:R-:W-:-:S02]  /*9a50*/  SEL R6, R13, RZ, !P1 ;  /* 0x000000ff0d067207 */ /* 0x000fc40004800000 */
[----:B------:R-:W-:Y:S01]  /*9a60*/  ISETP.GT.AND P4, PT, R3, 0x14, PT ;  /* 0x000000140300780c */ /* 0x000fe20003f84270 */
[----:B------:R-:W4:Y:S01]  /*9a70*/  LDL R20, [R1+0x1bc] ;  /* 0x0001bc0001147983 */ /* 0x000f220000100800 */
[----:B------:R-:W-:Y:S01]  /*9a80*/  IMAD.X R13, R5, 0x1, R21, P3 ;  /* 0x00000001050d7824 */ /* 0x000fe200018e0615 */
[----:B------:R-:W-:Y:S02]  /*9a90*/  ISETP.NE.U32.AND P3, PT, R6, RZ, PT ;  /* 0x000000ff0600720c */ /* 0x000fe40003f65070 */
[----:B------:R-:W-:Y:S01]  /*9aa0*/  SEL R7, RZ, 0x4, !P4 ;  /* 0x00000004ff077807 */ /* 0x000fe20006000000 */
[----:B------:R-:W4:Y:S01]  /*9ab0*/  LDL R21, [R1+0x1fc] ;  /* 0x0001fc0001157983 */ /* 0x000f220000100800 */
[----:B------:R-:W-:-:S03]  /*9ac0*/  IADD3 R6, P4, R4, R18, RZ ;  /* 0x0000001204067210 */ /* 0x000fc60007f9e0ff */
[----:B------:R-:W4:Y:S04]  /*9ad0*/  LDL R18, [R1+0x1b8] ;  /* 0x0001b80001127983 */ /* 0x000f280000100800 */
[----:B------:R1:W-:Y:S01]  /*9ae0*/  LDGSTS.E [R14+0x1900], [R12.64], P2 ;  /* 0x019000000c0e7fae */ /* 0x0003e20009121848 */
[----:B------:R-:W-:Y:S03]  /*9af0*/  HMMA.1688.F32.TF32 R156, R172, R170, R156 ;  /* 0x000000aaac9c723c */ /* 0x000fe6000008109c */
[----:B------:R-:W4:Y:S01]  /*9b00*/  LDL R26, [R1+0xa8] ;  /* 0x0000a800011a7983 */ /* 0x000f220000100800 */
[----:B-1----:R-:W-:Y:S01]  /*9b10*/  SEL R12, R7, RZ, !P1 ;  /* 0x000000ff070c7207 */ /* 0x002fe20004800000 */
[----:B------:R-:W-:-:S02]  /*9b20*/  IMAD.X R7, R5, 0x1, R19, P4 ;  /* 0x0000000105077824 */ /* 0x000fc400020e0613 */
[----:B------:R-:W4:Y:S04]  /*9b30*/  LDL R19, [R1+0x1c0] ;  /* 0x0001c00001137983 */ /* 0x000f280000100800 */
[----:B------:R2:W-:Y:S01]  /*9b40*/  LDGSTS.E [R14+0x2000], [R6.64], P3 ;  /* 0x02000000060e7fae */ /* 0x0005e20009921848 */
[----:B------:R-:W-:Y:S02]  /*9b50*/  ISETP.NE.U32.AND P2, PT, R12, RZ, PT ;  /* 0x000000ff0c00720c */ /* 0x000fe40003f45070 */
[C---:B--2---:R-:W-:Y:S02]  /*9b60*/  IADD3 R6, P5, R4.reuse, R17, RZ ;  /* 0x0000001104067210 */ /* 0x044fe40007fbe0ff */
[----:B------:R-:W2:Y:S01]  /*9b70*/  LDL R17, [R1+0x1f8] ;  /* 0x0001f80001117983 */ /* 0x000ea20000100800 */
[----:B-----5:R-:W-:-:S02]  /*9b80*/  IADD3 R12, P4, R4, R25, RZ ;  /* 0x00000019040c7210 */ /* 0x020fc40007f9e0ff */
[C---:B---3--:R-:W-:Y:S01]  /*9b90*/  IMAD.X R7, R5.reuse, 0x1, R16, P5 ;  /* 0x0000000105077824 */ /* 0x048fe200028e0610 */
[----:B------:R-:W3:Y:S02]  /*9ba0*/  LDL R25, [R1+0x48] ;  /* 0x0000480001197983 */ /* 0x000ee40000100800 */
[----:B----4-:R-:W-:Y:S01]  /*9bb0*/  IMAD.X R13, R5, 0x1, R15, P4 ;  /* 0x00000001050d7824 */ /* 0x010fe200020e060f */
[----:B------:R-:W-:Y:S01]  /*9bc0*/  ISETP.GT.AND P4, PT, R3, 0x18, PT ;  /* 0x000000180300780c */ /* 0x000fe20003f84270 */
[----:B------:R-:W4:Y:S04]  /*9bd0*/  LDL R15, [R1+0x204] ;  /* 0x00020400010f7983 */ /* 0x000f280000100800 */
[----:B------:R1:W-:Y:S04]  /*9be0*/  LDGSTS.E [R14+0x2100], [R12.64], P3 ;  /* 0x021000000c0e7fae */ /* 0x0003e80009921848 */
[----:B------:R5:W-:Y:S04]  /*9bf0*/  LDGSTS.E [R14+0x2800], [R6.64], P2 ;  /* 0x02800000060e7fae */ /* 0x000be80009121848 */
[----:B------:R-:W3:Y:S01]  /*9c00*/  LDL R16, [R1+0x200] ;  /* 0x0002000001107983 */ /* 0x000ee20000100800 */
[----:B-1----:R-:W-:-:S02]  /*9c10*/  SEL R12, RZ, 0x4, !P4 ;  /* 0x00000004ff0c7807 */ /* 0x002fc40006000000 */
[----:B------:R-:W-:Y:S02]  /*9c20*/  ISETP.GT.AND P4, PT, R3, 0x1c, PT ;  /* 0x0000001c0300780c */ /* 0x000fe40003f84270 */
[----:B-----5:R-:W-:Y:S02]  /*9c30*/  IADD3 R6, P3, R4, R24, RZ ;  /* 0x0000001804067210 */ /* 0x020fe40007f7e0ff */
[----:B------:R-:W-:Y:S01]  /*9c40*/  SEL R12, R12, RZ, !P1 ;  /* 0x000000ff0c0c7207 */ /* 0x000fe20004800000 */
[----:B------:R-:W5:Y:S01]  /*9c50*/  LDL R24, [R1+0x50] ;  /* 0x0000500001187983 */ /* 0x000f620000100800 */
[----:B------:R-:W-:Y:S01]  /*9c60*/  SEL R13, RZ, 0x4, !P4 ;  /* 0x00000004ff0d7807 */ /* 0x000fe20006000000 */
[----:B------:R-:W-:Y:S01]  /*9c70*/  IMAD.X R7, R5, 0x1, R23, P3 ;  /* 0x0000000105077824 */ /* 0x000fe200018e0617 */
[----:B------:R-:W-:Y:S02]  /*9c80*/  ISETP.NE.U32.AND P3, PT, R12, RZ, PT ;  /* 0x000000ff0c00720c */ /* 0x000fe40003f65070 */
[----:B------:R-:W-:-:S02]  /*9c90*/  IADD3 R12, P4, R4, R20, RZ ;  /* 0x00000014040c7210 */ /* 0x000fc40007f9e0ff */
[----:B------:R-:W5:Y:S04]  /*9ca0*/  LDL R20, [R1+0x4c] ;  /* 0x00004c0001147983 */ /* 0x000f680000100800 */
[----:B------:R1:W-:Y:S02]  /*9cb0*/  LDGSTS.E [R14+0x2900], [R6.64], P2 ;  /* 0x02900000060e7fae */ /* 0x0003e40009121848 */
[----:B-1----:R-:W-:Y:S01]  /*9cc0*/  SEL R6, R13, RZ, !P1 ;  /* 0x000000ff0d067207 */ /* 0x002fe20004800000 */
[----:B------:R-:W-:Y:S02]  /*9cd0*/  IMAD.X R13, R5, 0x1, R18, P4 ;  /* 0x00000001050d7824 */ /* 0x000fe400020e0612 */
[----:B------:R-:W5:Y:S01]  /*9ce0*/  LDL R18, [R1+0x54] ;  /* 0x0000540001127983 */ /* 0x000f620000100800 */
[----:B------:R-:W-:-:S02]  /*9cf0*/  ISETP.NE.U32.AND P4, PT, R6, RZ, PT ;  /* 0x000000ff0600720c */ /* 0x000fc40003f85070 */
[----:B------:R-:W-:Y:S01]  /*9d00*/  IADD3 R6, P2, R4, R22, RZ ;  /* 0x0000001604067210 */ /* 0x000fe20007f5e0ff */
[----:B------:R1:W-:Y:S04]  /*9d10*/  LDGSTS.E [R14+0x3000], [R12.64], P3 ;  /* 0x030000000c0e7fae */ /* 0x0003e80009921848 */
[----:B------:R-:W5:Y:S01]  /*9d20*/  LDL R22, [R1+0x8c] ;  /* 0x00008c0001167983 */ /* 0x000f620000100800 */
[----:B------:R-:W-:-:S03]  /*9d30*/  IMAD.X R7, R5, 0x1, R19, P2 ;  /* 0x0000000105077824 */ /* 0x000fc600010e0613 */
[----:B------:R-:W5:Y:S01]  /*9d40*/  LDL R19, [R1+0x88] ;  /* 0x0000880001137983 */ /* 0x000f620000100800 */
[----:B-1----:R-:W-:-:S03]  /*9d50*/  IADD3 R12, P5, R4, R21, RZ ;  /* 0x00000015040c7210 */ /* 0x002fc60007fbe0ff */
[----:B------:R4:W-:Y:S04]  /*9d60*/  LDGSTS.E [R14+0x3100], [R6.64], P3 ;  /* 0x03100000060e7fae */ /* 0x0009e80009921848 */
[----:B------:R-:W5:Y:S01]  /*9d70*/  LDL R21, [R1+0x94] ;  /* 0x0000940001157983 */ /* 0x000f620000100800 */
[----:B--2---:R-:W-:-:S03]  /*9d80*/  IMAD.X R13, R5, 0x1, R17, P5 ;  /* 0x00000001050d7824 */ /* 0x004fc600028e0611 */
[----:B------:R-:W2:Y:S01]  /*9d90*/  LDL R17, [R1+0x90] ;  /* 0x0000900001117983 */ /* 0x000ea20000100800 */
[----:B------:R-:W-:-:S03]  /*9da0*/  ISETP.GT.AND P2, PT, R3, 0x1, PT ;  /* 0x000000010300780c */ /* 0x000fc60003f44270 */
[----:B------:R5:W-:Y:S01]  /*9db0*/  LDGSTS.E [R14+0x3800], [R12.64], P4 ;  /* 0x038000000c0e7fae */ /* 0x000be2000a121848 */
[----:B----4-:R-:W-:Y:S02]  /*9dc0*/  IADD3 R6, P3, R4, R15, RZ ;  /* 0x0000000f04067210 */ /* 0x010fe40007f7e0ff */
[----:B------:R-:W-:-:S04]  /*9dd0*/  SEL R15, RZ, 0x4, !P2 ;  /* 0x00000004ff0f7807 */ /* 0x000fc80005000000 */
[----:B------:R-:W-:Y:S01]  /*9de0*/  SEL R15, R15, RZ, !P1 ;  /* 0x000000ff0f0f7207 */ /* 0x000fe20004800000 */
[----:B---3--:R-:W-:Y:S01]  /*9df0*/  IMAD.X R7, R5, 0x1, R16, P3 ;  /* 0x0000000105077824 */ /* 0x008fe200018e0610 */
[----:B------:R-:W-:Y:S01]  /*9e00*/  ISETP.GT.AND P3, PT, R3, 0x5, PT ;  /* 0x000000050300780c */ /* 0x000fe20003f64270 */
[----:B------:R-:W3:Y:S04]  /*9e10*/  LDL R16, [R1+0xcc] ;  /* 0x0000cc0001107983 */ /* 0x000ee80000100800 */
[----:B------:R1:W-:Y:S01]  /*9e20*/  LDGSTS.E [R14+0x3900], [R6.64], P4 ;  /* 0x03900000060e7fae */ /* 0x0003e2000a121848 */
[----:B------:R-:W-:-:S03]  /*9e30*/  ISETP.NE.U32.AND P2, PT, R15, RZ, PT ;  /* 0x000000ff0f00720c */ /* 0x000fc60003f45070 */
[----:B------:R-:W4:Y:S01]  /*9e40*/  LDL R15, [R1+0xd4] ;  /* 0x0000d400010f7983 */ /* 0x000f220000100800 */
[----:B-1----:R-:W-:Y:S02]  /*9e50*/  SEL R6, RZ, 0x4, !P3 ;  /* 0x00000004ff067807 */ /* 0x002fe40005800000 */
[----:B-----5:R-:W-:Y:S02]  /*9e60*/  IADD3 R12, P3, R4, R20, RZ ;  /* 0x00000014040c7210 */ /* 0x020fe40007f7e0ff */
[----:B------:R-:W5:Y:S01]  /*9e70*/  LDL R20, [R1+0xc8] ;  /* 0x0000c80001147983 */ /* 0x000f620000100800 */
[----:B------:R-:W-:Y:S02]  /*9e80*/  SEL R6, R6, RZ, !P1 ;  /* 0x000000ff06067207 */ /* 0x000fe40004800000 */
[----:B------:R-:W-:Y:S02]  /*9e90*/  IMAD.X R13, R5, 0x1, R25, P3 ;  /* 0x00000001050d7824 */ /* 0x000fe400018e0619 */
[----:B------:R-:W-:-:S02]  /*9ea0*/  ISETP.NE.U32.AND P3, PT, R6, RZ, PT ;  /* 0x000000ff0600720c */ /* 0x000fc40003f65070 */
[----:B------:R-:W-:Y:S01]  /*9eb0*/  LOP3.LUT R190, R190, 0x3f, RZ, 0xc0, !PT ;  /* 0x0000003fbebe7812 */ /* 0x000fe200078ec0ff */
[----:B------:R-:W-:Y:S01]  /*9ec0*/  IMAD.U32 R14, RZ, RZ, UR5 ;  /* 0x00000005ff0e7e24 */ /* 0x000fe2000f8e00ff */
[----:B------:R-:W4:Y:S01]  /*9ed0*/  LDL R25, [R1+0x154] ;  /* 0x0001540001197983 */ /* 0x000f220000100800 */
[----:B------:R-:W-:-:S03]  /*9ee0*/  IADD3 R6, P4, R4, R18, RZ ;  /* 0x0000001204067210 */ /* 0x000fc60007f9e0ff */
[----:B------:R-:W4:Y:S01]  /*9ef0*/  LDL R18, [R1+0xd0] ;  /* 0x0000d00001127983 */ /* 0x000f220000100800 */
[----:B------:R-:W-:-:S05]  /*9f00*/  IMAD.SHL.U32 R190, R190, 0x4, RZ ;  /* 0x00000004bebe7824 */ /* 0x000fca00078e00ff */
[----:B------:R-:W-:-:S05]  /*9f10*/  LOP3.LUT R23, R190, 0x20, RZ, 0x3c, !PT ;  /* 0x00000020be177812 */ /* 0x000fca00078e3cff */
[----:B------:R-:W-:Y:S02]  /*9f20*/  IMAD R14, R14, 0x4000, R23 ;  /* 0x000040000e0e7824 */ /* 0x000fe400078e0217 */
[----:B------:R-:W4:Y:S04]  /*9f30*/  LDL R23, [R1+0x10c] ;  /* 0x00010c0001177983 */ /* 0x000f280000100800 */
[----:B------:R1:W-:Y:S01]  /*9f40*/  LDGSTS.E [R14+0x200], [R12.64], P2 ;  /* 0x002000000c0e7fae */ /* 0x0003e20009121848 */
[----:B------:R-:W-:-:S03]  /*9f50*/  IMAD.X R7, R5, 0x1, R24, P4 ;  /* 0x0000000105077824 */ /* 0x000fc600020e0618 */
[----:B------:R-:W4:Y:S04]  /*9f60*/  LDL R24, [R1+0x194] ;  /* 0x0001940001187983 */ /* 0x000f280000100800 */
[----:B------:R2:W-:Y:S01]  /*9f70*/  LDGSTS.E [R14+0x300], [R6.64], P2 ;  /* 0x00300000060e7fae */ /* 0x0005e20009121848 */
[----:B-1----:R-:W-:-:S03]  /*9f80*/  IADD3 R12, P5, R4, R22, RZ ;  /* 0x00000016040c7210 */ /* 0x002fc60007fbe0ff */
[----:B------:R-:W4:Y:S02]  /*9f90*/  LDL R22, [R1+0x108] ;  /* 0x0001080001167983 */ /* 0x000f240000100800 */
[----:B------:R-:W-:Y:S02]  /*9fa0*/  IMAD.X R13, R5, 0x1, R19, P5 ;  /* 0x00000001050d7824 */ /* 0x000fe400028e0613 */
[----:B------:R-:W4:Y:S04]  /*9fb0*/  LDL R19, [R1+0x114] ;  /* 0x0001140001137983 */ /* 0x000f280000100800 */
[----:B------:R1:W-:Y:S02]  /*9fc0*/  LDGSTS.E [R14+0xa00], [R12.64], P3 ;  /* 0x00a000000c0e7fae */ /* 0x0003e40009921848 */
[----:B-1----:R-:W-:-:S02]  /*9fd0*/  IADD3 R12, P2, R4, R21, RZ ;  /* 0x00000015040c7210 */ /* 0x002fc40007f5e0ff */
[----:B------:R-:W4:Y:S03]  /*9fe0*/  LDL R21, [R1+0x110] ;  /* 0x0001100001157983 */ /* 0x000f260000100800 */
[----:B--2---:R-:W-:Y:S02]  /*9ff0*/  IMAD.X R13, R5, 0x1, R17, P2 ;  /* 0x00000001050d7824 */ /* 0x004fe400010e0611 */
[----:B------:R-:W2:Y:S01]  /*a000*/  LDL R17, [R1+0x14c] ;  /* 0x00014c0001117983 */ /* 0x000ea20000100800 */
[----:B------:R-:W-:-:S03]  /*a010*/  ISETP.GT.AND P4, PT, R3, 0x9, PT ;  /* 0x000000090300780c */ /* 0x000fc60003f84270 */
[----:B------:R1:W-:Y:S01]  /*a020*/  LDGSTS.E [R14+0xb00], [R12.64], P3 ;  /* 0x00b000000c0e7fae */ /* 0x0003e20009921848 */
[----:B------:R-:W-:Y:S02]  /*a030*/  SEL R6, RZ, 0x4, !P4 ;  /* 0x00000004ff067807 */ /* 0x000fe40006000000 */
[----:B------:R-:W-:Y:S02]  /*a040*/  ISETP.GT.AND P4, PT, R3, 0xd, PT ;  /* 0x0000000d0300780c */ /* 0x000fe40003f84270 */
[----:B------:R-:W-:Y:S02]  /*a050*/  SEL R6, R6, RZ, !P1 ;  /* 0x000000ff06067207 */ /* 0x000fe40004800000 */
[----:B------:R-:W-:Y:S02]  /*a060*/  SEL R7, RZ, 0x4, !P4 ;  /* 0x00000004ff077807 */ /* 0x000fe40006000000 */
[----:B------:R-:W-:Y:S02]  /*a070*/  ISETP.NE.U32.AND P2, PT, R6, RZ, PT ;  /* 0x000000ff0600720c */ /* 0x000fe40003f45070 */
[----:B-1----:R-:W-:-:S04]  /*a080*/  SEL R12, R7, RZ, !P1 ;  /* 0x000000ff070c7207 */ /* 0x002fc80004800000 */
[----:B------:R-:W-:Y:S02]  /*a090*/  ISETP.NE.U32.AND P3, PT, R12, RZ, PT ;  /* 0x000000ff0c00720c */ /* 0x000fe40003f65070 */
[C---:B---3--:R-:W-:Y:S02]  /*a0a0*/  IADD3 R6, P4, R4.reuse, R16, RZ ;  /* 0x0000001004067210 */ /* 0x048fe40007f9e0ff */
[----:B------:R-:W3:Y:S03]  /*a0b0*/  LDL R16, [R1+0x148] ;  /* 0x0001480001107983 */ /* 0x000ee60000100800 */
[C---:B-----5:R-:W-:Y:S01]  /*a0c0*/  IMAD.X R7, R5.reuse, 0x1, R20, P4 ;  /* 0x0000000105077824 */ /* 0x060fe200020e0614 */
[----:B----4-:R-:W-:Y:S01]  /*a0d0*/  IADD3 R12, P4, R4, R15, RZ ;  /* 0x0000000f040c7210 */ /* 0x010fe20007f9e0ff */
[----:B------:R-:W4:Y:S04]  /*a0e0*/  LDL R20, [R1+0x18c] ;  /* 0x00018c0001147983 */ /* 0x000f280000100800 */
[----:B------:R-:W5:Y:S04]  /*a0f0*/  LDL R15, [R1+0x150] ;  /* 0x00015000010f7983 */ /* 0x000f680000100800 */
[----:B------:R1:W-:Y:S01]  /*a100*/  LDGSTS.E [R14+0x1200], [R6.64], P2 ;  /* 0x01200000060e7fae */ /* 0x0003e20009121848 */
[----:B------:R-:W-:-:S03]  /*a110*/  IMAD.X R13, R5, 0x1, R18, P4 ;  /* 0x00000001050d7824 */ /* 0x000fc600020e0612 */
[----:B------:R-:W5:Y:S01]  /*a120*/  LDL R18, [R1+0x188] ;  /* 0x0001880001127983 */ /* 0x000f620000100800 */
[----:B------:R-:W-:-:S03]  /*a130*/  ISETP.GT.AND P4, PT, R3, 0x11, PT ;  /* 0x000000110300780c */ /* 0x000fc60003f84270 */
[----:B------:R1:W-:Y:S02]  /*a140*/  LDGSTS.E [R14+0x1300], [R12.64], P2 ;  /* 0x013000000c0e7fae */ /* 0x0003e40009121848 */
[C---:B-1----:R-:W-:Y:S02]  /*a150*/  IADD3 R6, P5, R4.reuse, R23, RZ ;  /* 0x0000001704067210 */ /* 0x042fe40007fbe0ff */
[----:B------:R-:W5:Y:S01]  /*a160*/  LDL R23, [R1+0x190] ;  /* 0x0001900001177983 */ /* 0x000f620000100800 */
[----:B------:R-:W-:Y:S02]  /*a170*/  SEL R13, RZ, 0x4, !P4 ;  /* 0x00000004ff0d7807 */ /* 0x000fe40006000000 */
[----:B------:R-:W-:Y:S01]  /*a180*/  ISETP.GT.AND P4, PT, R3, 0x15, PT ;  /* 0x000000150300780c */ /* 0x000fe20003f84270 */
[----:B------:R-:W-:Y:S02]  /*a190*/  IMAD.X R7, R5, 0x1, R22, P5 ;  /* 0x0000000105077824 */ /* 0x000fe400028e0616 */
[----:B------:R-:W5:Y:S01]  /*a1a0*/  LDL R22, [R1+0x1d4] ;  /* 0x0001d40001167983 */ /* 0x000f620000100800 */
[----:B------:R-:W-:-:S03]  /*a1b0*/  IADD3 R12, P2, R4, R19, RZ ;  /* 0x00000013040c7210 */ /* 0x000fc60007f5e0ff */
[----:B------:R1:W-:Y:S04]  /*a1c0*/  LDGSTS.E [R14+0x1a00], [R6.64], P3 ;  /* 0x01a00000060e7fae */ /* 0x0003e80009921848 */
[----:B------:R-:W5:Y:S01]  /*a1d0*/  LDL R19, [R1+0x1cc] ;  /* 0x0001cc0001137983 */ /* 0x000f620000100800 */
[----:B-1----:R-:W-:Y:S02]  /*a1e0*/  SEL R6, R13, RZ, !P1 ;  /* 0x000000ff0d067207 */ /* 0x002fe40004800000 */
[----:B------:R-:W-:Y:S01]  /*a1f0*/  SEL R7, RZ, 0x4, !P4 ;  /* 0x00000004ff077807 */ /* 0x000fe20006000000 */
[----:B------:R-:W-:Y:S01]  /*a200*/  IMAD.X R13, R5, 0x1, R21, P2 ;  /* 0x00000001050d7824 */ /* 0x000fe200010e0615 */
[----:B------:R-:W-:Y:S01]  /*a210*/  ISETP.NE.U32.AND P2, PT, R6, RZ, PT ;  /* 0x000000ff0600720c */ /* 0x000fe20003f45070 */
[----:B------:R-:W5:Y:S04]  /*a220*/  LDL R21, [R1+0x20c] ;  /* 0x00020c0001157983 */ /* 0x000f680000100800 */
[----:B------:R1:W-:Y:S01]  /*a230*/  LDGSTS.E [R14+0x1b00], [R12.64], P3 ;  /* 0x01b000000c0e7fae */ /* 0x0003e20009921848 */
[----:B--2---:R-:W-:-:S03]  /*a240*/  IADD3 R6, P4, R4, R17, RZ ;  /* 0x0000001104067210 */ /* 0x004fc60007f9e0ff */
[----:B------:R-:W2:Y:S01]  /*a250*/  LDL R17, [R1+0x1c8] ;  /* 0x0001c80001117983 */ /* 0x000ea20000100800 */
[----:B-1----:R-:W-:-:S04]  /*a260*/  SEL R12, R7, RZ, !P1 ;  /* 0x000000ff070c7207 */ /* 0x002fc80004800000 */
[----:B------:R-:W-:Y:S01]  /*a270*/  ISETP.NE.U32.AND P3, PT, R12, RZ, PT ;  /* 0x000000ff0c00720c */ /* 0x000fe20003f65070 */
[----:B---3--:R-:W-:Y:S02]  /*a280*/  IMAD.X R7, R5, 0x1, R16, P4 ;  /* 0x0000000105077824 */ /* 0x008fe400020e0610 */
[----:B------:R-:W3:Y:S01]  /*a290*/  LDL R16, [R1+0x1d0] ;  /* 0x0001d00001107983 */ /* 0x000ee20000100800 */
[----:B------:R-:W-:-:S03]  /*a2a0*/  IADD3 R12, P4, R4, R25, RZ ;  /* 0x00000019040c7210 */ /* 0x000fc60007f9e0ff */
[----:B------:R4:W-:Y:S04]  /*a2b0*/  LDGSTS.E [R14+0x2200], [R6.64], P2 ;  /* 0x02200000060e7fae */ /* 0x0009e80009121848 */
[----:B------:R-:W3:Y:S01]  /*a2c0*/  LDL R25, [R1+0x58] ;  /* 0x0000580001197983 */ /* 0x000ee20000100800 */
[----:B----4-:R-:W-:-:S03]  /*a2d0*/  IADD3 R6, P5, R4, R20, RZ ;  /* 0x0000001404067210 */ /* 0x010fc60007fbe0ff */
[----:B------:R-:W4:Y:S01]  /*a2e0*/  LDL R20, [R1+0x208] ;  /* 0x0002080001147983 */ /* 0x000f220000100800 */
[----:B-----5:R-:W-:-:S03]  /*a2f0*/  IMAD.X R13, R5, 0x1, R15, P4 ;  /* 0x00000001050d7824 */ /* 0x020fc600020e060f */
[----:B------:R-:W5:Y:S01]  /*a300*/  LDL R15, [R1+0x214] ;  /* 0x00021400010f7983 */ /* 0x000f620000100800 */
[----:B------:R-:W-:Y:S01]  /*a310*/  IMAD.X R7, R5, 0x1, R18, P5 ;  /* 0x0000000105077824 */ /* 0x000fe200028e0612 */
[----:B------:R-:W-:Y:S02]  /*a320*/  ISETP.GT.AND P4, PT, R3, 0x19, PT ;  /* 0x000000190300780c */ /* 0x000fe40003f84270 */
[----:B------:R-:W5:Y:S04]  /*a330*/  LDL R18, [R1+0x210] ;  /* 0x0002100001127983 */ /* 0x000f680000100800 */
[----:B------:R1:W-:Y:S04]  /*a340*/  LDGSTS.E [R14+0x2300], [R12.64], P2 ;  /* 0x023000000c0e7fae */ /* 0x0003e80009121848 */
[----:B------:R1:W-:Y:S02]  /*a350*/  LDGSTS.E [R14+0x2a00], [R6.64], P3 ;  /* 0x02a00000060e7fae */ /* 0x0003e40009921848 */
[----:B-1----:R-:W-:-:S02]  /*a360*/  SEL R12, RZ, 0x4, !P4 ;  /* 0x00000004ff0c7807 */ /* 0x002fc40006000000 */
[----:B------:R-:W-:Y:S02]  /*a370*/  ISETP.GT.AND P4, PT, R3, 0x1d, PT ;  /* 0x0000001d0300780c */ /* 0x000fe40003f84270 */
[----:B------:R-:W-:Y:S02]  /*a380*/  IADD3 R6, P2, R4, R24, RZ ;  /* 0x0000001804067210 */ /* 0x000fe40007f5e0ff */
[----:B------:R-:W-:Y:S01]  /*a390*/  SEL R12, R12, RZ, !P1 ;  /* 0x000000ff0c0c7207 */ /* 0x000fe20004800000 */
[----:B------:R-:W5:Y:S01]  /*a3a0*/  LDL R24, [R1+0x60] ;  /* 0x0000600001187983 */ /* 0x000f620000100800 */
[----:B------:R-:W-:Y:S01]  /*a3b0*/  SEL R13, RZ, 0x4, !P4 ;  /* 0x00000004ff0d7807 */ /* 0x000fe20006000000 */
[----:B------:R-:W-:Y:S01]  /*a3c0*/  IMAD.X R7, R5, 0x1, R23, P2 ;  /* 0x0000000105077824 */ /* 0x000fe200010e0617 */
[----:B------:R-:W-:-:S04]  /*a3d0*/  ISETP.NE.U32.AND P2, PT, R12, RZ, PT ;  /* 0x000000ff0c00720c */ /* 0x000fc80003f45070 */
[----:B------:R1:W-:Y:S01]  /*a3e0*/  LDGSTS.E [R14+0x2b00], [R6.64], P3 ;  /* 0x02b00000060e7fae */ /* 0x0003e20009921848 */
[----:B------:R-:W-:-:S03]  /*a3f0*/  IADD3 R12, P4, R4, R19, RZ ;  /* 0x00000013040c7210 */ /* 0x000fc60007f9e0ff */
[----:B------:R-:W5:Y:S01]  /*a400*/  LDL R19, [R1+0x5c] ;  /* 0x00005c0001137983 */ /* 0x000f620000100800 */
[----:B-1----:R-:W-:Y:S01]  /*a410*/  SEL R6, R13, RZ, !P1 ;  /* 0x000000ff0d067207 */ /* 0x002fe20004800000 */
[----:B--2---:R-:W-:Y:S02]  /*a420*/  IMAD.X R13, R5, 0x1, R17, P4 ;  /* 0x00000001050d7824 */ /* 0x004fe400020e0611 */
[----:B------:R-:W2:Y:S01]  /*a430*/  LDL R17, [R1+0x64] ;  /* 0x0000640001117983 */ /* 0x000ea20000100800 */
[----:B------:R-:W-:Y:S02]  /*a440*/  ISETP.NE.U32.AND P3, PT, R6, RZ, PT ;  /* 0x000000ff0600720c */ /* 0x000fe40003f65070 */
[C---:B------:R-:W-:Y:S01]  /*a450*/  IADD3 R6, P4, R4.reuse, R22, RZ ;  /* 0x0000001604067210 */ /* 0x040fe20007f9e0ff */
[----:B------:R1:W-:Y:S04]  /*a460*/  LDGSTS.E [R14+0x3200], [R12.64], P2 ;  /* 0x032000000c0e7fae */ /* 0x0003e80009121848 */
[----:B------:R-:W2:Y:S01]  /*a470*/  LDL R22, [R1+0x9c] ;  /* 0x00009c0001167983 */ /* 0x000ea20000100800 */
[----:B-1----:R-:W-:-:S03]  /*a480*/  IADD3 R12, P5, R4, R21, RZ ;  /* 0x00000015040c7210 */ /* 0x002fc60007fbe0ff */
[----:B------:R-:W2:Y:S01]  /*a490*/  LDL R21, [R1+0xdc] ;  /* 0x0000dc0001157983 */ /* 0x000ea20000100800 */
[----:B---3--:R-:W-:-:S03]  /*a4a0*/  IMAD.X R7, R5, 0x1, R16, P4 ;  /* 0x0000000105077824 */ /* 0x008fc600020e0610 */
[----:B------:R-:W3:Y:S04]  /*a4b0*/  LDL R16, [R1+0x98] ;  /* 0x0000980001107983 */ /* 0x000ee80000100800 */
[----:B------:R5:W-:Y:S01]  /*a4c0*/  LDGSTS.E [R14+0x3300], [R6.64], P2 ;  /* 0x03300000060e7fae */ /* 0x000be20009121848 */
[----:B----4-:R-:W-:-:S03]  /*a4d0*/  IMAD.X R13, R5, 0x1, R20, P5 ;  /* 0x00000001050d7824 */ /* 0x010fc600028e0614 */
[----:B------:R-:W4:Y:S01]  /*a4e0*/  LDL R20, [R1+0xa4] ;  /* 0x0000a40001147983 */ /* 0x000f220000100800 */
[----:B-----5:R-:W-:Y:S02]  /*a4f0*/  IADD3 R6, P2, R4, R15, RZ ;  /* 0x0000000f04067210 */ /* 0x020fe40007f5e0ff */
[----:B------:R-:W-:Y:S01]  /*a500*/  ISETP.GT.AND P4, PT, R3, 0x2, PT ;  /* 0x000000020300780c */ /* 0x000fe20003f84270 */
[----:B------:R1:W-:Y:S02]  /*a510*/  LDGSTS.E [R14+0x3a00], [R12.64], P3 ;  /* 0x03a000000c0e7fae */ /* 0x0003e40009921848 */
[----:B------:R-:W-:Y:S02]  /*a520*/  IMAD.X R7, R5, 0x1, R18, P2 ;  /* 0x0000000105077824 */ /* 0x000fe400010e0612 */
[----:B------:R-:W5:Y:S01]  /*a530*/  LDL R18, [R1+0xa0] ;  /* 0x0000a00001127983 */ /* 0x000f620000100800 */
[----:B------:R-:W-:Y:S02]  /*a540*/  SEL R15, RZ, 0x4, !P4 ;  /* 0x00000004ff0f7807 */ /* 0x000fe40006000000 */
[----:B------:R-:W-:Y:S01]  /*a550*/  ISETP.GT.AND P4, PT, R3, 0x6, PT ;  /* 0x000000060300780c */ /* 0x000fe20003f84270 */
[----:B------:R1:W-:Y:S01]  /*a560*/  LDGSTS.E [R14+0x3b00], [R6.64], P3 ;  /* 0x03b00000060e7fae */ /* 0x0003e20009921848 */
[----:B------:R-:W-:-:S04]  /*a570*/  SEL R15, R15, RZ, !P1 ;  /* 0x000000ff0f0f7207 */ /* 0x000fc80004800000 */
[----:B------:R-:W-:Y:S02]  /*a580*/  ISETP.NE.U32.AND P2, PT, R15, RZ, PT ;  /* 0x000000ff0f00720c */ /* 0x000fe40003f45070 */
[----:B------:R-:W5:Y:S01]  /*a590*/  LDL R15, [R1+0xe4] ;  /* 0x0000e400010f7983 */ /* 0x000f620000100800 */
[----:B-1----:R-:W-:-:S04]  /*a5a0*/  SEL R6, RZ, 0x4, !P4 ;  /* 0x00000004ff067807 */ /* 0x002fc80006000000 */
[----:B------:R-:W-:Y:S02]  /*a5b0*/  SEL R6, R6, RZ, !P1 ;  /* 0x000000ff06067207 */ /* 0x000fe40004800000 */
[----:B------:R-:W-:Y:S02]  /*a5c0*/  IADD3 R12, P3, R4, R19, RZ ;  /* 0x00000013040c7210 */ /* 0x000fe40007f7e0ff */
[----:B------:R-:W5:Y:S03]  /*a5d0*/  LDL R19, [R1+0xd8] ;  /* 0x0000d80001137983 */ /* 0x000f660000100800 */
[----:B------:R-:W-:Y:S01]  /*a5e0*/  IMAD.X R13, R5, 0x1, R25, P3 ;  /* 0x00000001050d7824 */ /* 0x000fe200018e0619 */
[----:B------:R-:W-:Y:S01]  /*a5f0*/  ISETP.NE.U32.AND P3, PT, R6, RZ, PT ;  /* 0x000000ff0600720c */ /* 0x000fe20003f65070 */
[----:B------:R-:W1:Y:S01]  /*a600*/  S2R R190, SR_TID.X ;  /* 0x0000000000be7919 */ /* 0x000e620000002100 */
[----:B------:R-:W-:-:S03]  /*a610*/  IMAD.U32 R14, RZ, RZ, UR5 ;  /* 0x00000005ff0e7e24 */ /* 0x000fc6000f8e00ff */
[----:B------:R-:W5:Y:S01]  /*a620*/  LDL R25, [R1+0x19c] ;  /* 0x00019c0001197983 */ /* 0x000f620000100800 */
[----:B--2---:R-:W-:-:S03]  /*a630*/  IADD3 R6, P4, R4, R17, RZ ;  /* 0x0000001104067210 */ /* 0x004fc60007f9e0ff */
[----:B------:R-:W2:Y:S01]  /*a640*/  LDL R17, [R1+0xe0] ;  /* 0x0000e00001117983 */ /* 0x000ea20000100800 */
[----:B-1----:R-:W-:-:S05]  /*a650*/  LOP3.LUT R190, R190, 0x3f, RZ, 0xc0, !PT ;  /* 0x0000003fbebe7812 */ /* 0x002fca00078ec0ff */
[----:B------:R-:W-:-:S05]  /*a660*/  IMAD.SHL.U32 R190, R190, 0x4, RZ ;  /* 0x00000004bebe7824 */ /* 0x000fca00078e00ff */
[----:B------:R-:W-:-:S05]  /*a670*/  LOP3.LUT R23, R190, 0x40, RZ, 0x3c, !PT ;  /* 0x00000040be177812 */ /* 0x000fca00078e3cff */
[----:B------:R-:W-:Y:S02]  /*a680*/  IMAD R14, R14, 0x4000, R23 ;  /* 0x000040000e0e7824 */ /* 0x000fe400078e0217 */
[----:B------:R-:W2:Y:S04]  /*a690*/  LDL R23, [R1+0x11c] ;  /* 0x00011c0001177983 */ /* 0x000ea80000100800 */
[----:B------:R1:W-:Y:S01]  /*a6a0*/  LDGSTS.E [R14+0x400], [R12.64], P2 ;  /* 0x004000000c0e7fae */ /* 0x0003e20009121848 */
[----:B------:R-:W-:-:S03]  /*a6b0*/  IMAD.X R7, R5, 0x1, R24, P4 ;  /* 0x0000000105077824 */ /* 0x000fc600020e0618 */
[----:B------:R-:W2:Y:S04]  /*a6c0*/  LDL R24, [R1+0x1a4] ;  /* 0x0001a40001187983 */ /* 0x000ea80000100800 */
[----:B------:R3:W-:Y:S01]  /*a6d0*/  LDGSTS.E [R14+0x500], [R6.64], P2 ;  /* 0x00500000060e7fae */ /* 0x0007e20009121848 */
[----:B-1----:R-:W-:-:S03]  /*a6e0*/  IADD3 R12, P5, R4, R22, RZ ;  /* 0x00000016040c7210 */ /* 0x002fc60007fbe0ff */
[----:B------:R-:W2:Y:S02]  /*a6f0*/  LDL R22, [R1+0x118] ;  /* 0x0001180001167983 */ /* 0x000ea40000100800 */
[----:B---3--:R-:W-:Y:S02]  /*a700*/  IMAD.X R13, R5, 0x1, R16, P5 ;  /* 0x00000001050d7824 */ /* 0x008fe400028e0610 */
[----:B------:R-:W3:Y:S04]  /*a710*/  LDL R16, [R1+0x124] ;  /* 0x0001240001107983 */ /* 0x000ee80000100800 */
[----:B------:R4:W-:Y:S02]  /*a720*/  LDGSTS.E [R14+0xc00], [R12.64], P3 ;  /* 0x00c000000c0e7fae */ /* 0x0009e40009921848 */
[----:B----4-:R-:W-:-:S02]  /*a730*/  IADD3 R12, P2, R4, R20, RZ ;  /* 0x00000014040c7210 */ /* 0x010fc40007f5e0ff */
[----:B------:R-:W4:Y:S03]  /*a740*/  LDL R20, [R1+0x120] ;  /* 0x0001200001147983 */ /* 0x000f260000100800 */
[----:B-----5:R-:W-:Y:S02]  /*a750*/  IMAD.X R13, R5, 0x1, R18, P2 ;  /* 0x00000001050d7824 */ /* 0x020fe400010e0612 */
[----:B------:R-:W5:Y:S01]  /*a760*/  LDL R18, [R1+0x15c] ;  /* 0x00015c0001127983 */ /* 0x000f620000100800 */
[----:B------:R-:W-:-:S03]  /*a770*/  ISETP.GT.AND P4, PT, R3, 0xa, PT ;  /* 0x0000000a0300780c */ /* 0x000fc60003f84270 */
[----:B------:R1:W-:Y:S01]  /*a780*/  LDGSTS.E [R14+0xd00], [R12.64], P3 ;  /* 0x00d000000c0e7fae */ /* 0x0003e20009921848 */
[----:B------:R-:W-:Y:S02]  /*a790*/  SEL R6, RZ, 0x4, !P4 ;  /* 0x00000004ff067807 */ /* 0x000fe40006000000 */
[----:B------:R-:W-:Y:S02]  /*a7a0*/  ISETP.GT.AND P4, PT, R3, 0xe, PT ;  /* 0x0000000e0300780c */ /* 0x000fe40003f84270 */
[----:B------:R-:W-:Y:S02]  /*a7b0*/  SEL R6, R6, RZ, !P1 ;  /* 0x000000ff06067207 */ /* 0x000fe40004800000 */
[----:B------:R-:W-:Y:S02]  /*a7c0*/  SEL R7, RZ, 0x4, !P4 ;  /* 0x00000004ff077807 */ /* 0x000fe40006000000 */
[----:B------:R-:W-:Y:S02]  /*a7d0*/  ISETP.NE.U32.AND P2, PT, R6, RZ, PT ;  /* 0x000000ff0600720c */ /* 0x000fe40003f45070 */
[----:B------:R-:W-:-:S02]  /*a7e0*/  IADD3 R6, P4, R4, R21, RZ ;  /* 0x0000001504067210 */ /* 0x000fc40007f9e0ff */
[----:B-1----:R-:W-:Y:S01]  /*a7f0*/  SEL R12, R7, RZ, !P1 ;  /* 0x000000ff070c7207 */ /* 0x002fe20004800000 */
[----:B------:R-:W5:Y:S03]  /*a800*/  LDL R21, [R1+0x158] ;  /* 0x0001580001157983 */ /* 0x000f660000100800 */
[----:B------:R-:W-:Y:S01]  /*a810*/  ISETP.NE.U32.AND P3, PT, R12, RZ, PT ;  /* 0x000000ff0c00720c */ /* 0x000fe20003f65070 */
[----:B------:R-:W-:Y:S02]  /*a820*/  IMAD.X R7, R5, 0x1, R19, P4 ;  /* 0x0000000105077824 */ /* 0x000fe400020e0613 */
[----:B------:R-:W5:Y:S01]  /*a830*/  LDL R19, [R1+0x164] ;  /* 0x0001640001137983 */ /* 0x000f620000100800 */
[----:B------:R-:W-:-:S03]  /*a840*/  IADD3 R12, P4, R4, R15, RZ ;  /* 0x0000000f040c7210 */ /* 0x000fc60007f9e0ff */
[----:B------:R-:W5:Y:S04]  /*a850*/  LDL R15, [R1+0x160] ;  /* 0x00016000010f7983 */ /* 0x000f680000100800 */
[----:B------:R1:W-:Y:S01]  /*a860*/  LDGSTS.E [R14+0x1400], [R6.64], P2 ;  /* 0x01400000060e7fae */ /* 0x0003e20009121848 */
[----:B--2---:R-:W-:-:S03]  /*a870*/  IMAD.X R13, R5, 0x1, R17, P4 ;  /* 0x00000001050d7824 */ /* 0x004fc600020e0611 */
[----:B------:R-:W2:Y:S01]  /*a880*/  LDL R17, [R1+0x198] ;  /* 0x0001980001117983 */ /* 0x000ea20000100800 */
[----:B------:R-:W-:-:S03]  /*a890*/  ISETP.GT.AND P4, PT, R3, 0x12, PT ;  /* 0x000000120300780c */ /* 0x000fc60003f84270 */
[----:B------:R1:W-:Y:S02]  /*a8a0*/  LDGSTS.E [R14+0x1500], [R12.64], P2 ;  /* 0x015000000c0e7fae */ /* 0x0003e40009121848 */
[C---:B-1----:R-:W-:Y:S02]  /*a8b0*/  IADD3 R6, P5, R4.reuse, R23, RZ ;  /* 0x0000001704067210 */ /* 0x042fe40007fbe0ff */
[----:B------:R-:W-:Y:S01]  /*a8c0*/  SEL R13, RZ, 0x4, !P4 ;  /* 0x00000004ff0d7807 */ /* 0x000fe20006000000 */
[----:B------:R-:W2:Y:S01]  /*a8d0*/  LDL R23, [R1+0x1dc] ;  /* 0x0001dc0001177983 */ /* 0x000ea20000100800 */
[----:B------:R-:W-:Y:S01]  /*a8e0*/  ISETP.GT.AND P4, PT, R3, 0x16, PT ;  /* 0x000000160300780c */ /* 0x000fe20003f84270 */
[----:B------:R-:W-:Y:S02]  /*a8f0*/  IMAD.X R7, R5, 0x1, R22, P5 ;  /* 0x0000000105077824 */ /* 0x000fe400028e0616 */
[----:B------:R-:W2:Y:S04]  /*a900*/  LDL R22, [R1+0x1e4] ;  /* 0x0001e40001167983 */ /* 0x000ea80000100800 */
[----:B------:R1:W-:Y:S01]  /*a910*/  LDGSTS.E [R14+0x1c00], [R6.64], P3 ;  /* 0x01c00000060e7fae */ /* 0x0003e20009921848 */
[----:B---3--:R-:W-:-:S03]  /*a920*/  IADD3 R12, P2, R4, R16, RZ ;  /* 0x00000010040c7210 */ /* 0x008fc60007f5e0ff */
[----:B------:R-:W3:Y:S01]  /*a930*/  LDL R16, [R1+0x1a0] ;  /* 0x0001a00001107983 */ /* 0x000ee20000100800 */
[----:B-1----:R-:W-:Y:S02]  /*a940*/  SEL R6, R13, RZ, !P1 ;  /* 0x000000ff0d067207 */ /* 0x002fe40004800000 */
[----:B------:R-:W-:Y:S01]  /*a950*/  SEL R7, RZ, 0x4, !P4 ;  /* 0x00000004ff077807 */ /* 0x000fe20006000000 */
[----:B----4-:R-:W-:Y:S02]  /*a960*/  IMAD.X R13, R5, 0x1, R20, P2 ;  /* 0x00000001050d7824 */ /* 0x010fe400010e0614 */
[----:B------:R-:W4:Y:S01]  /*a970*/  LDL R20, [R1+0x1d8] ;  /* 0x0001d80001147983 */ /* 0x000f220000100800 */
[----:B------:R-:W-:-:S03]  /*a980*/  ISETP.NE.U32.AND P2, PT, R6, RZ, PT ;  /* 0x000000ff0600720c */ /* 0x000fc60003f45070 */
[----:B------:R1:W-:Y:S01]  /*a990*/  LDGSTS.E [R14+0x1d00], [R12.64], P3 ;  /* 0x01d000000c0e7fae */ /* 0x0003e20009921848 */
[----:B-----5:R-:W-:-:S03]  /*a9a0*/  IADD3 R6, P4, R4, R18, RZ ;  /* 0x0000001204067210 */ /* 0x020fc60007f9e0ff */
[----:B------:R-:W5:Y:S01]  /*a9b0*/  LDL R18, [R1+0x21c] ;  /* 0x00021c0001127983 */ /* 0x000f620000100800 */
[----:B-1----:R-:W-:-:S04]  /*a9c0*/  SEL R12, R7, RZ, !P1 ;  /* 0x000000ff070c7207 */ /* 0x002fc80004800000 */
[----:B------:R-:W-:Y:S01]  /*a9d0*/  ISETP.NE.U32.AND P3, PT, R12, RZ, PT ;  /* 0x000000ff0c00720c */ /* 0x000fe20003f65070 */
[C---:B------:R-:W-:Y:S02]  /*a9e0*/  IMAD.X R7, R5.reuse, 0x1, R21, P4 ;  /* 0x0000000105077824 */ /* 0x040fe400020e0615 */
[----:B------:R-:W5:Y:S04]  /*a9f0*/  LDL R21, [R1+0x1e0] ;  /* 0x0001e00001157983 */ /* 0x000f680000100800 */
[----:B------:R1:W-:Y:S01]  /*aa00*/  LDGSTS.E [R14+0x2400], [R6.64], P2 ;  /* 0x02400000060e7fae */ /* 0x0003e20009121848 */
[C---:B------:R-:W-:Y:S02]  /*aa10*/  IADD3 R12, P4, R4.reuse, R19, RZ ;  /* 0x00000013040c7210 */ /* 0x040fe40007f9e0ff */
[----:B-1----:R-:W-:Y:S01]  /*aa20*/  IADD3 R6, P5, R4, R25, RZ ;  /* 0x0000001904067210 */ /* 0x002fe20007fbe0ff */
[----:B------:R-:W5:Y:S02]  /*aa30*/  LDL R19, [R1+0x218] ;  /* 0x0002180001137983 */ /* 0x000f640000100800 */
[----:B------:R-:W-:-:S02]  /*aa40*/  IMAD.X R13, R5, 0x1, R15, P4 ;  /* 0x00000001050d7824 */ /* 0x000fc400020e060f */
[----:B------:R-:W5:Y:S01]  /*aa50*/  LDL R15, [R1+0x224] ;  /* 0x00022400010f7983 */ /* 0x000f620000100800 */
[----:B------:R-:W-:Y:S03]  /*aa60*/  HMMA.1688.F32.TF32 R168, R128, R170, R28 ;  /* 0x000000aa80a8723c */ /* 0x000fe6000008101c */
[----:B------:R-:W5:Y:S01]  /*aa70*/  LDL R25, [R1+0xb4] ;  /* 0x0000b40001197983 */ /* 0x000f620000100800 */
[----:B--2---:R-:W-:Y:S01]  /*aa80*/  IMAD.X R7, R5, 0x1, R17, P5 ;  /* 0x0000000105077824 */ /* 0x004fe200028e0611 */
[----:B------:R-:W-:Y:S02]  /*aa90*/  ISETP.GT.AND P4, PT, R3, 0x1a, PT ;  /* 0x0000001a0300780c */ /* 0x000fe40003f84270 */
[----:B------:R-:W2:Y:S04]  /*aaa0*/  LDL R17, [R1+0x220] ;  /* 0x0002200001117983 */ /* 0x000ea80000100800 */
[----:B------:R1:W-:Y:S04]  /*aab0*/  LDGSTS.E [R14+0x2500], [R12.64], P2 ;  /* 0x025000000c0e7fae */ /* 0x0003e80009121848 */
[----:B------:R1:W-:Y:S04]  /*aac0*/  LDGSTS.E [R14+0x2c00], [R6.64], P3 ;  /* 0x02c00000060e7fae */ /* 0x0003e80009921848 */
[----:B------:R-:W2:Y:S01]  /*aad0*/  LDL R28, [R1+0xac] ;  /* 0x0000ac00011c7983 */ /* 0x000ea20000100800 */
[----:B-1----:R-:W-:-:S03]  /*aae0*/  SEL R12, RZ, 0x4, !P4 ;  /* 0x00000004ff0c7807 */ /* 0x002fc60006000000 */
[----:B------:R-:W2:Y:S01]  /*aaf0*/  LDL R30, [R1+0x174] ;  /* 0x00017400011e7983 */ /* 0x000ea20000100800 */
[----:B------:R-:W-:-:S03]  /*ab00*/  IADD3 R6, P2, R4, R24, RZ ;  /* 0x0000001804067210 */ /* 0x000fc60007f5e0ff */
[----:B------:R-:W2:Y:S01]  /*ab10*/  LDL R29, [R1+0x1ac] ;  /* 0x0001ac00011d7983 */ /* 0x000ea20000100800 */
[----:B------:R-:W-:Y:S02]  /*ab20*/  SEL R12, R12, RZ, !P1 ;  /* 0x000000ff0c0c7207 */ /* 0x000fe40004800000 */
[----:B------:R-:W-:Y:S01]  /*ab30*/  ISETP.GT.AND P4, PT, R3, 0x1e, PT ;  /* 0x0000001e0300780c */ /* 0x000fe20003f84270 */
[----:B------:R-:W2:Y:S03]  /*ab40*/  LDL R24, [R1+0xb0] ;  /* 0x0000b00001187983 */ /* 0x000ea60000100800 */
[----:B------:R-:W-:Y:S01]  /*ab50*/  SEL R13, RZ, 0x4, !P4 ;  /* 0x00000004ff0d7807 */ /* 0x000fe20006000000 */
[----:B---3--:R-:W-:Y:S01]  /*ab60*/  IMAD.X R7, R5, 0x1, R16, P2 ;  /* 0x0000000105077824 */ /* 0x008fe200010e0610 */
[----:B------:R-:W-:Y:S01]  /*ab70*/  ISETP.NE.U32.AND P2, PT, R12, RZ, PT ;  /* 0x000000ff0c00720c */ /* 0x000fe20003f45070 */
[----:B------:R-:W3:Y:S01]  /*ab80*/  LDL R16, [R1+0x6c] ;  /* 0x00006c0001107983 */ /* 0x000ee20000100800 */
[----:B------:R-:W-:-:S03]  /*ab90*/  IADD3 R12, P4, R4, R23, RZ ;  /* 0x00000017040c7210 */ /* 0x000fc60007f9e0ff */
[----:B------:R1:W-:Y:S04]  /*aba0*/  LDGSTS.E [R14+0x2d00], [R6.64], P3 ;  /* 0x02d00000060e7fae */ /* 0x0003e80009921848 */
[----:B------:R-:W3:Y:S01]  /*abb0*/  LDL R23, [R1+0xec] ;  /* 0x0000ec0001177983 */ /* 0x000ee20000100800 */
[----:B-1----:R-:W-:Y:S01]  /*abc0*/  SEL R6, R13, RZ, !P1 ;  /* 0x000000ff0d067207 */ /* 0x002fe20004800000 */
[----:B----4-:R-:W-:Y:S02]  /*abd0*/  IMAD.X R13, R5, 0x1, R20, P4 ;  /* 0x00000001050d7824 */ /* 0x010fe400020e0614 */
[----:B------:R-:W4:Y:S04]  /*abe0*/  LDL R20, [R1+0x68] ;  /* 0x0000680001147983 */ /* 0x000f280000100800 */
[----:B------:R5:W-:Y:S02]  /*abf0*/  LDGSTS.E [R14+0x3400], [R12.64], P2 ;  /* 0x034000000c0e7fae */ /* 0x000be40009121848 */
[----:B-----5:R-:W-:-:S02]  /*ac00*/  IADD3 R12, P5, R4, R18, RZ ;  /* 0x00000012040c7210 */ /* 0x020fc40007fbe0ff */
[----:B------:R-:W5:Y:S01]  /*ac10*/  LDL R18, [R1+0x74] ;  /* 0x0000740001127983 */ /* 0x000f620000100800 */
[----:B------:R-:W-:Y:S02]  /*ac20*/  ISETP.NE.U32.AND P3, PT, R6, RZ, PT ;  /* 0x000000ff0600720c */ /* 0x000fe40003f65070 */
[C---:B------:R-:W-:Y:S02]  /*ac30*/  IADD3 R6, P4, R4.reuse, R22, RZ ;  /* 0x0000001604067210 */ /* 0x040fe40007f9e0ff */
[----:B------:R-:W5:Y:S03]  /*ac40*/  LDL R22, [R1+0xf4] ;  /* 0x0000f40001167983 */ /* 0x000f660000100800 */
[----:B------:R-:W-:Y:S02]  /*ac50*/  IMAD.X R7, R5, 0x1, R21, P4 ;  /* 0x0000000105077824 */ /* 0x000fe400020e0615 */
[----:B------:R-:W5:Y:S04]  /*ac60*/  LDL R21, [R1+0x12c] ;  /* 0x00012c0001157983 */ /* 0x000f680000100800 */
[----:B------:R1:W-:Y:S02]  /*ac70*/  LDGSTS.E [R14+0x3500], [R6.64], P2 ;  /* 0x03500000060e7fae */ /* 0x0003e40009121848 */
[----:B-1----:R-:W-:-:S05]  /*ac80*/  IADD3 R6, P2, R4, R15, RZ ;  /* 0x0000000f04067210 */ /* 0x002fca0007f5e0ff */
[C---:B--2---:R-:W-:Y:S02]  /*ac90*/  IMAD.X R7, R5.reuse, 0x1, R17, P2 ;  /* 0x0000000105077824 */ /* 0x044fe400010e0611 */
[----:B------:R-:W2:Y:S01]  /*aca0*/  LDL R17, [R1+0xe8] ;  /* 0x0000e80001117983 */ /* 0x000ea20000100800 */
[----:B------:R-:W-:Y:S01]  /*acb0*/  IMAD.X R13, R5, 0x1, R19, P5 ;  /* 0x00000001050d7824 */ /* 0x000fe200028e0613 */
[----:B------:R-:W-:-:S04]  /*acc0*/  ISETP.GT.AND P4, PT, R3, 0x3, PT ;  /* 0x000000030300780c */ /* 0x000fc80003f84270 */
[----:B------:R-:W-:Y:S01]  /*acd0*/  SEL R15, RZ, 0x4, !P4 ;  /* 0x00000004ff0f7807 */ /* 0x000fe20006000000 */
[----:B------:R1:W-:Y:S01]  /*ace0*/  LDGSTS.E [R14+0x3c00], [R12.64], P3 ;  /* 0x03c000000c0e7fae */ /* 0x0003e20009921848 */
[----:B------:R-:W-:-:S03]  /*acf0*/  ISETP.GT.AND P4, PT, R3, 0x7, PT ;  /* 0x000000070300780c */ /* 0x000fc60003f84270 */
[----:B------:R1:W-:Y:S01]  /*ad00*/  LDGSTS.E [R14+0x3d00], [R6.64], P3 ;  /* 0x03d00000060e7fae */ /* 0x0003e20009921848 */
[----:B------:R-:W-:Y:S02]  /*ad10*/  LOP3.LUT R19, R191, 0x60, RZ, 0x3c, !PT ;  /* 0x00000060bf137812 */ /* 0x000fe400078e3cff */
[----:B------:R-:W-:Y:S02]  /*ad20*/  SEL R15, R15, RZ, !P1 ;  /* 0x000000ff0f0f7207 */ /* 0x000fe40004800000 */
[----:B-1----:R-:W-:Y:S01]  /*ad30*/  SEL R6, RZ, 0x4, !P4 ;  /* 0x00000004ff067807 */ /* 0x002fe20006000000 */
[----:B------:R-:W2:Y:S03]  /*ad40*/  LDL R14, [R1+0x16c] ;  /* 0x00016c00010e7983 */ /* 0x000ea60000100800 */
[----:B------:R-:W-:Y:S02]  /*ad50*/  SEL R6, R6, RZ, !P1 ;  /* 0x000000ff06067207 */ /* 0x000fe40004800000 */
[----:B------:R-:W-:-:S02]  /*ad60*/  ISETP.NE.U32.AND P2, PT, R15, RZ, PT ;  /* 0x000000ff0f00720c */ /* 0x000fc40003f45070 */
[----:B------:R-:W2:Y:S01]  /*ad70*/  LDL R15, [R1+0x130] ;  /* 0x00013000010f7983 */ /* 0x000ea20000100800 */
[----:B---3--:R-:W-:Y:S01]  /*ad80*/  IADD3 R12, P3, R4, R16, RZ ;  /* 0x00000010040c7210 */ /* 0x008fe20007f7e0ff */
[----:B------:R-:W-:-:S04]  /*ad90*/  IMAD.U32 R16, RZ, RZ, UR5 ;  /* 0x00000005ff107e24 */ /* 0x000fc8000f8e00ff */
[----:B------:R-:W-:Y:S02]  /*ada0*/  IMAD R16, R16, 0x4000, R19 ;  /* 0x0000400010107824 */ /* 0x000fe400078e0213 */
[----:B------:R-:W3:Y:S01]  /*adb0*/  LDL R19, [R1+0x128] ;  /* 0x0001280001137983 */ /* 0x000ee20000100800 */
[----:B----4-:R-:W-:-:S03]  /*adc0*/  IMAD.X R13, R5, 0x1, R20, P3 ;  /* 0x00000001050d7824 */ /* 0x010fc600018e0614 */
[----:B------:R-:W4:Y:S01]  /*add0*/  LDL R20, [R1+0xf0] ;  /* 0x0000f00001147983 */ /* 0x000f220000100800 */
[----:B------:R-:W-:-:S03]  /*ade0*/  ISETP.NE.U32.AND P3, PT, R6, RZ, PT ;  /* 0x000000ff0600720c */ /* 0x000fc60003f65070 */
[----:B------:R1:W-:Y:S01]  /*adf0*/  LDGSTS.E [R16+0x600], [R12.64], P2 ;  /* 0x006000000c107fae */ /* 0x0003e20009121848 */
[----:B-----5:R-:W-:-:S03]  /*ae00*/  IADD3 R6, P4, R4, R18, RZ ;  /* 0x0000001204067210 */ /* 0x020fc60007f9e0ff */
[----:B------:R-:W5:Y:S01]  /*ae10*/  LDL R18, [R1+0x134] ;  /* 0x0001340001127983 */ /* 0x000f620000100800 */
[----:B-1----:R-:W-:Y:S01]  /*ae20*/  IADD3 R12, P5, R4, R28, RZ ;  /* 0x0000001c040c7210 */ /* 0x002fe20007fbe0ff */
[----:B------:R-:W-:Y:S01]  /*ae30*/  IMAD.X R7, R5, 0x1, R27, P4 ;  /* 0x0000000105077824 */ /* 0x000fe200020e061b */
[----:B------:R-:W-:Y:S01]  /*ae40*/  ISETP.GT.AND P4, PT, R3, 0xb, PT ;  /* 0x0000000b0300780c */ /* 0x000fe20003f84270 */
[----:B------:R-:W5:Y:S02]  /*ae50*/  LDL R28, [R1+0x1b4] ;  /* 0x0001b400011c7983 */ /* 0x000f640000100800 */
[----:B------:R-:W-:Y:S02]  /*ae60*/  IMAD.X R13, R5, 0x1, R26, P5 ;  /* 0x00000001050d7824 */ /* 0x000fe400028e061a */
[----:B------:R1:W-:Y:S01]  /*ae70*/  LDGSTS.E [R16+0x700], [R6.64], P2 ;  /* 0x0070000006107fae */ /* 0x0003e20009121848 */
[----:B------:R-:W-:-:S03]  /*ae80*/  ISETP.GT.AND P2, PT, R3, 0xf, PT ;  /* 0x0000000f0300780c */ /* 0x000fc60003f44270 */
[----:B------:R1:W-:Y:S04]  /*ae90*/  LDGSTS.E [R16+0xe00], [R12.64], P3 ;  /* 0x00e000000c107fae */ /* 0x0003e80009921848 */
[----:B------:R-:W5:Y:S01]  /*aea0*/  LDL R26, [R1+0x1b0] ;  /* 0x0001b000011a7983 */ /* 0x000f620000100800 */
[----:B-1----:R-:W-:Y:S02]  /*aeb0*/  SEL R6, RZ, 0x4, !P4 ;  /* 0x00000004ff067807 */ /* 0x002fe40006000000 */
[----:B------:R-:W-:Y:S02]  /*aec0*/  IADD3 R12, P4, R4, R25, RZ ;  /* 0x00000019040c7210 */ /* 0x000fe40007f9e0ff */
[----:B------:R-:W-:Y:S01]  /*aed0*/  SEL R6, R6, RZ, !P1 ;  /* 0x000000ff06067207 */ /* 0x000fe20004800000 */
[----:B------:R-:W5:Y:S01]  /*aee0*/  LDL R25, [R1+0x170] ;  /* 0x0001700001197983 */ /* 0x000f620000100800 */
[----:B------:R-:W-:Y:S01]  /*aef0*/  SEL R7, RZ, 0x4, !P2 ;  /* 0x00000004ff077807 */ /* 0x000fe20005000000 */
[----:B------:R-:W-:Y:S01]  /*af00*/  IMAD.X R13, R5, 0x1, R24, P4 ;  /* 0x00000001050d7824 */ /* 0x000fe200020e0618 */
[----:B------:R-:W-:Y:S01]  /*af10*/  ISETP.NE.U32.AND P4, PT, R6, RZ, PT ;  /* 0x000000ff0600720c */ /* 0x000fe20003f85070 */
[----:B------:R-:W5:Y:S01]  /*af20*/  LDL R24, [R1+0x1f4] ;  /* 0x0001f40001187983 */ /* 0x000f620000100800 */
[----:B------:R-:W-:-:S03]  /*af30*/  IADD3 R6, P2, R4, R23, RZ ;  /* 0x0000001704067210 */ /* 0x000fc60007f5e0ff */
[----:B------:R1:W-:Y:S04]  /*af40*/  LDGSTS.E [R16+0xf00], [R12.64], P3 ;  /* 0x00f000000c107fae */ /* 0x0003e80009921848 */
        /* <DEDUP_REMOVED lines=9> */
[----:B------:R-:W2:Y:S02]  /*afe0*/  LDL R21, [R1+0x1f0] ;  /* 0x0001f00001157983 */ /* 0x000ea40000100800 */
[C---:B---3--:R-:W-:Y:S02]  /*aff0*/  IMAD.X R7, R5.reuse, 0x1, R19, P5 ;  /* 0x0000000105077824 */ /* 0x048fe400028e0613 */
[----:B------:R-:W3:Y:S01]  /*b000*/  LDL R19, [R1+0x234] ;  /* 0x0002340001137983 */ /* 0x000ee20000100800 */
[----:B----4-:R-:W-:-:S05]  /*b010*/  IMAD.X R13, R5, 0x1, R20, P3 ;  /* 0x00000001050d7824 */ /* 0x010fca00018e0614 */
[----:B------:R1:W-:Y:S04]  /*b020*/  LDGSTS.E [R16+0x1700], [R12.64], P4 ;  /* 0x017000000c107fae */ /* 0x0003e8000a121848 */
[----:B------:R5:W-:Y:S02]  /*b030*/  LDGSTS.E [R16+0x1e00], [R6.64], P2 ;  /* 0x01e0000006107fae */ /* 0x000be40009121848 */
[----:B-----5:R-:W-:Y:S02]  /*b040*/  IADD3 R6, P4, R4, R18, RZ ;  /* 0x0000001204067210 */ /* 0x020fe40007f9e0ff */
[----:B------:R-:W-:Y:S01]  /*b050*/  ISETP.GT.AND P3, PT, R3, 0x13, PT ;  /* 0x000000130300780c */ /* 0x000fe20003f64270 */
[----:B------:R-:W4:Y:S02]  /*b060*/  LDL R18, [R1+0x228] ;  /* 0x0002280001127983 */ /* 0x000f240000100800 */
[----:B------:R-:W-:-:S02]  /*b070*/  IMAD.X R7, R5, 0x1, R15, P4 ;  /* 0x0000000105077824 */ /* 0x000fc400020e060f */
[----:B------:R-:W5:Y:S04]  /*b080*/  LDL R15, [R1+0x1a8] ;  /* 0x0001a800010f7983 */ /* 0x000f680000100800 */
[----:B------:R1:W-:Y:S02]  /*b090*/  LDGSTS.E [R16+0x1f00], [R6.64], P2 ;  /* 0x01f0000006107fae */ /* 0x0003e40009121848 */
[----:B-1----:R-:W-:Y:S02]  /*b0a0*/  IADD3 R6, P2, R4, R14, RZ ;  /* 0x0000000e04067210 */ /* 0x002fe40007f5e0ff */
[----:B------:R-:W3:Y:S01]  /*b0b0*/  LDL R14, [R1+0x1ec] ;  /* 0x0001ec00010e7983 */ /* 0x000ee20000100800 */
[----:B------:R-:W-:Y:S02]  /*b0c0*/  ISETP.GT.AND P4, PT, R3, 0x1b, PT ;  /* 0x0000001b0300780c */ /* 0x000fe40003f84270 */
[----:B------:R-:W-:Y:S01]  /*b0d0*/  SEL R12, RZ, 0x4, !P3 ;  /* 0x00000004ff0c7807 */ /* 0x000fe20005800000 */
[----:B------:R-:W4:Y:S01]  /*b0e0*/  LDL.LU R27, [R1+0x2c] ;  /* 0x00002c00011b7983 */ /* 0x000f220000300800 */
[----:B------:R-:W-:-:S04]  /*b0f0*/  SEL R7, RZ, 0x4, !P4 ;  /* 0x00000004ff077807 */ /* 0x000fc80006000000 */
[----:B------:R-:W-:Y:S02]  /*b100*/  SEL R13, R7, RZ, !P1 ;  /* 0x000000ff070d7207 */ /* 0x000fe40004800000 */
[----:B------:R-:W-:Y:S02]  /*b110*/  SEL R12, R12, RZ, !P1 ;  /* 0x000000ff0c0c7207 */ /* 0x000fe40004800000 */
[----:B------:R-:W-:Y:S02]  /*b120*/  ISETP.GT.AND P3, PT, R3, 0x17, PT ;  /* 0x000000170300780c */ /* 0x000fe40003f64270 */
[----:B------:R-:W-:Y:S02]  /*b130*/  ISETP.NE.U32.AND P6, PT, R12, RZ, PT ;  /* 0x000000ff0c00720c */ /* 0x000fe40003fc5070 */
[----:B------:R-:W-:-:S04]  /*b140*/  SEL R12, RZ, 0x4, !P3 ;  /* 0x00000004ff0c7807 */ /* 0x000fc80005800000 */
[----:B------:R-:W-:-:S04]  /*b150*/  SEL R12, R12, RZ, !P1 ;  /* 0x000000ff0c0c7207 */ /* 0x000fc80004800000 */
[----:B------:R-:W-:Y:S02]  /*b160*/  ISETP.NE.U32.AND P4, PT, R12, RZ, PT ;  /* 0x000000ff0c00720c */ /* 0x000fe40003f85070 */
[----:B------:R-:W-:Y:S01]  /*b170*/  ISETP.NE.U32.AND P3, PT, R13, RZ, PT ;  /* 0x000000ff0d00720c */ /* 0x000fe20003f65070 */
[----:B--2---:R-:W-:Y:S02]  /*b180*/  IMAD.X R7, R5, 0x1, R17, P2 ;  /* 0x0000000105077824 */ /* 0x004fe400010e0611 */
[----:B------:R-:W1:Y:S01]  /*b190*/  S2R R17, SR_TID.X ;  /* 0x0000000000117919 */ /* 0x000e620000002100 */
[----:B------:R-:W-:-:S03]  /*b1a0*/  ISETP.GT.AND P2, PT, R3, 0x1f, PT ;  /* 0x0000001f0300780c */ /* 0x000fc60003f44270 */
[----:B------:R2:W-:Y:S02]  /*b1b0*/  LDGSTS.E [R16+0x2600], [R6.64], P6 ;  /* 0x0260000006107fae */ /* 0x0005e4000b121848 */
[----:B--2---:R-:W-:Y:S02]  /*b1c0*/  SEL R7, RZ, 0x4, !P2 ;  /* 0x00000004ff077807 */ /* 0x004fe40005000000 */
[----:B-1----:R-:W-:Y:S02]  /*b1d0*/  LOP3.LUT R17, R17, 0x1f, RZ, 0xc0, !PT ;  /* 0x0000001f11117812 */ /* 0x002fe400078ec0ff */
[----:B------:R-:W-:Y:S02]  /*b1e0*/  IADD3 R12, P2, R4, R30, RZ ;  /* 0x0000001e040c7210 */ /* 0x000fe40007f5e0ff */
[----:B------:R-:W-:Y:S02]  /*b1f0*/  ISETP.GE.AND P5, PT, R17, R3, PT ;  /* 0x000000031100720c */ /* 0x000fe40003fa6270 */
[----:B------:R-:W2:Y:S04]  /*b200*/  LDL R17, [R1+0x230] ;  /* 0x0002300001117983 */ /* 0x000ea80000100800 */
[----:B------:R-:W2:Y:S04]  /*b210*/  LDL.LU R20, [R1+0x28] ;  /* 0x0000280001147983 */ /* 0x000ea80000300800 */
[----:B------:R-:W2:Y:S01]  /*b220*/  LDL.LU R30, [R1+0xc] ;  /* 0x00000c00011e7983 */ /* 0x000ea20000300800 */
[----:B------:R-:W-:-:S03]  /*b230*/  IMAD.X R13, R5, 0x1, R25, P2 ;  /* 0x00000001050d7824 */ /* 0x000fc600010e0619 */
[----:B------:R-:W2:Y:S01]  /*b240*/  LDL.LU R25, [R1+0x8] ;  /* 0x0000080001197983 */ /* 0x000ea20000300800 */
[----:B------:R-:W-:Y:S02]  /*b250*/  SEL R6, RZ, 0x4, P5 ;  /* 0x00000004ff067807 */ /* 0x000fe40002800000 */
[----:B------:R-:W-:Y:S01]  /*b260*/  SEL R7, R7, RZ, !P1 ;  /* 0x000000ff07077207 */ /* 0x000fe20004800000 */
[----:B------:R1:W-:Y:S01]  /*b270*/  LDGSTS.E [R16+0x2700], [R12.64], P6 ;  /* 0x027000000c107fae */ /* 0x0003e2000b121848 */
[----:B------:R-:W-:-:S04]  /*b280*/  SEL R6, R6, RZ, !P1 ;  /* 0x000000ff06067207 */ /* 0x000fc80004800000 */
[----:B------:R-:W-:Y:S02]  /*b290*/  ISETP.NE.U32.AND P1, PT, R6, RZ, PT ;  /* 0x000000ff0600720c */ /* 0x000fe40003f25070 */
[C---:B------:R-:W-:Y:S02]  /*b2a0*/  IADD3 R6, P5, R4.reuse, R29, RZ ;  /* 0x0000001d04067210 */ /* 0x040fe40007fbe0ff */
[----:B------:R-:W-:Y:S02]  /*b2b0*/  ISETP.NE.U32.AND P2, PT, R7, RZ, PT ;  /* 0x000000ff0700720c */ /* 0x000fe40003f45070 */
[----:B-1----:R-:W-:-:S05]  /*b2c0*/  IADD3 R12, P6, R4, R28, RZ ;  /* 0x0000001c040c7210 */ /* 0x002fca0007fde0ff */
[C---:B------:R-:W-:Y:S02]  /*b2d0*/  IMAD.X R13, R5.reuse, 0x1, R26, P6 ;  /* 0x00000001050d7824 */ /* 0x040fe400030e061a */
[----:B-----5:R-:W-:-:S05]  /*b2e0*/  IMAD.X R7, R5, 0x1, R15, P5 ;  /* 0x0000000105077824 */ /* 0x020fca00028e060f */
[----:B------:R1:W-:Y:S04]  /*b2f0*/  LDGSTS.E [R16+0x2e00], [R6.64], P4 ;  /* 0x02e0000006107fae */ /* 0x0003e8000a121848 */
[----:B------:R5:W-:Y:S01]  /*b300*/  LDGSTS.E [R16+0x2f00], [R12.64], P4 ;  /* 0x02f000000c107fae */ /* 0x000be2000a121848 */
[C---:B---3--:R-:W-:Y:S02]  /*b310*/  IADD3 R14, P5, R4.reuse, R14, RZ ;  /* 0x0000000e040e7210 */ /* 0x048fe40007fbe0ff */
[----:B-1----:R-:W-:-:S03]  /*b320*/  IADD3 R6, P6, R4, R24, RZ ;  /* 0x0000001804067210 */ /* 0x002fc60007fde0ff */
[----:B------:R-:W-:Y:S02]  /*b330*/  IMAD.X R15, R5, 0x1, R23, P5 ;  /* 0x00000001050f7824 */ /* 0x000fe400028e0617 */
[----:B------:R-:W3:Y:S01]  /*b340*/  LDL.LU R23, [R1+0x24] ;  /* 0x0000240001177983 */ /* 0x000ee20000300800 */
[----:B-----5:R-:W-:-:S03]  /*b350*/  IADD3 R12, P4, R4, R22, RZ ;  /* 0x00000016040c7210 */ /* 0x020fc60007f9e0ff */
[----:B------:R-:W5:Y:S01]  /*b360*/  LDL.LU R31, [R1+0x4] ;  /* 0x00000400011f7983 */ /* 0x000f620000300800 */
[----:B------:R-:W-:-:S03]  /*b370*/  IMAD.X R7, R5, 0x1, R21, P6 ;  /* 0x0000000105077824 */ /* 0x000fc600030e0615 */
[----:B------:R-:W5:Y:S04]  /*b380*/  LDL.LU R28, [R1+0x1c] ;  /* 0x00001c00011c7983 */ /* 0x000f680000300800 */
[----:B------:R-:W5:Y:S04]  /*b390*/  LDL.LU R26, [R1] ;  /* 0x00000000011a7983 */ /* 0x000f680000300800 */
[----:B------:R-:W5:Y:S04]  /*b3a0*/  LDL.LU R22, [R1+0x18] ;  /* 0x0000180001167983 */ /* 0x000f680000300800 */
[----:B------:R-:W5:Y:S04]  /*b3b0*/  LDL.LU R21, [R1+0x20] ;  /* 0x0000200001157983 */ /* 0x000f680000300800 */
[----:B------:R-:W5:Y:S04]  /*b3c0*/  LDL.LU R29, [R1+0x14] ;  /* 0x00001400011d7983 */ /* 0x000f680000300800 */
[----:B------:R1:W-:Y:S01]  /*b3d0*/  LDGSTS.E [R16+0x3600], [R14.64], P3 ;  /* 0x036000000e107fae */ /* 0x0003e20009921848 */
[----:B----4-:R-:W-:-:S03]  /*b3e0*/  IMAD.X R13, R5, 0x1, R18, P4 ;  /* 0x00000001050d7824 */ /* 0x010fc600020e0612 */
[----:B------:R4:W-:Y:S04]  /*b3f0*/  LDGSTS.E [R16+0x3700], [R6.64], P3 ;  /* 0x0370000006107fae */ /* 0x0009e80009921848 */
[----:B------:R2:W-:Y:S01]  /*b400*/  LDGSTS.E [R16+0x3e00], [R12.64], P2 ;  /* 0x03e000000c107fae */ /* 0x0005e20009121848 */
[----:B-1----:R-:W-:-:S03]  /*b410*/  IADD3 R14, P5, R4, R19, RZ ;  /* 0x00000013040e7210 */ /* 0x002fc60007fbe0ff */
[----:B------:R-:W5:Y:S01]  /*b420*/  LDL.LU R19, [R1+0x10] ;  /* 0x0000100001137983 */ /* 0x000f620000300800 */
[----:B----4-:R-:W-:Y:S02]  /*b430*/  IADD3 R6, P3, R0, R27, RZ ;  /* 0x0000001b00067210 */ /* 0x010fe40007f7e0ff */
[C---:B------:R-:W-:Y:S02]  /*b440*/  LOP3.LUT R18, R200.reuse, 0x20, RZ, 0x3c, !PT ;  /* 0x00000020c8127812 */ /* 0x040fe400078e3cff */
[----:B------:R-:W-:Y:S01]  /*b450*/  LOP3.LUT R24, R200, 0x60, RZ, 0x3c, !PT ;  /* 0x00000060c8187812 */ /* 0x000fe200078e3cff */
[----:B--2---:R-:W-:Y:S02]  /*b460*/  IMAD.X R15, R5, 0x1, R17, P5 ;  /* 0x00000001050f7824 */ /* 0x004fe400028e0611 */
[----:B------:R-:W-:Y:S02]  /*b470*/  IMAD.U32 R17, RZ, RZ, UR5 ;  /* 0x00000005ff117e24 */ /* 0x000fe4000f8e00ff */
[----:B------:R-:W-:Y:S01]  /*b480*/  IMAD.X R7, R20, 0x1, R2, P3 ;  /* 0x0000000114077824 */ /* 0x000fe200018e0602 */
[----:B------:R1:W-:Y:S01]  /*b490*/  LDGSTS.E [R16+0x3f00], [R14.64], P2 ;  /* 0x03f000000e107fae */ /* 0x0003e20009121848 */
[----:B------:R-:W-:Y:S01]  /*b4a0*/  IADD3 R12, P4, R0, R30, RZ ;  /* 0x0000001e000c7210 */ /* 0x000fe20007f9e0ff */
[----:B------:R-:W-:-:S02]  /*b4b0*/  IMAD R17, R17, 0x2000, R200 ;  /* 0x0000200011117824 */ /* 0x000fc400078e02c8 */
[----:B------:R-:W0:Y:S02]  /*b4c0*/  LDGDEPBAR ;  /* 0x00000000000079af */ /* 0x000e240000000000 */
[----:B------:R-:W-:Y:S02]  /*b4d0*/  IMAD.X R13, R25, 0x1, R2, P4 ;  /* 0x00000001190d7824 */ /* 0x000fe400020e0602 */
[----:B------:R2:W-:Y:S01]  /*b4e0*/  LDGSTS.E [R17+0x8000], [R6.64], P1 ;  /* 0x0800000006117fae */ /* 0x0005e20008921848 */
[----:B-1----:R-:W-:-:S03]  /*b4f0*/  IADD3 R14, P2, R0, R248, RZ ;  /* 0x000000f8000e7210 */ /* 0x002fc60007f5e0ff */
[----:B------:R1:W-:Y:S02]  /*b500*/  LDGSTS.E [R17+0x8400], [R12.64], P1 ;  /* 0x084000000c117fae */ /* 0x0003e40008921848 */
[----:B------:R-:W-:Y:S01]  /*b510*/  IMAD.X R15, R247, 0x1, R2, P2 ;  /* 0x00000001f70f7824 */ /* 0x000fe200010e0602 */
[----:B--2---:R-:W-:-:S04]  /*b520*/  IADD3 R6, P3, R0, R240, RZ ;  /* 0x000000f000067210 */ /* 0x004fc80007f7e0ff */
[----:B------:R2:W-:Y:S01]  /*b530*/  LDGSTS.E [R17+0x8800], [R14.64], P1 ;  /* 0x088000000e117fae */ /* 0x0005e20008921848 */
[----:B-1----:R-:W-:Y:S01]  /*b540*/  IADD3 R12, P2, R0, R232, RZ ;  /* 0x000000e8000c7210 */ /* 0x002fe20007f5e0ff */
[----:B------:R-:W-:-:S04]  /*b550*/  IMAD.X R7, R239, 0x1, R2, P3 ;  /* 0x00000001ef077824 */ /* 0x000fc800018e0602 */
[----:B------:R-:W-:Y:S01]  /*b560*/  IMAD.X R13, R231, 0x1, R2, P2 ;  /* 0x00000001e70d7824 */ /* 0x000fe200010e0602 */
[----:B------:R1:W-:Y:S01]  /*b570*/  LDGSTS.E [R17+0x8c00], [R6.64], P1 ;  /* 0x08c0000006117fae */ /* 0x0003e20008921848 */
[----:B--2---:R-:W-:-:S03]  /*b580*/  IADD3 R14, P3, R0, R224, RZ ;  /* 0x000000e0000e7210 */ /* 0x004fc60007f7e0ff */
[----:B------:R2:W-:Y:S02]  /*b590*/  LDGSTS.E [R17+0x9000], [R12.64], P1 ;  /* 0x090000000c117fae */ /* 0x0005e40008921848 */
[----:B------:R-:W-:Y:S01]  /*b5a0*/  IMAD.X R15, R223, 0x1, R2, P3 ;  /* 0x00000001df0f7824 */ /* 0x000fe200018e0602 */
[----:B-1----:R-:W-:Y:S01]  /*b5b0*/  IADD3 R6, P2, R0, R216, RZ ;  /* 0x000000d800067210 */ /* 0x002fe20007f5e0ff */
[----:B------:R-:W-:-:S03]  /*b5c0*/  IMAD.U32 R16, RZ, RZ, UR5 ;  /* 0x00000005ff107e24 */ /* 0x000fc6000f8e00ff */
[----:B------:R1:W-:Y:S01]  /*b5d0*/  LDGSTS.E [R17+0x9400], [R14.64], P1 ;  /* 0x094000000e117fae */ /* 0x0003e20008921848 */
[----:B--2---:R-:W-:Y:S01]  /*b5e0*/  IADD3 R12, P3, R0, R208, RZ ;  /* 0x000000d0000c7210 */ /* 0x004fe20007f7e0ff */
[----:B------:R-:W-:-:S04]  /*b5f0*/  IMAD.X R7, R215, 0x1, R2, P2 ;  /* 0x00000001d7077824 */ /* 0x000fc800010e0602 */
[----:B------:R-:W-:Y:S01]  /*b600*/  IMAD.X R13, R207, 0x1, R2, P3 ;  /* 0x00000001cf0d7824 */ /* 0x000fe200018e0602 */
[----:B------:R1:W-:Y:S01]  /*b610*/  LDGSTS.E [R17+0x9800], [R6.64], P1 ;  /* 0x0980000006117fae */ /* 0x0003e20008921848 */
[----:B------:R-:W-:Y:S01]  /*b620*/  IMAD R16, R16, 0x2000, R18 ;  /* 0x0000200010107824 */ /* 0x000fe200078e0212 */
[----:B------:R-:W-:Y:S02]  /*b630*/  LOP3.LUT R18, R200, 0x40, RZ, 0x3c, !PT ;  /* 0x00000040c8127812 */ /* 0x000fe400078e3cff */
[----:B------:R1:W-:Y:S02]  /*b640*/  LDGSTS.E [R17+0x9c00], [R12.64], P1 ;  /* 0x09c000000c117fae */ /* 0x0003e40008921848 */
[----:B-1----:R-:W-:-:S04]  /*b650*/  IMAD.U32 R17, RZ, RZ, UR5 ;  /* 0x00000005ff117e24 */ /* 0x002fc8000f8e00ff */
[----:B------:R-:W-:Y:S02]  /*b660*/  IMAD R17, R17, 0x2000, R18 ;  /* 0x0000200011117824 */ /* 0x000fe400078e0212 */
[----:B------:R-:W-:-:S04]  /*b670*/  IMAD.U32 R18, RZ, RZ, UR5 ;  /* 0x00000005ff127e24 */ /* 0x000fc8000f8e00ff */
[----:B------:R-:W-:Y:S02]  /*b680*/  IMAD R18, R18, 0x2000, R24 ;  /* 0x0000200012127824 */ /* 0x000fe400078e0218 */
[----:B------:R-:W2:Y:S01]  /*b690*/  LDL R24, [R1+0x44] ;  /* 0x0000440001187983 */ /* 0x000ea20000100800 */
[C---:B---3--:R-:W-:Y:S02]  /*b6a0*/  IADD3 R14, P2, R0.reuse, R23, RZ ;  /* 0x00000017000e7210 */ /* 0x048fe40007f5e0ff */
[----:B-----5:R-:W-:-:S05]  /*b6b0*/  IADD3 R6, P3, R0, R31, RZ ;  /* 0x0000001f00067210 */ /* 0x020fca0007f7e0ff */
[--C-:B------:R-:W-:Y:S02]  /*b6c0*/  IMAD.X R7, R26, 0x1, R2.reuse, P3 ;  /* 0x000000011a077824 */ /* 0x100fe400018e0602 */
[----:B------:R-:W-:Y:S01]  /*b6d0*/  IMAD.X R15, R21, 0x1, R2, P2 ;  /* 0x00000001150f7824 */ /* 0x000fe200010e0602 */
[----:B------:R-:W-:-:S04]  /*b6e0*/  IADD3 R12, P2, R0, R246, RZ ;  /* 0x000000f6000c7210 */ /* 0x000fc80007f5e0ff */
[----:B------:R1:W-:Y:S01]  /*b6f0*/  LDGSTS.E [R16+0x8100], [R14.64], P1 ;  /* 0x081000000e107fae */ /* 0x0003e20008921848 */
[----:B------:R-:W-:-:S03]  /*b700*/  IMAD.X R13, R245, 0x1, R2, P2 ;  /* 0x00000001f50d7824 */ /* 0x000fc600010e0602 */
[----:B------:R3:W-:Y:S04]  /*b710*/  LDGSTS.E [R16+0x8500], [R6.64], P1 ;  /* 0x0850000006107fae */ /* 0x0007e80008921848 */
[----:B------:R4:W-:Y:S01]  /*b720*/  LDGSTS.E [R16+0x8900], [R12.64], P1 ;  /* 0x089000000c107fae */ /* 0x0009e20008921848 */
[C---:B-1----:R-:W-:Y:S02]  /*b730*/  IADD3 R14, P3, R0.reuse, R238, RZ ;  /* 0x000000ee000e7210 */ /* 0x042fe40007f7e0ff */
[----:B---3--:R-:W-:-:S03]  /*b740*/  IADD3 R6, P2, R0, R230, RZ ;  /* 0x000000e600067210 */ /* 0x008fc60007f5e0ff */
[--C-:B------:R-:W-:Y:S01]  /*b750*/  IMAD.X R15, R237, 0x1, R2.reuse, P3 ;  /* 0x00000001ed0f7824 */ /* 0x100fe200018e0602 */
[----:B----4-:R-:W-:Y:S01]  /*b760*/  IADD3 R12, P3, R0, R222, RZ ;  /* 0x000000de000c7210 */ /* 0x010fe20007f7e0ff */
[----:B------:R-:W-:-:S03]  /*b770*/  IMAD.X R7, R229, 0x1, R2, P2 ;  /* 0x00000001e5077824 */ /* 0x000fc600010e0602 */
        /* <DEDUP_REMOVED lines=46> */
[C---:B------:R-:W-:Y:S01]  /*ba60*/  IADD3 R16, P3, R0.reuse, R218, RZ ;  /* 0x000000da00107210 */ /* 0x040fe20007f7e0ff */
[--C-:B------:R-:W-:Y:S02]  /*ba70*/  IMAD.X R13, R225, 0x1, R2.reuse, P2 ;  /* 0x00000001e10d7824 */ /* 0x100fe400010e0602 */
[----:B------:R3:W-:Y:S02]  /*ba80*/  LDGSTS.E [R18+0x8f00], [R6.64], P1 ;  /* 0x08f0000006127fae */ /* 0x0007e40008921848 */
[----:B------:R-:W-:Y:S02]  /*ba90*/  IMAD.X R17, R217, 0x1, R2, P3 ;  /* 0x00000001d9117824 */ /* 0x000fe400018e0602 */
[----:B------:R4:W-:Y:S01]  /*baa0*/  LDGSTS.E [R18+0x9300], [R12.64], P1 ;  /* 0x093000000c127fae */ /* 0x0009e20008921848 */
[----:B-1----:R-:W-:-:S03]  /*bab0*/  IADD3 R14, P4, R0, R210, RZ ;  /* 0x000000d2000e7210 */ /* 0x002fc60007f9e0ff */
[----:B------:R4:W-:Y:S01]  /*bac0*/  LDGSTS.E [R18+0x9700], [R16.64], P1 ;  /* 0x0970000010127fae */ /* 0x0009e20008921848 */
[----:B---3--:R-:W-:Y:S01]  /*bad0*/  IADD3 R6, P2, R0, R202, RZ ;  /* 0x000000ca00067210 */ /* 0x008fe20007f5e0ff */
[----:B------:R-:W-:-:S04]  /*bae0*/  IMAD.X R15, R209, 0x1, R2, P4 ;  /* 0x00000001d10f7824 */ /* 0x000fc800020e0602 */
[----:B------:R-:W-:Y:S01]  /*baf0*/  IMAD.X R7, R201, 0x1, R2, P2 ;  /* 0x00000001c9077824 */ /* 0x000fe200010e0602 */
[----:B------:R4:W-:Y:S01]  /*bb00*/  LDGSTS.E [R18+0x9b00], [R14.64], P1 ;  /* 0x09b000000e127fae */ /* 0x0009e20008921848 */
[----:B------:R-:W-:-:S03]  /*bb10*/  IADD3 R204, P4, R204, UR10, RZ ;  /* 0x0000000acccc7c10 */ /* 0x000fc6000ff9e0ff */
[----:B------:R4:W-:Y:S01]  /*bb20*/  LDGSTS.E [R18+0x9f00], [R6.64], P1 ;  /* 0x09f0000006127fae */ /* 0x0009e20008921848 */
[----:B------:R-:W-:Y:S02]  /*bb30*/  IADD3 R202, P1, R202, UR10, RZ ;  /* 0x0000000acaca7c10 */ /* 0x000fe4000ff3e0ff */
[----:B------:R-:W-:Y:S02]  /*bb40*/  IADD3 R206, P6, R206, UR10, RZ ;  /* 0x0000000acece7c10 */ /* 0x000fe4000ffde0ff */
[----:B------:R-:W-:Y:S01]  /*bb50*/  IADD3 R199, R199, 0x1, RZ ;  /* 0x00000001c7c77810 */ /* 0x000fe20007ffe0ff */
[----:B------:R-:W-:Y:S01]  /*bb60*/  HMMA.1688.F32.TF32 R88, R184, R10, R88 ;  /* 0x0000000ab858723c */ /* 0x000fe20000081058 */
[----:B------:R-:W-:Y:S01]  /*bb70*/  IADD3 R208, P5, R208, UR10, RZ ;  /* 0x0000000ad0d07c10 */ /* 0x000fe2000ffbe0ff */
[----:B------:R-:W0:Y:S01]  /*bb80*/  LDGDEPBAR ;  /* 0x00000000000079af */ /* 0x000e220000000000 */
[----:B------:R-:W-:Y:S02]  /*bb90*/  IADD3 R210, P3, R210, UR10, RZ ;  /* 0x0000000ad2d27c10 */ /* 0x000fe4000ff7e0ff */
[----:B------:R-:W-:-:S02]  /*bba0*/  IADD3.X R201, R201, UR6, RZ, P1, !PT ;  /* 0x00000006c9c97c10 */ /* 0x000fc40008ffe4ff */
[----:B------:R-:W-:Y:S02]  /*bbb0*/  IADD3 R214, P1, R214, UR10, RZ ;  /* 0x0000000ad6d67c10 */ /* 0x000fe4000ff3e0ff */
[----:B------:R-:W-:Y:S02]  /*bbc0*/  IADD3 R212, P2, R212, UR10, RZ ;  /* 0x0000000ad4d47c10 */ /* 0x000fe4000ff5e0ff */
[----:B------:R-:W-:Y:S02]  /*bbd0*/  IADD3.X R203, R203, UR6, RZ, P4, !PT ;  /* 0x00000006cbcb7c10 */ /* 0x000fe4000a7fe4ff */
[----:B------:R-:W-:Y:S02]  /*bbe0*/  IADD3.X R205, R205, UR6, RZ, P6, !PT ;  /* 0x00000006cdcd7c10 */ /* 0x000fe4000b7fe4ff */
[----:B------:R-:W-:Y:S02]  /*bbf0*/  IADD3 R216, P4, R216, UR10, RZ ;  /* 0x0000000ad8d87c10 */ /* 0x000fe4000ff9e0ff */
[----:B------:R-:W-:-:S02]  /*bc00*/  IADD3 R218, P6, R218, UR10, RZ ;  /* 0x0000000adada7c10 */ /* 0x000fc4000ffde0ff */
[----:B------:R-:W-:Y:S02]  /*bc10*/  IADD3.X R207, R207, UR6, RZ, P5, !PT ;  /* 0x00000006cfcf7c10 */ /* 0x000fe4000affe4ff */
[----:B------:R-:W-:Y:S02]  /*bc20*/  IADD3 R220, P5, R220, UR10, RZ ;  /* 0x0000000adcdc7c10 */ /* 0x000fe4000ffbe0ff */
[----:B------:R-:W-:Y:S02]  /*bc30*/  IADD3.X R209, R209, UR6, RZ, P3, !PT ;  /* 0x00000006d1d17c10 */ /* 0x000fe40009ffe4ff */
[----:B------:R-:W-:Y:S02]  /*bc40*/  IADD3 R222, P3, R222, UR10, RZ ;  /* 0x0000000adede7c10 */ /* 0x000fe4000ff7e0ff */
[----:B------:R-:W-:Y:S02]  /*bc50*/  IADD3.X R213, R213, UR6, RZ, P1, !PT ;  /* 0x00000006d5d57c10 */ /* 0x000fe40008ffe4ff */
        /* <DEDUP_REMOVED lines=37> */
[----:B------:R-:W-:Y:S01]  /*beb0*/  IADD3 R23, P1, R23, UR10, RZ ;  /* 0x0000000a17177c10 */ /* 0x000fe2000ff3e0ff */
[----:B------:R-:W-:Y:S01]  /*bec0*/  STL [R1+0x4], R31 ;  /* 0x0000041f01007387 */ /* 0x000fe20000100800 */
[----:B------:R-:W-:Y:S02]  /*bed0*/  IADD3 R28, P2, R28, UR10, RZ ;  /* 0x0000000a1c1c7c10 */ /* 0x000fe4000ff5e0ff */
[----:B------:R-:W-:Y:S01]  /*bee0*/  IADD3.X R251, R251, UR6, RZ, P4, !PT ;  /* 0x00000006fbfb7c10 */ /* 0x000fe2000a7fe4ff */
[----:B------:R-:W-:Y:S01]  /*bef0*/  STL [R1+0xc], R30 ;  /* 0x00000c1e01007387 */ /* 0x000fe20000100800 */
[----:B------:R-:W-:Y:S02]  /*bf00*/  IADD3 R27, P4, R27, UR10, RZ ;  /* 0x0000000a1b1b7c10 */ /* 0x000fe4000ff9e0ff */
[----:B------:R-:W-:Y:S01]  /*bf10*/  IADD3.X R26, R26, UR6, RZ, P6, !PT ;  /* 0x000000061a1a7c10 */ /* 0x000fe2000b7fe4ff */
[----:B------:R-:W-:Y:S01]  /*bf20*/  STL [R1+0x14], R29 ;  /* 0x0000141d01007387 */ /* 0x000fe20000100800 */
[----:B------:R-:W-:-:S02]  /*bf30*/  IADD3.X R25, R25, UR6, RZ, P5, !PT ;  /* 0x0000000619197c10 */ /* 0x000fc4000affe4ff */
[----:B------:R-:W-:Y:S01]  /*bf40*/  IADD3.X R19, R19, UR6, RZ, P3, !PT ;  /* 0x0000000613137c10 */ /* 0x000fe20009ffe4ff */
[----:B------:R1:W-:Y:S01]  /*bf50*/  STL [R1+0x24], R23 ;  /* 0x0000241701007387 */ /* 0x0003e20000100800 */
[----:B------:R-:W-:Y:S02]  /*bf60*/  IADD3.X R22, R22, UR6, RZ, P2, !PT ;  /* 0x0000000616167c10 */ /* 0x000fe400097fe4ff */
[----:B------:R-:W-:Y:S01]  /*bf70*/  IADD3.X R20, R20, UR6, RZ, P4, !PT ;  /* 0x0000000614147c10 */ /* 0x000fe2000a7fe4ff */
[----:B------:R-:W-:Y:S01]  /*bf80*/  STL [R1+0x1c], R28 ;  /* 0x00001c1c01007387 */ /* 0x000fe20000100800 */
[----:B------:R-:W-:-:S03]  /*bf90*/  IADD3.X R21, R21, UR6, RZ, P1, !PT ;  /* 0x0000000615157c10 */ /* 0x000fc60008ffe4ff */
[----:B------:R-:W-:Y:S04]  /*bfa0*/  STL [R1+0x2c], R27 ;  /* 0x00002c1b01007387 */ /* 0x000fe80000100800 */
[----:B------:R-:W-:Y:S04]  /*bfb0*/  STL [R1], R26 ;  /* 0x0000001a01007387 */ /* 0x000fe80000100800 */
[----:B------:R-:W-:Y:S04]  /*bfc0*/  STL [R1+0x8], R25 ;  /* 0x0000081901007387 */ /* 0x000fe80000100800 */
[----:B------:R3:W-:Y:S04]  /*bfd0*/  STL [R1+0x10], R19 ;  /* 0x0000101301007387 */ /* 0x0007e80000100800 */
[----:B------:R4:W-:Y:S01]  /*bfe0*/  STL [R1+0x18], R22 ;  /* 0x0000181601007387 */ /* 0x0009e20000100800 */
[----:B-1----:R-:W-:-:S03]  /*bff0*/  IMAD.MOV.U32 R23, RZ, RZ, c[0x0][0x188] ;  /* 0x00006200ff177624 */ /* 0x002fc600078e00ff */
[----:B------:R4:W-:Y:S04]  /*c000*/  STL [R1+0x28], R20 ;  /* 0x0000281401007387 */ /* 0x0009e80000100800 */
[----:B------:R4:W-:Y:S01]  /*c010*/  STL [R1+0x20], R21 ;  /* 0x0000201501007387 */ /* 0x0009e20000100800 */
[----:B--2---:R-:W-:Y:S01]  /*c020*/  ISETP.NE.U32.AND P5, PT, R24, R199, PT ;  /* 0x000000c71800720c */ /* 0x004fe20003fa5070 */
[----:B------:R-:W-:-:S05]  /*c030*/  IMAD.SHL.U32 R23, R23, 0x20, RZ ;  /* 0x0000002017177824 */ /* 0x000fca00078e00ff */
[----:B---3--:R-:W-:Y:S01]  /*c040*/  SHF.R.S32.HI R19, RZ, 0x1f, R23 ;  /* 0x0000001fff137819 */ /* 0x008fe20000011417 */
[----:B------:R-:W-:Y:S01]  /*c050*/  HMMA.1688.F32.TF32 R76, R184, R58, R76 ;  /* 0x0000003ab84c723c */ /* 0x000fe2000008104c */
[C---:B------:R-:W-:Y:S02]  /*c060*/  LEA R4, P6, R23.reuse, R4, 0x2 ;  /* 0x0000000417047211 */ /* 0x040fe400078c10ff */
[----:B------:R-:W-:-:S05]  /*c070*/  SHF.L.U64.HI R19, R23, 0x2, R19 ;  /* 0x0000000217137819 */ /* 0x000fca0000010213 */
[----:B------:R-:W-:Y:S01]  /*c080*/  HMMA.1688.F32.TF32 R176, R184, R114, R176 ;  /* 0x00000072b8b0723c */ /* 0x000fe200000810b0 */
[----:B------:R-:W-:Y:S01]  /*c090*/  IADD3 R3, R3, -0x20, RZ ;  /* 0xffffffe003037810 */ /* 0x000fe20007ffe0ff */
[----:B------:R-:W-:-:S06]  /*c0a0*/  IMAD.X R5, R5, 0x1, R19, P6 ;  /* 0x0000000105057824 */ /* 0x000fcc00030e0613 */
[C---:B------:R-:W-:Y:S08]  /*c0b0*/  HMMA.1688.F32.TF32 R80, R172.reuse, R10, R80 ;  /* 0x0000000aac50723c */ /* 0x040ff00000081050 */
[C---:B------:R-:W-:Y:S08]  /*c0c0*/  HMMA.1688.F32.TF32 R84, R172.reuse, R58, R84 ;  /* 0x0000003aac54723c */ /* 0x040ff00000081054 */
[----:B------:R-:W-:Y:S08]  /*c0d0*/  HMMA.1688.F32.TF32 R120, R172, R114, R120 ;  /* 0x00000072ac78723c */ /* 0x000ff00000081078 */
[C---:B------:R-:W-:Y:S08]  /*c0e0*/  HMMA.1688.F32.TF32 R8, R128.reuse, R10, R180 ;  /* 0x0000000a8008723c */ /* 0x040ff000000810b4 */
[C---:B------:R-:W-:Y:S08]  /*c0f0*/  HMMA.1688.F32.TF32 R56, R128.reuse, R58, R148 ;  /* 0x0000003a8038723c */ /* 0x040ff00000081094 */
[----:B------:R-:W-:Y:S01]  /*c100*/  HMMA.1688.F32.TF32 R112, R128, R114, R116 ;  /* 0x000000728070723c */ /* 0x000fe20000081074 */
[----:B----4-:R-:W-:Y:S01]  /*c110*/  @!P5 CALL.REL.NOINC `(.L_x_0) ;  /* 0x000000100000d944 */ /* 0x010fe20003c00000 */
[----:B------:R-:W-:Y:S06]  /*c120*/  BRA `(.L_x_1) ;  /* 0xffffc66000007947 */ /* 0x000fec000383ffff */
.L_x_0:
[----:B---3--:R-:W2:Y:S01]  /*c130*/  LDL.LU R6, [R1+0x238] ;  /* 0x0002380001067983 */ /* 0x008ea20000300800 */
[----:B------:R-:W-:-:S04]  /*c140*/  DEPBAR.LE SB0, 0x0 ;  /* 0x000080000000791a */ /* 0x000fc80000000000 */
[----:B------:R-:W1:Y:S01]  /*c150*/  S2R R137, SR_TID.X ;  /* 0x0000000000897919 */ /* 0x000e620000002100 */
[----:B------:R-:W-:Y:S01]  /*c160*/  IMAD.U32 R0, RZ, RZ, UR7 ;  /* 0x00000007ff007e24 */ /* 0x000fe2000f8e00ff */
[----:B------:R-:W-:Y:S01]  /*c170*/  IADD3 R4, R196, 0x2, RZ ;  /* 0x00000002c4047810 */ /* 0x000fe20007ffe0ff */
[----:B------:R-:W-:Y:S01]  /*c180*/  IMAD.MOV.U32 R7, RZ, RZ, R77 ;  /* 0x000000ffff077224 */ /* 0x000fe200078e004d */
[----:B------:R-:W3:Y:S01]  /*c190*/  S2R R136, SR_TID.X ;  /* 0x0000000000887919 */ /* 0x000ee20000002100 */
[----:B------:R-:W-:Y:S01]  /*c1a0*/  IMAD.MOV.U32 R14, RZ, RZ, R84 ;  /* 0x000000ffff0e7224 */ /* 0x000fe200078e0054 */
[----:B------:R-:W-:Y:S01]  /*c1b0*/  ISETP.GE.AND P3, PT, R4, c[0x0][0x17c], PT ;  /* 0x00005f0004007a0c */ /* 0x000fe20003f66270 */
[----:B------:R-:W-:Y:S01]  /*c1c0*/  IMAD.MOV.U32 R15, RZ, RZ, R85 ;  /* 0x000000ffff0f7224 */ /* 0x000fe200078e0055 */
[C---:B------:R-:W-:Y:S01]  /*c1d0*/  IADD3 R3, R196.reuse, 0x3, RZ ;  /* 0x00000003c4037810 */ /* 0x040fe20007ffe0ff */
[----:B------:R-:W-:Y:S01]  /*c1e0*/  IMAD.MOV.U32 R4, RZ, RZ, R88 ;  /* 0x000000ffff047224 */ /* 0x000fe200078e0058 */
[----:B------:R-:W-:Y:S01]  /*c1f0*/  IADD3 R2, R196, 0x4, RZ ;  /* 0x00000004c4027810 */ /* 0x000fe20007ffe0ff */
[----:B------:R-:W-:Y:S01]  /*c200*/  IMAD.MOV.U32 R5, RZ, RZ, R89 ;  /* 0x000000ffff057224 */ /* 0x000fe200078e0059 */
[----:B------:R-:W-:Y:S01]  /*c210*/  ISETP.GE.AND P1, PT, R3, c[0x0][0x17c], PT ;  /* 0x00005f0003007a0c */ /* 0x000fe20003f26270 */
[----:B------:R-:W-:Y:S01]  /*c220*/  IMAD.MOV.U32 R77, RZ, RZ, R91 ;  /* 0x000000ffff4d7224 */ /* 0x000fe200078e005b */
[----:B------:R-:W-:Y:S01]  /*c230*/  ISETP.GE.AND P2, PT, R2, c[0x0][0x17c], PT ;  /* 0x00005f0002007a0c */ /* 0x000fe20003f46270 */
[----:B------:R-:W-:Y:S01]  /*c240*/  IMAD.MOV.U32 R12, RZ, RZ, R80 ;  /* 0x000000ffff0c7224 */ /* 0x000fe200078e0050 */
[----:B------:R-:W-:Y:S01]  /*c250*/  ISETP.GE.AND P5, PT, R197, c[0x0][0x178], PT ;  /* 0x00005e00c5007a0c */ /* 0x000fe20003fa6270 */
[----:B------:R-:W-:Y:S01]  /*c260*/  IMAD.MOV.U32 R13, RZ, RZ, R81 ;  /* 0x000000ffff0d7224 */ /* 0x000fe200078e0051 */
[C---:B------:R-:W-:Y:S01]  /*c270*/  ISETP.GE.AND P6, PT, R196.reuse, c[0x0][0x17c], PT ;  /* 0x00005f00c4007a0c */ /* 0x040fe20003fc6270 */
[----:B------:R-:W-:Y:S01]  /*c280*/  IMAD.MOV.U32 R84, RZ, RZ, R82 ;  /* 0x000000ffff547224 */ /* 0x000fe200078e0052 */
[----:B------:R-:W-:Y:S01]  /*c290*/  ISETP.LT.AND P5, PT, R196, c[0x0][0x17c], !P5 ;  /* 0x00005f00c4007a0c */ /* 0x000fe20006fa1270 */
[----:B------:R-:W-:Y:S01]  /*c2a0*/  IMAD.MOV.U32 R85, RZ, RZ, R83 ;  /* 0x000000ffff557224 */ /* 0x000fe200078e0053 */
[----:B------:R-:W-:Y:S01]  /*c2b0*/  ISETP.LT.AND P6, PT, R198, c[0x0][0x178], !P6 ;  /* 0x00005e00c6007a0c */ /* 0x000fe200077c1270 */
[----:B------:R-:W-:-:S02]  /*c2c0*/  IMAD.MOV.U32 R26, RZ, RZ, R56 ;  /* 0x000000ffff1a7224 */ /* 0x000fc400078e0038 */
[----:B-1----:R-:W-:Y:S02]  /*c2d0*/  IMAD.SHL.U32 R137, R137, 0x200, RZ ;  /* 0x0000020089897824 */ /* 0x002fe400078e00ff */
[----:B------:R-:W-:Y:S01]  /*c2e0*/  IMAD.MOV.U32 R27, RZ, RZ, R57 ;  /* 0x000000ffff1b7224 */ /* 0x000fe200078e0039 */
[----:B---3--:R-:W-:Y:S01]  /*c2f0*/  LOP3.LUT R136, R136, 0x3f, RZ, 0xc0, !PT ;  /* 0x0000003f88887812 */ /* 0x008fe200078ec0ff */
[----:B------:R-:W-:Y:S01]  /*c300*/  IMAD.MOV.U32 R24, RZ, RZ, R8 ;  /* 0x000000ffff187224 */ /* 0x000fe200078e0008 */
[----:B------:R-:W-:Y:S01]  /*c310*/  LOP3.LUT R137, R137, 0xc00, RZ, 0xc0, !PT ;  /* 0x00000c0089897812 */ /* 0x000fe200078ec0ff */
[----:B------:R-:W-:Y:S02]  /*c320*/  IMAD.MOV.U32 R25, RZ, RZ, R9 ;  /* 0x000000ffff197224 */ /* 0x000fe400078e0009 */
[----:B------:R-:W-:Y:S02]  /*c330*/  IMAD.MOV.U32 R56, RZ, RZ, R10 ;  /* 0x000000ffff387224 */ /* 0x000fe400078e000a */
[----:B------:R-:W-:Y:S01]  /*c340*/  IMAD R136, R136, 0x10, R137 ;  /* 0x0000001088887824 */ /* 0x000fe200078e0289 */
[----:B------:R-:W-:Y:S01]  /*c350*/  BAR.SYNC.DEFER_BLOCKING 0x0 ;  /* 0x0000000000007b1d */ /* 0x000fe20000010000 */
[----:B------:R-:W-:-:S02]  /*c360*/  IMAD.MOV.U32 R57, RZ, RZ, R11 ;  /* 0x000000ffff397224 */ /* 0x000fc400078e000b */
[----:B------:R-:W-:Y:S01]  /*c370*/  IMAD.MOV.U32 R22, RZ, RZ, R44 ;  /* 0x000000ffff167224 */ /* 0x000fe200078e002c */
[C---:B------:R-:W-:Y:S01]  /*c380*/  LOP3.LUT R3, R136.reuse, 0x40, RZ, 0x3c, !PT ;  /* 0x0000004088037812 */ /* 0x040fe200078e3cff */
[----:B------:R-:W-:Y:S01]  /*c390*/  IMAD.MOV.U32 R23, RZ, RZ, R45 ;  /* 0x000000ffff177224 */ /* 0x000fe200078e002d */
[----:B------:R-:W-:Y:S01]  /*c3a0*/  LOP3.LUT R2, R136, 0x60, RZ, 0x3c, !PT ;  /* 0x0000006088027812 */ /* 0x000fe200078e3cff */
[----:B------:R-:W-:Y:S02]  /*c3b0*/  IMAD.MOV.U32 R20, RZ, RZ, R40 ;  /* 0x000000ffff147224 */ /* 0x000fe400078e0028 */
[----:B------:R-:W-:Y:S02]  /*c3c0*/  IMAD.MOV.U32 R21, RZ, RZ, R41 ;  /* 0x000000ffff157224 */ /* 0x000fe400078e0029 */
[----:B------:R-:W-:Y:S02]  /*c3d0*/  IMAD.MOV.U32 R44, RZ, RZ, R42 ;  /* 0x000000ffff2c7224 */ /* 0x000fe400078e002a */
[----:B------:R-:W-:-:S02]  /*c3e0*/  IMAD.MOV.U32 R45, RZ, RZ, R43 ;  /* 0x000000ffff2d7224 */ /* 0x000fc400078e002b */
[----:B------:R-:W-:Y:S02]  /*c3f0*/  IMAD.MOV.U32 R42, RZ, RZ, R72 ;  /* 0x000000ffff2a7224 */ /* 0x000fe400078e0048 */
[----:B------:R-:W-:Y:S02]  /*c400*/  IMAD.MOV.U32 R43, RZ, RZ, R73 ;  /* 0x000000ffff2b7224 */ /* 0x000fe400078e0049 */
        /* <DEDUP_REMOVED lines=39> */
[----:B--2---:R-:W-:-:S02]  /*c680*/  IMAD R0, R0, 0x8, R6 ;  /* 0x0000000800007824 */ /* 0x004fc400078e0206 */
[----:B------:R-:W-:Y:S02]  /*c690*/  IMAD.MOV.U32 R6, RZ, RZ, R76 ;  /* 0x000000ffff067224 */ /* 0x000fe400078e004c */
[----:B------:R-:W-:Y:S01]  /*c6a0*/  IMAD.MOV.U32 R76, RZ, RZ, R90 ;  /* 0x000000ffff4c7224 */ /* 0x000fe200078e005a */
[----:B------:R-:W-:Y:S01]  /*c6b0*/  STS.128 [R0+0x200], R12 ;  /* 0x0002000c00007388 */ /* 0x000fe20000000c00 */
[----:B------:R-:W-:Y:S02]  /*c6c0*/  IMAD.MOV.U32 R90, RZ, RZ, R144 ;  /* 0x000000ffff5a7224 */ /* 0x000fe400078e0090 */
[----:B------:R-:W-:Y:S01]  /*c6d0*/  IMAD.MOV.U32 R144, RZ, RZ, R102 ;  /* 0x000000ffff907224 */ /* 0x000fe200078e0066 */
[----:B------:R-:W-:Y:S01]  /*c6e0*/  STS.128 [R0], R4 ;  /* 0x0000000400007388 */ /* 0x000fe20000000c00 */
[----:B------:R-:W-:-:S03]  /*c6f0*/  IMAD.MOV.U32 R102, RZ, RZ, R120 ;  /* 0x000000ffff667224 */ /* 0x000fc600078e0078 */
[----:B------:R1:W-:Y:S04]  /*c700*/  STS.128 [R0+0x80], R76 ;  /* 0x0000804c00007388 */ /* 0x0003e80000000c00 */
[----:B------:R-:W-:Y:S04]  /*c710*/  STS.128 [R0+0x280], R84 ;  /* 0x0002805400007388 */ /* 0x000fe80000000c00 */
[----:B------:R-:W-:Y:S01]  /*c720*/  BAR.SYNC.DEFER_BLOCKING 0x0 ;  /* 0x0000000000007b1d */ /* 0x000fe20000010000 */
[----:B-1----:R-:W-:Y:S01]  /*c730*/  LOP3.LUT R76, R136, 0x20, RZ, 0x3c, !PT ;  /* 0x00000020884c7812 */ /* 0x002fe200078e3cff */
[----:B------:R-:W-:-:S02]  /*c740*/  IMAD R77, R197, c[0x0][0x194], RZ ;  /* 0x00006500c54d7a24 */ /* 0x000fc400078e02ff */
[----:B------:R-:W-:-:S03]  /*c750*/  IMAD.MOV.U32 R78, RZ, RZ, c[0x0][0x194] ;  /* 0x00006500ff4e7624 */ /* 0x000fc600078e00ff */
[----:B------:R-:W-:Y:S01]  /*c760*/  LEA R112, P4, R77, c[0x0][0x170], 0x2 ;  /* 0x00005c004d707a11 */ /* 0x000fe200078810ff */
[----:B------:R-:W-:-:S03]  /*c770*/  IMAD R79, R78, 0x40, R77 ;  /* 0x000000404e4f7824 */ /* 0x000fc600078e024d */
[----:B------:R-:W-:Y:S01]  /*c780*/  LEA.HI.X.SX32 R113, R77, c[0x0][0x174], 0x2, P4 ;  /* 0x00005d004d717a11 */ /* 0x000fe200020f16ff */
[----:B------:R-:W-:Y:S01]  /*c790*/  IMAD R77, R196, c[0x0][0x198], RZ ;  /* 0x00006600c44d7a24 */ /* 0x000fe200078e02ff */
[C---:B------:R-:W-:Y:S01]  /*c7a0*/  LEA R78, P4, R79.reuse, c[0x0][0x170], 0x2 ;  /* 0x00005c004f4e7a11 */ /* 0x040fe200078810ff */
[----:B------:R-:W1:Y:S03]  /*c7b0*/  LDS.128 R16, [R136] ;  /* 0x0000000088107984 */ /* 0x000e660000000c00 */
[----:B------:R-:W-:Y:S02]  /*c7c0*/  LEA.HI.X.SX32 R79, R79, c[0x0][0x174], 0x2, P4 ;  /* 0x00005d004f4f7a11 */ /* 0x000fe400020f16ff */
[----:B------:R-:W-:Y:S01]  /*c7d0*/  ISETP.LT.AND P4, PT, R197, c[0x0][0x178], !P0 ;  /* 0x00005e00c5007a0c */ /* 0x000fe20004781270 */
[----:B------:R-:W-:Y:S01]  /*c7e0*/  LDS.128 R12, [R76] ;  /* 0x000000004c0c7984 */ /* 0x000fe20000000c00 */
[----:B------:R-:W-:-:S03]  /*c7f0*/  ISETP.LT.AND P0, PT, R198, c[0x0][0x178], !P0 ;  /* 0x00005e00c6007a0c */ /* 0x000fc60004701270 */
[----:B------:R-:W-:Y:S04]  /*c800*/  LDS.128 R8, [R3] ;  /* 0x0000000003087984 */ /* 0x000fe80000000c00 */
[----:B------:R-:W-:Y:S04]  /*c810*/  LDS.128 R4, [R2] ;  /* 0x0000000002047984 */ /* 0x000fe80000000c00 */
[----:B------:R-:W-:Y:S06]  /*c820*/  BAR.SYNC.DEFER_BLOCKING 0x0 ;  /* 0x0000000000007b1d */ /* 0x000fec0000010000 */
[----:B------:R-:W-:Y:S04]  /*c830*/  STS.128 [R0], R20 ;  /* 0x0000001400007388 */ /* 0x000fe80000000c00 */
[----:B------:R2:W-:Y:S04]  /*c840*/  STS.128 [R0+0x80], R44 ;  /* 0x0000802c00007388 */ /* 0x0005e80000000c00 */
[----:B------:R-:W-:Y:S04]  /*c850*/  STS.128 [R0+0x200], R24 ;  /* 0x0002001800007388 */ /* 0x000fe80000000c00 */
[----:B------:R3:W-:Y:S04]  /*c860*/  STS.128 [R0+0x280], R56 ;  /* 0x0002803800007388 */ /* 0x0007e80000000c00 */
[----:B------:R-:W-:Y:S01]  /*c870*/  BAR.SYNC.DEFER_BLOCKING 0x0 ;  /* 0x0000000000007b1d */ /* 0x000fe20000010000 */
[----:B--2---:R-:W-:-:S02]  /*c880*/  IMAD.MOV.U32 R46, RZ, RZ, R36 ;  /* 0x000000ffff2e7224 */ /* 0x004fc400078e0024 */
[----:B------:R-:W-:Y:S02]  /*c890*/  IMAD.MOV.U32 R47, RZ, RZ, R37 ;  /* 0x000000ffff2f7224 */ /* 0x000fe400078e0025 */
[----:B------:R-:W-:Y:S02]  /*c8a0*/  IMAD.MOV.U32 R44, RZ, RZ, R32 ;  /* 0x000000ffff2c7224 */ /* 0x000fe400078e0020 */
[----:B------:R-:W-:Y:S02]  /*c8b0*/  IMAD.MOV.U32 R45, RZ, RZ, R33 ;  /* 0x000000ffff2d7224 */ /* 0x000fe400078e0021 */
[----:B------:R-:W-:Y:S02]  /*c8c0*/  IMAD.MOV.U32 R36, RZ, RZ, R34 ;  /* 0x000000ffff247224 */ /* 0x000fe400078e0022 */
[----:B------:R-:W-:Y:S02]  /*c8d0*/  IMAD.MOV.U32 R37, RZ, RZ, R35 ;  /* 0x000000ffff257224 */ /* 0x000fe400078e0023 */
[----:B---3--:R-:W-:-:S02]  /*c8e0*/  IMAD.MOV.U32 R58, RZ, RZ, R52 ;  /* 0x000000ffff3a7224 */ /* 0x008fc400078e0034 */
[----:B------:R-:W-:Y:S02]  /*c8f0*/  IMAD.MOV.U32 R59, RZ, RZ, R53 ;  /* 0x000000ffff3b7224 */ /* 0x000fe400078e0035 */
[----:B------:R-:W-:Y:S02]  /*c900*/  IMAD.MOV.U32 R56, RZ, RZ, R48 ;  /* 0x000000ffff387224 */ /* 0x000fe400078e0030 */
[----:B------:R-:W-:Y:S01]  /*c910*/  IMAD.MOV.U32 R57, RZ, RZ, R49 ;  /* 0x000000ffff397224 */ /* 0x000fe200078e0031 */
[----:B------:R-:W2:Y:S01]  /*c920*/  LDS.128 R32, [R136] ;  /* 0x0000000088207984 */ /* 0x000ea20000000c00 */
[----:B------:R-:W-:Y:S02]  /*c930*/  IMAD.MOV.U32 R52, RZ, RZ, R50 ;  /* 0x000000ffff347224 */ /* 0x000fe400078e0032 */
[----:B------:R-:W-:Y:S01]  /*c940*/  IMAD.MOV.U32 R53, RZ, RZ, R51 ;  /* 0x000000ffff357224 */ /* 0x000fe200078e0033 */
[----:B------:R-:W3:Y:S04]  /*c950*/  LDS.128 R28, [R76] ;  /* 0x000000004c1c7984 */ /* 0x000ee80000000c00 */
[----:B------:R-:W4:Y:S04]  /*c960*/  LDS.128 R24, [R3] ;  /* 0x0000000003187984 */ /* 0x000f280000000c00 */
[----:B------:R-:W5:Y:S04]  /*c970*/  LDS.128 R20, [R2] ;  /* 0x0000000002147984 */ /* 0x000f680000000c00 */
[----:B------:R-:W-:Y:S06]  /*c980*/  BAR.SYNC.DEFER_BLOCKING 0x0 ;  /* 0x0000000000007b1d */ /* 0x000fec0000010000 */
[----:B------:R-:W-:Y:S04]  /*c990*/  STS.128 [R0], R40 ;  /* 0x0000002800007388 */ /* 0x000fe80000000c00 */
[----:B------:R1:W-:Y:S04]  /*c9a0*/  STS.128 [R0+0x80], R72 ;  /* 0x0000804800007388 */ /* 0x0003e80000000c00 */
[----:B------:R-:W-:Y:S04]  /*c9b0*/  STS.128 [R0+0x200], R44 ;  /* 0x0002002c00007388 */ /* 0x000fe80000000c00 */
[----:B------:R-:W-:Y:S04]  /*c9c0*/  STS.128 [R0+0x280], R36 ;  /* 0x0002802400007388 */ /* 0x000fe80000000c00 */
[----:B------:R-:W-:Y:S01]  /*c9d0*/  BAR.SYNC.DEFER_BLOCKING 0x0 ;  /* 0x0000000000007b1d */ /* 0x000fe20000010000 */
[----:B-1----:R-:W-:-:S02]  /*c9e0*/  IMAD.MOV.U32 R74, RZ, RZ, R108 ;  /* 0x000000ffff4a7224 */ /* 0x002fc400078e006c */
        /* <DEDUP_REMOVED lines=8> */
[----:B------:R-:W-:Y:S01]  /*ca70*/  IMAD.MOV.U32 R93, RZ, RZ, R105 ;  /* 0x000000ffff5d7224 */ /* 0x000fe200078e0069 */
[----:B------:R-:W1:Y:S01]  /*ca80*/  LDS.128 R48, [R136] ;  /* 0x0000000088307984 */ /* 0x000e620000000c00 */
[----:B------:R-:W-:Y:S02]  /*ca90*/  IMAD.MOV.U32 R152, RZ, RZ, R106 ;  /* 0x000000ffff987224 */ /* 0x000fe400078e006a */
[----:B------:R-:W-:Y:S01]  /*caa0*/  IMAD.MOV.U32 R153, RZ, RZ, R107 ;  /* 0x000000ffff997224 */ /* 0x000fe200078e006b */
[----:B------:R-:W-:Y:S04]  /*cab0*/  LDS.128 R44, [R76] ;  /* 0x000000004c2c7984 */ /* 0x000fe80000000c00 */
[----:B------:R-:W-:Y:S04]  /*cac0*/  LDS.128 R40, [R3] ;  /* 0x0000000003287984 */ /* 0x000fe80000000c00 */
[----:B------:R-:W-:Y:S04]  /*cad0*/  LDS.128 R36, [R2] ;  /* 0x0000000002247984 */ /* 0x000fe80000000c00 */
[----:B------:R-:W-:Y:S06]  /*cae0*/  BAR.SYNC.DEFER_BLOCKING 0x0 ;  /* 0x0000000000007b1d */ /* 0x000fec0000010000 */
[----:B------:R-:W-:Y:S04]  /*caf0*/  STS.128 [R0], R56 ;  /* 0x0000003800007388 */ /* 0x000fe80000000c00 */
[----:B------:R-:W-:Y:S04]  /*cb00*/  STS.128 [R0+0x80], R52 ;  /* 0x0000803400007388 */ /* 0x000fe80000000c00 */
[----:B------:R-:W-:Y:S04]  /*cb10*/  STS.128 [R0+0x200], R68 ;  /* 0x0002004400007388 */ /* 0x000fe80000000c00 */
[----:B------:R-:W-:Y:S04]  /*cb20*/  STS.128 [R0+0x280], R64 ;  /* 0x0002804000007388 */ /* 0x000fe80000000c00 */
[----:B------:R-:W-:Y:S06]  /*cb30*/  BAR.SYNC.DEFER_BLOCKING 0x0 ;  /* 0x0000000000007b1d */ /* 0x000fec0000010000 */
[----:B------:R-:W1:Y:S04]  /*cb40*/  LDS.128 R64, [R136] ;  /* 0x0000000088407984 */ /* 0x000e680000000c00 */
[----:B------:R-:W1:Y:S04]  /*cb50*/  LDS.128 R60, [R76] ;  /* 0x000000004c3c7984 */ /* 0x000e680000000c00 */
[----:B------:R-:W1:Y:S04]  /*cb60*/  LDS.128 R56, [R3] ;  /* 0x0000000003387984 */ /* 0x000e680000000c00 */
[----:B------:R-:W1:Y:S04]  /*cb70*/  LDS.128 R52, [R2] ;  /* 0x0000000002347984 */ /* 0x000e680000000c00 */
[----:B------:R-:W-:Y:S06]  /*cb80*/  BAR.SYNC.DEFER_BLOCKING 0x0 ;  /* 0x0000000000007b1d */ /* 0x000fec0000010000 */
[----:B------:R-:W-:Y:S04]  /*cb90*/  STS.128 [R0], R72 ;  /* 0x0000004800007388 */ /* 0x000fe80000000c00 */
[----:B------:R-:W-:Y:S04]  /*cba0*/  STS.128 [R0+0x80], R108 ;  /* 0x0000806c00007388 */ /* 0x000fe80000000c00 */
[----:B------:R-:W-:Y:S04]  /*cbb0*/  STS.128 [R0+0x200], R80 ;  /* 0x0002005000007388 */ /* 0x000fe80000000c00 */
[----:B------:R-:W-:Y:S04]  /*cbc0*/  STS.128 [R0+0x280], R140 ;  /* 0x0002808c00007388 */ /* 0x000fe80000000c00 */
[----:B------:R-:W-:Y:S06]  /*cbd0*/  BAR.SYNC.DEFER_BLOCKING 0x0 ;  /* 0x0000000000007b1d */ /* 0x000fec0000010000 */
[----:B------:R-:W1:Y:S04]  /*cbe0*/  LDS.128 R84, [R136] ;  /* 0x0000000088547984 */ /* 0x000e680000000c00 */
[----:B------:R-:W-:Y:S04]  /*cbf0*/  LDS.128 R80, [R76] ;  /* 0x000000004c507984 */ /* 0x000fe80000000c00 */
[----:B------:R-:W-:Y:S04]  /*cc00*/  LDS.128 R72, [R3] ;  /* 0x0000000003487984 */ /* 0x000fe80000000c00 */
[----:B------:R-:W-:Y:S04]  /*cc10*/  LDS.128 R68, [R2] ;  /* 0x0000000002447984 */ /* 0x000fe80000000c00 */
[----:B------:R-:W-:Y:S06]  /*cc20*/  BAR.SYNC.DEFER_BLOCKING 0x0 ;  /* 0x0000000000007b1d */ /* 0x000fec0000010000 */
[----:B------:R-:W-:Y:S04]  /*cc30*/  STS.128 [R0], R88 ;  /* 0x0000005800007388 */ /* 0x000fe80000000c00 */
[----:B------:R-:W-:Y:S04]  /*cc40*/  STS.128 [R0+0x80], R144 ;  /* 0x0000809000007388 */ /* 0x000fe80000000c00 */
[----:B------:R1:W-:Y:S04]  /*cc50*/  STS.128 [R0+0x200], R92 ;  /* 0x0002005c00007388 */ /* 0x0003e80000000c00 */
[----:B------:R-:W-:Y:S04]  /*cc60*/  STS.128 [R0+0x280], R152 ;  /* 0x0002809800007388 */ /* 0x000fe80000000c00 */
[----:B------:R-:W-:Y:S01]  /*cc70*/  BAR.SYNC.DEFER_BLOCKING 0x0 ;  /* 0x0000000000007b1d */ /* 0x000fe20000010000 */
[----:B-1----:R-:W-:-:S02]  /*cc80*/  IMAD.MOV.U32 R94, RZ, RZ, R122 ;  /* 0x000000ffff5e7224 */ /* 0x002fc400078e007a */
[----:B------:R-:W-:Y:S02]  /*cc90*/  IMAD.MOV.U32 R95, RZ, RZ, R123 ;  /* 0x000000ffff5f7224 */ /* 0x000fe400078e007b */
[----:B------:R-:W-:Y:S02]  /*cca0*/  IMAD.MOV.U32 R92, RZ, RZ, R158 ;  /* 0x000000ffff5c7224 */ /* 0x000fe400078e009e */
[----:B------:R-:W-:Y:S01]  /*ccb0*/  IMAD.MOV.U32 R93, RZ, RZ, R159 ;  /* 0x000000ffff5d7224 */ /* 0x000fe200078e009f */
        /* <DEDUP_REMOVED lines=15> */
[----:B------:R1:W-:Y:S04]  /*cdb0*/  STS.128 [R0+0x200], R132 ;  /* 0x0002008400007388 */ /* 0x0003e80000000c00 */
[----:B------:R2:W-:Y:S04]  /*cdc0*/  STS.128 [R0], R128 ;  /* 0x0000008000007388 */ /* 0x0005e80000000c00 */
[----:B------:R3:W-:Y:S01]  /*cdd0*/  STS.128 [R0+0x80], R124 ;  /* 0x0000807c00007388 */ /* 0x0007e20000000c00 */
[----:B-1----:R-:W-:-:S02]  /*cde0*/  IMAD.MOV.U32 R132, RZ, RZ, R170 ;  /* 0x000000ffff847224 */ /* 0x002fc400078e00aa */
[----:B------:R-:W-:Y:S02]  /*cdf0*/  IMAD.MOV.U32 R133, RZ, RZ, R171 ;  /* 0x000000ffff857224 */ /* 0x000fe400078e00ab */
[----:B------:R-:W-:Y:S01]  /*ce00*/  IMAD.MOV.U32 R134, RZ, RZ, R114 ;  /* 0x000000ffff867224 */ /* 0x000fe200078e0072 */
[C---:B--2---:R-:W-:Y:S01]  /*ce10*/  IADD3 R129, R77.reuse, c[0x0][0x198], RZ ;  /* 0x000066004d817a10 */ /* 0x044fe20007ffe0ff */
[----:B------:R-:W-:Y:S02]  /*ce20*/  IMAD.MOV.U32 R135, RZ, RZ, R115 ;  /* 0x000000ffff877224 */ /* 0x000fe400078e0073 */
[----:B------:R-:W-:Y:S01]  /*ce30*/  IMAD.WIDE R114, R77, 0x4, R112 ;  /* 0x000000044d727825 */ /* 0x000fe200078e0270 */
[----:B------:R-:W-:Y:S02]  /*ce40*/  IADD3 R131, R129, c[0x0][0x198], RZ ;  /* 0x0000660081837a10 */ /* 0x000fe40007ffe0ff */
[----:B------:R1:W-:Y:S01]  /*ce50*/  STS.128 [R0+0x280], R132 ;  /* 0x0002808400007388 */ /* 0x0003e20000000c00 */
[----:B---3--:R-:W-:Y:S01]  /*ce60*/  IMAD.WIDE R124, R77, 0x4, R78 ;  /* 0x000000044d7c7825 */ /* 0x008fe200078e024e */
[----:B------:R-:W-:-:S02]  /*ce70*/  IADD3 R77, R196, 0x5, RZ ;  /* 0x00000005c44d7810 */ /* 0x000fc40007ffe0ff */
[----:B------:R-:W-:Y:S01]  /*ce80*/  BAR.SYNC.DEFER_BLOCKING 0x0 ;  /* 0x0000000000007b1d */ /* 0x000fe20000010000 */
[----:B------:R-:W-:Y:S01]  /*ce90*/  IMAD.WIDE R126, R129, 0x4, R112 ;  /* 0x00000004817e7825 */ /* 0x000fe200078e0270 */
[----:B-1----:R-:W-:-:S04]  /*cea0*/  IADD3 R0, R196, 0x6, RZ ;  /* 0x00000006c4007810 */ /* 0x002fc80007ffe0ff */
[----:B------:R1:W-:Y:S01]  /*ceb0*/  @P5 STG.E [R114.64], R16 ;  /* 0x0000001072005986 */ /* 0x0003e2000c101908 */
[----:B------:R-:W-:-:S03]  /*cec0*/  ISETP.GE.AND P5, PT, R77, c[0x0][0x17c], PT ;  /* 0x00005f004d007a0c */ /* 0x000fc60003fa6270 */
[----:B------:R2:W-:Y:S01]  /*ced0*/  @P6 STG.E [R124.64], R32 ;  /* 0x000000207c006986 */ /* 0x0005e2000c101908 */
[----:B------:R-:W-:Y:S02]  /*cee0*/  ISETP.LT.AND P6, PT, R197, c[0x0][0x178], !P3 ;  /* 0x00005e00c5007a0c */ /* 0x000fe40005fc1270 */
[----:B------:R-:W-:Y:S01]  /*cef0*/  ISETP.LT.AND P3, PT, R198, c[0x0][0x178], !P3 ;  /* 0x00005e00c6007a0c */ /* 0x000fe20005f61270 */
[----:B------:R3:W-:Y:S01]  /*cf00*/  @P4 STG.E [R126.64], R17 ;  /* 0x000000117e004986 */ /* 0x0007e2000c101908 */
[----:B------:R-:W-:Y:S02]  /*cf10*/  ISETP.GE.AND P4, PT, R0, c[0x0][0x17c], PT ;  /* 0x00005f0000007a0c */ /* 0x000fe40003f86270 */
[----:B------:R-:W-:Y:S01]  /*cf20*/  IADD3 R0, R196, 0x7, RZ ;  /* 0x00000007c4007810 */ /* 0x000fe20007ffe0ff */
[----:B-1----:R-:W-:-:S04]  /*cf30*/  IMAD.WIDE R114, R129, 0x4, R78 ;  /* 0x0000000481727825 */ /* 0x002fc800078e024e */
[----:B--2---:R-:W-:Y:S01]  /*cf40*/  IMAD.WIDE R124, R131, 0x4, R112 ;  /* 0x00000004837c7825 */ /* 0x004fe200078e0270 */
[----:B------:R1:W-:Y:S01]  /*cf50*/  @P0 STG.E [R114.64], R33 ;  /* 0x0000002172000986 */ /* 0x0003e2000c101908 */
[----:B------:R-:W-:Y:S02]  /*cf60*/  ISETP.LT.AND P0, PT, R197, c[0x0][0x178], !P1 ;  /* 0x00005e00c5007a0c */ /* 0x000fe40004f01270 */
[C---:B------:R-:W-:Y:S01]  /*cf70*/  ISETP.LT.AND P1, PT, R198.reuse, c[0x0][0x178], !P1 ;  /* 0x00005e00c6007a0c */ /* 0x040fe20004f21270 */
[C---:B------:R-:W-:Y:S01]  /*cf80*/  IMAD.WIDE R128, R131.reuse, 0x4, R78 ;  /* 0x0000000483807825 */ /* 0x040fe200078e024e */
[----:B------:R-:W-:Y:S01]  /*cf90*/  IADD3 R131, R131, c[0x0][0x198], RZ ;  /* 0x0000660083837a10 */ /* 0x000fe20007ffe0ff */
[----:B------:R2:W-:Y:S01]  /*cfa0*/  @P6 STG.E [R124.64], R12 ;  /* 0x0000000c7c006986 */ /* 0x0005e2000c101908 */
[----:B------:R-:W-:Y:S02]  /*cfb0*/  ISETP.LT.AND P6, PT, R197, c[0x0][0x178], !P2 ;  /* 0x00005e00c5007a0c */ /* 0x000fe400057c1270 */
[C---:B------:R-:W-:Y:S01]  /*cfc0*/  IADD3 R77, R131.reuse, c[0x0][0x198], RZ ;  /* 0x00006600834d7a10 */ /* 0x040fe20007ffe0ff */
[----:B---3--:R-:W-:Y:S01]  /*cfd0*/  IMAD.WIDE R16, R131, 0x4, R112 ;  /* 0x0000000483107825 */ /* 0x008fe200078e0270 */
[----:B------:R-:W-:Y:S01]  /*cfe0*/  @P3 STG.E [R128.64], R28 ;  /* 0x0000001c80003986 */ /* 0x000fe2000c101908 */
[----:B------:R-:W-:-:S02]  /*cff0*/  ISETP.LT.AND P2, PT, R198, c[0x0][0x178], !P2 ;  /* 0x00005e00c6007a0c */ /* 0x000fc40005741270 */
[----:B-1----:R-:W-:Y:S01]  /*d000*/  IMAD.WIDE R32, R131, 0x4, R78 ;  /* 0x0000000483207825 */ /* 0x002fe200078e024e */
[----:B------:R1:W-:Y:S01]  /*d010*/  @P0 STG.E [R16.64], R13 ;  /* 0x0000000d10000986 */ /* 0x0003e2000c101908 */
[----:B------:R-:W-:Y:S02]  /*d020*/  ISETP.GE.AND P3, PT, R0, c[0x0][0x17c], PT ;  /* 0x00005f0000007a0c */ /* 0x000fe40003f66270 */
[----:B------:R-:W-:Y:S01]  /*d030*/  IMAD.WIDE R114, R77, 0x4, R112 ;  /* 0x000000044d727825 */ /* 0x000fe200078e0270 */
[----:B------:R3:W-:Y:S01]  /*d040*/  @P1 STG.E [R32.64], R29 ;  /* 0x0000001d20001986 */ /* 0x0007e2000c101908 */
[----:B------:R-:W-:Y:S02]  /*d050*/  ISETP.LT.AND P1, PT, R197, c[0x0][0x178], !P5 ;  /* 0x00005e00c5007a0c */ /* 0x000fe40006f21270 */
[----:B------:R-:W-:Y:S01]  /*d060*/  ISETP.LT.AND P5, PT, R198, c[0x0][0x178], !P5 ;  /* 0x00005e00c6007a0c */ /* 0x000fe20006fa1270 */
[C---:B--2---:R-:W-:Y:S01]  /*d070*/  IMAD.WIDE R124, R77.reuse, 0x4, R78 ;  /* 0x000000044d7c7825 */ /* 0x044fe200078e024e */
[----:B------:R-:W-:Y:S01]  /*d080*/  IADD3 R77, R77, c[0x0][0x198], RZ ;  /* 0x000066004d4d7a10 */ /* 0x000fe20007ffe0ff */
[----:B------:R-:W-:Y:S01]  /*d090*/  @P6 STG.E [R114.64], R8 ;  /* 0x0000000872006986 */ /* 0x000fe2000c101908 */
[----:B------:R-:W-:-:S02]  /*d0a0*/  ISETP.LT.AND P6, PT, R197, c[0x0][0x178], !P4 ;  /* 0x00005e00c5007a0c */ /* 0x000fc400067c1270 */
[C---:B------:R-:W-:Y:S01]  /*d0b0*/  IADD3 R127, R77.reuse, c[0x0][0x198], RZ ;  /* 0x000066004d7f7a10 */ /* 0x040fe20007ffe0ff */
[C---:B-1----:R-:W-:Y:S01]  /*d0c0*/  IMAD.WIDE R12, R77.reuse, 0x4, R112 ;  /* 0x000000044d0c7825 */ /* 0x042fe200078e0270 */
[----:B----4-:R-:W-:Y:S01]  /*d0d0*/  @P2 STG.E [R124.64], R24 ;  /* 0x000000187c002986 */ /* 0x010fe2000c101908 */
[----:B------:R-:W-:Y:S02]  /*d0e0*/  ISETP.LT.AND P4, PT, R198, c[0x0][0x178], !P4 ;  /* 0x00005e00c6007a0c */ /* 0x000fe40006781270 */
[----:B------:R-:W-:Y:S01]  /*d0f0*/  IMAD.WIDE R16, R77, 0x4, R78 ;  /* 0x000000044d107825 */ /* 0x000fe200078e024e */
[----:B------:R1:W-:Y:S01]  /*d100*/  @P1 STG.E [R12.64], R9 ;  /* 0x000000090c001986 */ /* 0x0003e2000c101908 */
[----:B------:R-:W-:Y:S02]  /*d110*/  IADD3 R0, R196, 0x8, RZ ;  /* 0x00000008c4007810 */ /* 0x000fe40007ffe0ff */
[----:B---3--:R-:W-:Y:S01]  /*d120*/  IMAD.WIDE R28, R127, 0x4, R112 ;  /* 0x000000047f1c7825 */ /* 0x008fe200078e0270 */
[----:B------:R2:W-:Y:S01]  /*d130*/  @P5 STG.E [R16.64], R25 ;  /* 0x0000001910005986 */ /* 0x0005e2000c101908 */
[----:B------:R-:W-:-:S02]  /*d140*/  ISETP.LT.AND P5, PT, R197, c[0x0][0x178], !P3 ;  /* 0x00005e00c5007a0c */ /* 0x000fc40005fa1270 */
[----:B------:R-:W-:Y:S01]  /*d150*/  ISETP.LT.AND P3, PT, R198, c[0x0][0x178], !P3 ;  /* 0x00005e00c6007a0c */ /* 0x000fe20005f61270 */
[C---:B------:R-:W-:Y:S01]  /*d160*/  IMAD.WIDE R32, R127.reuse, 0x4, R78 ;  /* 0x000000047f207825 */ /* 0x040fe200078e024e */
[----:B------:R-:W-:Y:S01]  /*d170*/  IADD3 R127, R127, c[0x0][0x198], RZ ;  /* 0x000066007f7f7a10 */ /* 0x000fe20007ffe0ff */
[----:B------:R-:W-:Y:S01]  /*d180*/  @P6 STG.E [R28.64], R4 ;  /* 0x000000041c006986 */ /* 0x000fe2000c101908 */
[----:B------:R-:W-:Y:S02]  /*d190*/  ISETP.GE.AND P0, PT, R0, c[0x0][0x17c], PT ;  /* 0x00005f0000007a0c */ /* 0x000fe40003f06270 */
[----:B------:R-:W-:Y:S01]  /*d1a0*/  IADD3 R0, R196, 0x9, RZ ;  /* 0x00000009c4007810 */ /* 0x000fe20007ffe0ff */
[C---:B-1----:R-:W-:Y:S01]  /*d1b0*/  IMAD.WIDE R8, R127.reuse, 0x4, R112 ;  /* 0x000000047f087825 */ /* 0x042fe200078e0270 */
[----:B-----5:R-:W-:Y:S01]  /*d1c0*/  @P4 STG.E [R32.64], R20 ;  /* 0x0000001420004986 */ /* 0x020fe2000c101908 */
[C---:B------:R-:W-:Y:S02]  /*d1d0*/  IADD3 R77, R127.reuse, c[0x0][0x198], RZ ;  /* 0x000066007f4d7a10 */ /* 0x040fe40007ffe0ff */
[----:B------:R-:W-:Y:S01]  /*d1e0*/  IMAD.WIDE R12, R127, 0x4, R78 ;  /* 0x000000047f0c7825 */ /* 0x000fe200078e024e */
[----:B------:R-:W-:Y:S01]  /*d1f0*/  ISETP.GE.AND P2, PT, R0, c[0x0][0x17c], PT ;  /* 0x00005f0000007a0c */ /* 0x000fe20003f46270 */
[----:B------:R1:W-:Y:S01]  /*d200*/  @P5 STG.E [R8.64], R5 ;  /* 0x0000000508005986 */ /* 0x0003e2000c101908 */
[----:B------:R-:W-:Y:S01]  /*d210*/  ISETP.LT.AND P6, PT, R197, c[0x0][0x178], !P0 ;  /* 0x00005e00c5007a0c */ /* 0x000fe200047c1270 */
[----:B--2---:R-:W-:Y:S01]  /*d220*/  IMAD.WIDE R16, R77, 0x4, R112 ;  /* 0x000000044d107825 */ /* 0x004fe200078e0270 */
[C---:B------:R-:W-:Y:S01]  /*d230*/  ISETP.LT.AND P0, PT, R198.reuse, c[0x0][0x178], !P0 ;  /* 0x00005e00c6007a0c */ /* 0x040fe20004701270 */
[----:B------:R2:W-:Y:S01]  /*d240*/  @P3 STG.E [R12.64], R21 ;  /* 0x000000150c003986 */ /* 0x0005e2000c101908 */
[----:B------:R-:W-:Y:S01]  /*d250*/  ISETP.LT.AND P3, PT, R197, c[0x0][0x178], !P2 ;  /* 0x00005e00c5007a0c */ /* 0x000fe20005761270 */
[----:B------:R-:W-:Y:S01]  /*d260*/  IMAD.WIDE R24, R77, 0x4, R78 ;  /* 0x000000044d187825 */ /* 0x000fe200078e024e */
[----:B------:R-:W-:-:S02]  /*d270*/  ISETP.LT.AND P2, PT, R198, c[0x0][0x178], !P2 ;  /* 0x00005e00c6007a0c */ /* 0x000fc40005741270 */
[----:B------:R-:W-:Y:S02]  /*d280*/  IADD3 R0, R196, 0xa, RZ ;  /* 0x0000000ac4007810 */ /* 0x000fe40007ffe0ff */
[----:B------:R-:W-:Y:S02]  /*d290*/  IADD3 R77, R77, c[0x0][0x198], RZ ;  /* 0x000066004d4d7a10 */ /* 0x000fe40007ffe0ff */
[----:B------:R-:W-:Y:S01]  /*d2a0*/  ISETP.GE.AND P1, PT, R0, c[0x0][0x17c], PT ;  /* 0x00005f0000007a0c */ /* 0x000fe20003f26270 */
[----:B------:R3:W-:Y:S01]  /*d2b0*/  @P6 STG.E [R16.64], R18 ;  /* 0x0000001210006986 */ /* 0x0007e2000c101908 */
[----:B------:R-:W-:Y:S01]  /*d2c0*/  IADD3 R0, R196, 0xb, RZ ;  /* 0x0000000bc4007810 */ /* 0x000fe20007ffe0ff */
[C---:B-1----:R-:W-:Y:S01]  /*d2d0*/  IMAD.WIDE R4, R77.reuse, 0x4, R112 ;  /* 0x000000044d047825 */ /* 0x042fe200078e0270 */
[C---:B------:R-:W-:Y:S01]  /*d2e0*/  IADD3 R29, R77.reuse, c[0x0][0x198], RZ ;  /* 0x000066004d1d7a10 */ /* 0x040fe20007ffe0ff */
[----:B------:R-:W-:Y:S01]  /*d2f0*/  @P0 STG.E [R24.64], R34 ;  /* 0x0000002218000986 */ /* 0x000fe2000c101908 */
[----:B------:R-:W-:Y:S01]  /*d300*/  ISETP.GE.AND P4, PT, R0, c[0x0][0x17c], PT ;  /* 0x00005f0000007a0c */ /* 0x000fe20003f86270 */
[----:B------:R-:W-:Y:S01]  /*d310*/  IMAD.WIDE R8, R77, 0x4, R78 ;  /* 0x000000044d087825 */ /* 0x000fe200078e024e */
[----:B------:R-:W-:Y:S01]  /*d320*/  ISETP.LT.AND P6, PT, R197, c[0x0][0x178], !P1 ;  /* 0x00005e00c5007a0c */ /* 0x000fe20004fc1270 */
[----:B------:R1:W-:Y:S01]  /*d330*/  @P3 STG.E [R4.64], R19 ;  /* 0x0000001304003986 */ /* 0x0003e2000c101908 */
[----:B------:R-:W-:Y:S01]  /*d340*/  ISETP.LT.AND P1, PT, R198, c[0x0][0x178], !P1 ;  /* 0x00005e00c6007a0c */ /* 0x000fe20004f21270 */
[----:B--2---:R-:W-:Y:S01]  /*d350*/  IMAD.WIDE R12, R29, 0x4, R112 ;  /* 0x000000041d0c7825 */ /* 0x004fe200078e0270 */
[----:B------:R-:W-:Y:S01]  /*d360*/  IADD3 R0, R196, 0xc, RZ ;  /* 0x0000000cc4007810 */ /* 0x000fe20007ffe0ff */
[----:B------:R2:W-:Y:S01]  /*d370*/  @P2 STG.E [R8.64], R35 ;  /* 0x0000002308002986 */ /* 0x0005e2000c101908 */
[----:B------:R-:W-:Y:S01]  /*d380*/  ISETP.LT.AND P2, PT, R197, c[0x0][0x178], !P4 ;  /* 0x00005e00c5007a0c */ /* 0x000fe20006741270 */
[----:B---3--:R-:W-:Y:S01]  /*d390*/  IMAD.WIDE R16, R29, 0x4, R78 ;  /* 0x000000041d107825 */ /* 0x008fe200078e024e */
[----:B------:R-:W-:-:S02]  /*d3a0*/  ISETP.LT.AND P4, PT, R198, c[0x0][0x178], !P4 ;  /* 0x00005e00c6007a0c */ /* 0x000fc40006781270 */
[----:B------:R-:W-:Y:S02]  /*d3b0*/  IADD3 R29, R29, c[0x0][0x198], RZ ;  /* 0x000066001d1d7a10 */ /* 0x000fe40007ffe0ff */
[----:B------:R-:W-:Y:S01]  /*d3c0*/  ISETP.GE.AND P5, PT, R0, c[0x0][0x17c], PT ;  /* 0x00005f0000007a0c */ /* 0x000fe20003fa6270 */
[----:B------:R3:W-:Y:S01]  /*d3d0*/  @P6 STG.E [R12.64], R14 ;  /* 0x0000000e0c006986 */ /* 0x0007e2000c101908 */
[----:B------:R-:W-:Y:S01]  /*d3e0*/  IADD3 R0, R196, 0xd, RZ ;  /* 0x0000000dc4007810 */ /* 0x000fe20007ffe0ff */
[C---:B-1----:R-:W-:Y:S01]  /*d3f0*/  IMAD.WIDE R4, R29.reuse, 0x4, R112 ;  /* 0x000000041d047825 */ /* 0x042fe200078e0270 */
[C---:B------:R-:W-:Y:S01]  /*d400*/  IADD3 R19, R29.reuse, c[0x0][0x198], RZ ;  /* 0x000066001d137a10 */ /* 0x040fe20007ffe0ff */
[----:B------:R1:W-:Y:S01]  /*d410*/  @P1 STG.E [R16.64], R30 ;  /* 0x0000001e10001986 */ /* 0x0003e2000c101908 */
[----:B------:R-:W-:Y:S01]  /*d420*/  ISETP.GE.AND P0, PT, R0, c[0x0][0x17c], PT ;  /* 0x00005f0000007a0c */ /* 0x000fe20003f06270 */
[----:B--2---:R-:W-:Y:S01]  /*d430*/  IMAD.WIDE R8, R29, 0x4, R78 ;  /* 0x000000041d087825 */ /* 0x004fe200078e024e */
[----:B------:R-:W-:Y:S01]  /*d440*/  ISETP.LT.AND P6, PT, R197, c[0x0][0x178], !P5 ;  /* 0x00005e00c5007a0c */ /* 0x000fe20006fc1270 */
[----:B------:R2:W-:Y:S01]  /*d450*/  @P2 STG.E [R4.64], R15 ;  /* 0x0000000f04002986 */ /* 0x0005e2000c101908 */
[----:B------:R-:W-:-:S02]  /*d460*/  ISETP.LT.AND P5, PT, R198, c[0x0][0x178], !P5 ;  /* 0x00005e00c6007a0c */ /* 0x000fc40006fa1270 */
[----:B------:R-:W-:Y:S01]  /*d470*/  IADD3 R0, R196, 0xe, RZ ;  /* 0x0000000ec4007810 */ /* 0x000fe20007ffe0ff */
[----:B------:R4:W-:Y:S01]  /*d480*/  @P4 STG.E [R8.64], R31 ;  /* 0x0000001f08004986 */ /* 0x0009e2000c101908 */
[----:B------:R-:W-:Y:S01]  /*d490*/  ISETP.LT.AND P4, PT, R197, c[0x0][0x178], !P0 ;  /* 0x00005e00c5007a0c */ /* 0x000fe20004781270 */
[C---:B---3--:R-:W-:Y:S01]  /*d4a0*/  IMAD.WIDE R12, R19.reuse, 0x4, R112 ;  /* 0x00000004130c7825 */ /* 0x048fe200078e0270 */
[----:B------:R-:W-:Y:S01]  /*d4b0*/  ISETP.LT.AND P0, PT, R198, c[0x0][0x178], !P0 ;  /* 0x00005e00c6007a0c */ /* 0x000fe20004701270 */
[----:B------:R-:W-:Y:S01]  /*d4c0*/  LDS.128 R28, [R2] ;  /* 0x00000000021c7984 */ /* 0x000fe20000000c00 */
[----:B------:R-:W-:Y:S01]  /*d4d0*/  ISETP.GE.AND P3, PT, R0, c[0x0][0x17c], PT ;  /* 0x00005f0000007a0c */ /* 0x000fe20003f66270 */
[C---:B-1----:R-:W-:Y:S01]  /*d4e0*/  IMAD.WIDE R16, R19.reuse, 0x4, R78 ;  /* 0x0000000413107825 */ /* 0x042fe200078e024e */
[----:B------:R-:W-:Y:S01]  /*d4f0*/  IADD3 R19, R19, c[0x0][0x198], RZ ;  /* 0x0000660013137a10 */ /* 0x000fe20007ffe0ff */
[----:B------:R1:W-:Y:S01]  /*d500*/  @P6 STG.E [R12.64], R10 ;  /* 0x0000000a0c006986 */ /* 0x0003e2000c101908 */
[----:B------:R-:W-:-:S02]  /*d510*/  IADD3 R0, R196, 0xf, RZ ;  /* 0x0000000fc4007810 */ /* 0x000fc40007ffe0ff */
[C---:B------:R-:W-:Y:S01]  /*d520*/  IADD3 R21, R19.reuse, c[0x0][0x198], RZ ;  /* 0x0000660013157a10 */ /* 0x040fe20007ffe0ff */
[----:B--2---:R-:W-:Y:S01]  /*d530*/  IMAD.WIDE R4, R19, 0x4, R112 ;  /* 0x0000000413047825 */ /* 0x004fe200078e0270 */
[----:B------:R-:W-:Y:S01]  /*d540*/  ISETP.GE.AND P1, PT, R0, c[0x0][0x17c], PT ;  /* 0x00005f0000007a0c */ /* 0x000fe20003f26270 */
[----:B------:R-:W-:Y:S01]  /*d550*/  @P5 STG.E [R16.64], R26 ;  /* 0x0000001a10005986 */ /* 0x000fe2000c101908 */
[----:B------:R-:W-:Y:S01]  /*d560*/  ISETP.LT.AND P6, PT, R197, c[0x0][0x178], !P3 ;  /* 0x00005e00c5007a0c */ /* 0x000fe20005fc1270 */
[----:B----4-:R-:W-:Y:S01]  /*d570*/  IMAD.WIDE R8, R19, 0x4, R78 ;  /* 0x0000000413087825 */ /* 0x010fe200078e024e */
[----:B------:R-:W-:Y:S01]  /*d580*/  ISETP.LT.AND P3, PT, R198, c[0x0][0x178], !P3 ;  /* 0x00005e00c6007a0c */ /* 0x000fe20005f61270 */
[----:B------:R2:W-:Y:S01]  /*d590*/  @P4 STG.E [R4.64], R11 ;  /* 0x0000000b04004986 */ /* 0x0005e2000c101908 */
[----:B------:R-:W-:Y:S01]  /*d5a0*/  IADD3 R0, R196, 0x10, RZ ;  /* 0x00000010c4007810 */ /* 0x000fe20007ffe0ff */
[----:B-1----:R-:W-:Y:S02]  /*d5b0*/  IMAD.WIDE R12, R21, 0x4, R112 ;  /* 0x00000004150c7825 */ /* 0x002fe400078e0270 */
[----:B------:R1:W-:Y:S01]  /*d5c0*/  @P0 STG.E [R8.64], R27 ;  /* 0x0000001b08000986 */ /* 0x0003e2000c101908 */
[----:B------:R-:W-:Y:S01]  /*d5d0*/  ISETP.LT.AND P0, PT, R197, c[0x0][0x178], !P1 ;  /* 0x00005e00c5007a0c */ /* 0x000fe20004f01270 */
[----:B------:R-:W-:Y:S01]  /*d5e0*/  IMAD.WIDE R14, R21, 0x4, R78 ;  /* 0x00000004150e7825 */ /* 0x000fe200078e024e */
[----:B------:R-:W-:-:S02]  /*d5f0*/  ISETP.LT.AND P1, PT, R198, c[0x0][0x178], !P1 ;  /* 0x00005e00c6007a0c */ /* 0x000fc40004f21270 */
[----:B------:R-:W-:Y:S01]  /*d600*/  IADD3 R21, R21, c[0x0][0x198], RZ ;  /* 0x0000660015157a10 */ /* 0x000fe20007ffe0ff */
[----:B------:R3:W-:Y:S01]  /*d610*/  @P6 STG.E [R12.64], R6 ;  /* 0x000000060c006986 */ /* 0x0007e2000c101908 */
[----:B------:R-:W-:Y:S02]  /*d620*/  ISETP.GE.AND P2, PT, R0, c[0x0][0x17c], PT ;  /* 0x00005f0000007a0c */ /* 0x000fe40003f46270 */
[----:B------:R-:W-:Y:S01]  /*d630*/  IADD3 R0, R196, 0x11, RZ ;  /* 0x00000011c4007810 */ /* 0x000fe20007ffe0ff */
[C---:B--2---:R-:W-:Y:S01]  /*d640*/  IMAD.WIDE R4, R21.reuse, 0x4, R112 ;  /* 0x0000000415047825 */ /* 0x044fe200078e0270 */
[----:B------:R-:W-:Y:S01]  /*d650*/  @P3 STG.E [R14.64], R22 ;  /* 0x000000160e003986 */ /* 0x000fe2000c101908 */
[C---:B------:R-:W-:Y:S02]  /*d660*/  IADD3 R17, R21.reuse, c[0x0][0x198], RZ ;  /* 0x0000660015117a10 */ /* 0x040fe40007ffe0ff */
[----:B-1----:R-:W-:Y:S01]  /*d670*/  IMAD.WIDE R8, R21, 0x4, R78 ;  /* 0x0000000415087825 */ /* 0x002fe200078e024e */
[----:B------:R-:W-:Y:S01]  /*d680*/  ISETP.GE.AND P5, PT, R0, c[0x0][0x17c], PT ;  /* 0x00005f0000007a0c */ /* 0x000fe20003fa6270 */
[----:B------:R1:W-:Y:S01]  /*d690*/  @P0 STG.E [R4.64], R7 ;  /* 0x0000000704000986 */ /* 0x0003e2000c101908 */
[----:B------:R-:W-:Y:S01]  /*d6a0*/  ISETP.LT.AND P6, PT, R197, c[0x0][0x178], !P2 ;  /* 0x00005e00c5007a0c */ /* 0x000fe200057c1270 */
[----:B------:R-:W-:Y:S01]  /*d6b0*/  IMAD.WIDE R10, R17, 0x4, R112 ;  /* 0x00000004110a7825 */ /* 0x000fe200078e0270 */
[C---:B------:R-:W-:Y:S01]  /*d6c0*/  ISETP.LT.AND P2, PT, R198.reuse, c[0x0][0x178], !P2 ;  /* 0x00005e00c6007a0c */ /* 0x040fe20005741270 */
[----:B------:R2:W-:Y:S01]  /*d6d0*/  @P1 STG.E [R8.64], R23 ;  /* 0x0000001708001986 */ /* 0x0005e2000c101908 */
[----:B------:R-:W-:Y:S01]  /*d6e0*/  ISETP.LT.AND P1, PT, R197, c[0x0][0x178], !P5 ;  /* 0x00005e00c5007a0c */ /* 0x000fe20006f21270 */
[----:B---3--:R-:W-:Y:S01]  /*d6f0*/  IMAD.WIDE R12, R17, 0x4, R78 ;  /* 0x00000004110c7825 */ /* 0x008fe200078e024e */
        /* <DEDUP_REMOVED lines=36> */
[----:B------:R-:W-:Y:S02]  /*d940*/  ISETP.LT.AND P2, PT, R198, c[0x0][0x178], !P2 ;  /* 0x00005e00c6007a0c */ /* 0x000fe40005741270 */
        /* <DEDUP_REMOVED lines=8> */
[----:B------:R2:W-:Y:S01]  /*d9d0*/  @P0 STG.E [R10.64], R56 ;  /* 0x000000380a000986 */ /* 0x0005e2000c101908 */
[----:B------:R-:W-:Y:S01]  /*d9e0*/  ISETP.LT.AND P6, PT, R197, c[0x0][0x178], !P1 ;  /* 0x00005e00c5007a0c */ /* 0x000fe20004fc1270 */
[----:B----4-:R-:W-:Y:S01]  /*d9f0*/  IMAD.WIDE R6, R13, 0x4, R78 ;  /* 0x000000040d067825 */ /* 0x010fe200078e024e */
[----:B------:R-:W-:Y:S01]  /*da00*/  ISETP.LT.AND P1, PT, R198, c[0x0][0x178], !P1 ;  /* 0x00005e00c6007a0c */ /* 0x000fe20004f21270 */
[----:B------:R3:W-:Y:S01]  /*da10*/  @P3 STG.E [R4.64], R41 ;  /* 0x0000002904003986 */ /* 0x0007e2000c101908 */
[----:B------:R-:W-:Y:S01]  /*da20*/  IADD3 R0, R196, 0x18, RZ ;  /* 0x00000018c4007810 */ /* 0x000fe20007ffe0ff */
[----:B-1----:R-:W-:Y:S02]  /*da30*/  IMAD.WIDE R8, R15, 0x4, R112 ;  /* 0x000000040f087825 */ /* 0x002fe400078e0270 */
[----:B------:R1:W-:Y:S01]  /*da40*/  @P2 STG.E [R6.64], R57 ;  /* 0x0000003906002986 */ /* 0x0003e2000c101908 */
[----:B------:R-:W-:-:S02]  /*da50*/  ISETP.LT.AND P2, PT, R197, c[0x0][0x178], !P4 ;  /* 0x00005e00c5007a0c */ /* 0x000fc40006741270 */
[----:B------:R-:W-:Y:S01]  /*da60*/  ISETP.LT.AND P4, PT, R198, c[0x0][0x178], !P4 ;  /* 0x00005e00c6007a0c */ /* 0x000fe20006781270 */
[C---:B--2---:R-:W-:Y:S01]  /*da70*/  IMAD.WIDE R10, R15.reuse, 0x4, R78 ;  /* 0x000000040f0a7825 */ /* 0x044fe200078e024e */
[----:B------:R-:W-:Y:S01]  /*da80*/  IADD3 R15, R15, c[0x0][0x198], RZ ;  /* 0x000066000f0f7a10 */ /* 0x000fe20007ffe0ff */
[----:B------:R2:W-:Y:S01]  /*da90*/  @P6 STG.E [R8.64], R36 ;  /* 0x0000002408006986 */ /* 0x0005e2000c101908 */
[----:B------:R-:W-:Y:S02]  /*daa0*/  ISETP.GE.AND P5, PT, R0, c[0x0][0x17c], PT ;  /* 0x00005f0000007a0c */ /* 0x000fe40003fa6270 */
[----:B------:R-:W-:Y:S01]  /*dab0*/  IADD3 R0, R196, 0x19, RZ ;  /* 0x00000019c4007810 */ /* 0x000fe20007ffe0ff */
[C---:B---3--:R-:W-:Y:S01]  /*dac0*/  IMAD.WIDE R4, R15.reuse, 0x4, R112 ;  /* 0x000000040f047825 */ /* 0x048fe200078e0270 */
[----:B------:R3:W-:Y:S01]  /*dad0*/  @P1 STG.E [R10.64], R52 ;  /* 0x000000340a001986 */ /* 0x0007e2000c101908 */
[C---:B------:R-:W-:Y:S02]  /*dae0*/  IADD3 R13, R15.reuse, c[0x0][0x198], RZ ;  /* 0x000066000f0d7a10 */ /* 0x040fe40007ffe0ff */
[----:B-1----:R-:W-:Y:S01]  /*daf0*/  IMAD.WIDE R6, R15, 0x4, R78 ;  /* 0x000000040f067825 */ /* 0x002fe200078e024e */
[----:B------:R-:W-:Y:S01]  /*db00*/  ISETP.GE.AND P0, PT, R0, c[0x0][0x17c], PT ;  /* 0x00005f0000007a0c */ /* 0x000fe20003f06270 */
[----:B------:R1:W-:Y:S01]  /*db10*/  @P2 STG.E [R4.64], R37 ;  /* 0x0000002504002986 */ /* 0x0003e2000c101908 */
[----:B------:R-:W-:Y:S01]  /*db20*/  ISETP.LT.AND P6, PT, R197, c[0x0][0x178], !P5 ;  /* 0x00005e00c5007a0c */ /* 0x000fe20006fc1270 */
[----:B--2---:R-:W-:Y:S01]  /*db30*/  IMAD.WIDE R8, R13, 0x4, R112 ;  /* 0x000000040d087825 */ /* 0x004fe200078e0270 */
[----:B------:R-:W-:Y:S01]  /*db40*/  ISETP.LT.AND P5, PT, R198, c[0x0][0x178], !P5 ;  /* 0x00005e00c6007a0c */ /* 0x000fe20006fa1270 */
[----:B------:R2:W-:Y:S01]  /*db50*/  @P4 STG.E [R6.64], R53 ;  /* 0x0000003506004986 */ /* 0x0005e2000c101908 */
[----:B------:R-:W-:-:S02]  /*db60*/  ISETP.LT.AND P4, PT, R197, c[0x0][0x178], !P0 ;  /* 0x00005e00c5007a0c */ /* 0x000fc40004781270 */
[----:B------:R-:W-:Y:S01]  /*db70*/  ISETP.LT.AND P0, PT, R198, c[0x0][0x178], !P0 ;  /* 0x00005e00c6007a0c */ /* 0x000fe20004701270 */
[C---:B---3--:R-:W-:Y:S01]  /*db80*/  IMAD.WIDE R10, R13.reuse, 0x4, R78 ;  /* 0x000000040d0a7825 */ /* 0x048fe200078e024e */
[----:B------:R-:W-:Y:S02]  /*db90*/  IADD3 R0, R196, 0x1a, RZ ;  /* 0x0000001ac4007810 */ /* 0x000fe40007ffe0ff */
        /* <DEDUP_REMOVED lines=76> */
[----:B------:R-:W-:Y:S01]  /*e060*/  ISETP.LT.AND P4, PT, R197, c[0x0][0x178], !P1 ;  /* 0x00005e00c5007a0c */ /* 0x000fe20004f81270 */
[C---:B--2---:R-:W-:Y:S01]  /*e070*/  IMAD.WIDE R4, R13.reuse, 0x4, R112 ;  /* 0x000000040d047825 */ /* 0x044fe200078e0270 */
[----:B------:R-:W-:Y:S01]  /*e080*/  ISETP.GE.AND P0, PT, R0, c[0x0][0x17c], PT ;  /* 0x00005f0000007a0c */ /* 0x000fe20003f06270 */
[----:B------:R2:W-:Y:S01]  /*e090*/  @P6 STG.E [R10.64], R120 ;  /* 0x000000780a006986 */ /* 0x0005e2000c101908 */
[C---:B------:R-:W-:Y:S01]  /*e0a0*/  IADD3 R15, R13.reuse, c[0x0][0x198], RZ ;  /* 0x000066000d0f7a10 */ /* 0x040fe20007ffe0ff */
        /* <DEDUP_REMOVED lines=13> */
[----:B---3--:R-:W-:Y:S01]  /*e180*/  IMAD.WIDE R4, R15, 0x4, R112 ;  /* 0x000000040f047825 */ /* 0x008fe200078e0270 */
[----:B------:R3:W-:Y:S01]  /*e190*/  @P6 STG.E [R10.64], R116 ;  /* 0x000000740a006986 */ /* 0x0007e2000c101908 */
[----:B------:R-:W-:Y:S02]  /*e1a0*/  ISETP.LT.AND P6, PT, R197, c[0x0][0x178], !P5 ;  /* 0x00005e00c5007a0c */ /* 0x000fe40006fc1270 */
[C---:B-1----:R-:W-:Y:S01]  /*e1b0*/  IMAD.WIDE R6, R15.reuse, 0x4, R78 ;  /* 0x000000040f067825 */ /* 0x042fe200078e024e */
[----:B------:R-:W-:Y:S01]  /*e1c0*/  ISETP.GE.AND P1, PT, R0, c[0x0][0x17c], PT ;  /* 0x00005f0000007a0c */ /* 0x000fe20003f26270 */
[----:B------:R1:W-:Y:S01]  /*e1d0*/  @P2 STG.E [R4.64], R81 ;  /* 0x0000005104002986 */ /* 0x0003e2000c101908 */
[----:B------:R-:W-:-:S02]  /*e1e0*/  IADD3 R13, R15, c[0x0][0x198], RZ ;  /* 0x000066000f0d7a10 */ /* 0x000fc40007ffe0ff */
[C---:B------:R-:W-:Y:S01]  /*e1f0*/  ISETP.LT.AND P5, PT, R198.reuse, c[0x0][0x178], !P5 ;  /* 0x00005e00c6007a0c */ /* 0x040fe20006fa1270 */
[----:B------:R4:W-:Y:S01]  /*e200*/  @P0 STG.E [R6.64], R117 ;  /* 0x0000007506000986 */ /* 0x0009e2000c101908 */
[----:B------:R-:W-:Y:S01]  /*e210*/  ISETP.LT.AND P0, PT, R197, c[0x0][0x178], !P1 ;  /* 0x00005e00c5007a0c */ /* 0x000fe20004f01270 */
[C---:B--2---:R-:W-:Y:S01]  /*e220*/  IMAD.WIDE R8, R13.reuse, 0x4, R112 ;  /* 0x000000040d087825 */ /* 0x044fe200078e0270 */
[----:B------:R-:W-:Y:S02]  /*e230*/  ISETP.LT.AND P1, PT, R198, c[0x0][0x178], !P1 ;  /* 0x00005e00c6007a0c */ /* 0x000fe40004f21270 */
[----:B------:R-:W-:Y:S01]  /*e240*/  IADD3 R0, R196, 0x26, RZ ;  /* 0x00000026c4007810 */ /* 0x000fe20007ffe0ff */
[C---:B---3--:R-:W-:Y:S01]  /*e250*/  IMAD.WIDE R10, R13.reuse, 0x4, R78 ;  /* 0x000000040d0a7825 */ /* 0x048fe200078e024e */
[----:B------:R-:W-:Y:S01]  /*e260*/  IADD3 R13, R13, c[0x0][0x198], RZ ;  /* 0x000066000d0d7a10 */ /* 0x000fe20007ffe0ff */
[----:B------:R2:W-:Y:S01]  /*e270*/  @P6 STG.E [R8.64], R72 ;  /* 0x0000004808006986 */ /* 0x0005e2000c101908 */
[----:B------:R-:W-:-:S02]  /*e280*/  ISETP.GE.AND P3, PT, R0, c[0x0][0x17c], PT ;  /* 0x00005f0000007a0c */ /* 0x000fc40003f66270 */
[----:B------:R-:W-:Y:S01]  /*e290*/  IADD3 R0, R196, 0x27, RZ ;  /* 0x00000027c4007810 */ /* 0x000fe20007ffe0ff */
[----:B-1----:R-:W-:Y:S01]  /*e2a0*/  IMAD.WIDE R4, R13, 0x4, R112 ;  /* 0x000000040d047825 */ /* 0x002fe200078e0270 */
[----:B------:R1:W-:Y:S01]  /*e2b0*/  @P5 STG.E [R10.64], R108 ;  /* 0x0000006c0a005986 */ /* 0x0003e2000c101908 */
[----:B------:R-:W-:Y:S02]  /*e2c0*/  ISETP.LT.AND P5, PT, R197, c[0x0][0x178], !P3 ;  /* 0x00005e00c5007a0c */ /* 0x000fe40005fa1270 */
[C---:B----4-:R-:W-:Y:S01]  /*e2d0*/  IMAD.WIDE R6, R13.reuse, 0x4, R78 ;  /* 0x000000040d067825 */ /* 0x050fe200078e024e */
[----:B------:R-:W-:Y:S01]  /*e2e0*/  ISETP.GE.AND P4, PT, R0, c[0x0][0x17c], PT ;  /* 0x00005f0000007a0c */ /* 0x000fe20003f86270 */
[----:B------:R3:W-:Y:S01]  /*e2f0*/  @P0 STG.E [R4.64], R73 ;  /* 0x0000004904000986 */ /* 0x0007e2000c101908 */
[----:B------:R-:W-:Y:S02]  /*e300*/  IADD3 R15, R13, c[0x0][0x198], RZ ;  /* 0x000066000d0f7a10 */ /* 0x000fe40007ffe0ff */
[C---:B------:R-:W-:Y:S01]  /*e310*/  ISETP.LT.AND P6, PT, R198.reuse, c[0x0][0x178], !P3 ;  /* 0x00005e00c6007a0c */ /* 0x040fe20005fc1270 */
[----:B------:R4:W-:Y:S01]  /*e320*/  @P1 STG.E [R6.64], R109 ;  /* 0x0000006d06001986 */ /* 0x0009e2000c101908 */
[----:B------:R-:W-:Y:S01]  /*e330*/  ISETP.LT.AND P1, PT, R197, c[0x0][0x178], !P4 ;  /* 0x00005e00c5007a0c */ /* 0x000fe20006721270 */
[----:B--2---:R-:W-:Y:S01]  /*e340*/  IMAD.WIDE R8, R15, 0x4, R112 ;  /* 0x000000040f087825 */ /* 0x004fe200078e0270 */
[----:B------:R-:W-:-:S02]  /*e350*/  ISETP.LT.AND P4, PT, R198, c[0x0][0x178], !P4 ;  /* 0x00005e00c6007a0c */ /* 0x000fc40006781270 */
[----:B------:R-:W-:Y:S01]  /*e360*/  IADD3 R0, R196, 0x28, RZ ;  /* 0x00000028c4007810 */ /* 0x000fe20007ffe0ff */
[C---:B-1----:R-:W-:Y:S01]  /*e370*/  IMAD.WIDE R10, R15.reuse, 0x4, R78 ;  /* 0x000000040f0a7825 */ /* 0x042fe200078e024e */
[----:B------:R-:W-:Y:S01]  /*e380*/  IADD3 R15, R15, c[0x0][0x198], RZ ;  /* 0x000066000f0f7a10 */ /* 0x000fe20007ffe0ff */
[----:B------:R1:W-:Y:S01]  /*e390*/  @P5 STG.E [R8.64], R68 ;  /* 0x0000004408005986 */ /* 0x0003e2000c101908 */
[----:B------:R-:W-:Y:S02]  /*e3a0*/  ISETP.GE.AND P2, PT, R0, c[0x0][0x17c], PT ;  /* 0x00005f0000007a0c */ /* 0x000fe40003f46270 */
[----:B------:R-:W-:Y:S01]  /*e3b0*/  IADD3 R0, R196, 0x29, RZ ;  /* 0x00000029c4007810 */ /* 0x000fe20007ffe0ff */
[----:B---3--:R-:W-:Y:S01]  /*e3c0*/  IMAD.WIDE R4, R15, 0x4, R112 ;  /* 0x000000040f047825 */ /* 0x008fe200078e0270 */
[----:B------:R-:W-:Y:S01]  /*e3d0*/  ISETP.LT.AND P5, PT, R197, c[0x0][0x178], !P2 ;  /* 0x00005e00c5007a0c */ /* 0x000fe200057a1270 */
[----:B------:R2:W-:Y:S01]  /*e3e0*/  @P6 STG.E [R10.64], R88 ;  /* 0x000000580a006986 */ /* 0x0005e2000c101908 */
[----:B------:R-:W-:Y:S01]  /*e3f0*/  ISETP.GE.AND P3, PT, R0, c[0x0][0x17c], PT ;  /* 0x00005f0000007a0c */ /* 0x000fe20003f66270 */
[C---:B----4-:R-:W-:Y:S01]  /*e400*/  IMAD.WIDE R6, R15.reuse, 0x4, R78 ;  /* 0x000000040f067825 */ /* 0x050fe200078e024e */
[----:B------:R-:W-:Y:S01]  /*e410*/  IADD3 R13, R15, c[0x0][0x198], RZ ;  /* 0x000066000f0d7a10 */ /* 0x000fe20007ffe0ff */
[----:B------:R3:W-:Y:S01]  /*e420*/  @P1 STG.E [R4.64], R69 ;  /* 0x0000004504001986 */ /* 0x0007e2000c101908 */
[----:B------:R-:W-:-:S02]  /*e430*/  ISETP.LT.AND P6, PT, R198, c[0x0][0x178], !P2 ;  /* 0x00005e00c6007a0c */ /* 0x000fc400057c1270 */
[----:B------:R-:W-:Y:S01]  /*e440*/  IADD3 R0, R196, 0x2a, RZ ;  /* 0x0000002ac4007810 */ /* 0x000fe20007ffe0ff */
[----:B------:R4:W-:Y:S01]  /*e450*/  @P4 STG.E [R6.64], R89 ;  /* 0x0000005906004986 */ /* 0x0009e2000c101908 */
[----:B------:R-:W-:Y:S01]  /*e460*/  ISETP.LT.AND P4, PT, R197, c[0x0][0x178], !P3 ;  /* 0x00005e00c5007a0c */ /* 0x000fe20005f81270 */
[C---:B-1----:R-:W-:Y:S01]  /*e470*/  IMAD.WIDE R8, R13.reuse, 0x4, R112 ;  /* 0x000000040d087825 */ /* 0x042fe200078e0270 */
[----:B------:R-:W-:Y:S02]  /*e480*/  ISETP.LT.AND P3, PT, R198, c[0x0][0x178], !P3 ;  /* 0x00005e00c6007a0c */ /* 0x000fe40005f61270 */
[----:B------:R-:W-:Y:S01]  /*e490*/  ISETP.GE.AND P0, PT, R0, c[0x0][0x17c], PT ;  /* 0x00005f0000007a0c */ /* 0x000fe20003f06270 */
[C---:B--2---:R-:W-:Y:S01]  /*e4a0*/  IMAD.WIDE R10, R13.reuse, 0x4, R78 ;  /* 0x000000040d0a7825 */ /* 0x044fe200078e024e */
[----:B------:R-:W-:Y:S01]  /*e4b0*/  IADD3 R13, R13, c[0x0][0x198], RZ ;  /* 0x000066000d0d7a10 */ /* 0x000fe20007ffe0ff */
[----:B------:R1:W-:Y:S01]  /*e4c0*/  @P5 STG.E [R8.64], R86 ;  /* 0x0000005608005986 */ /* 0x0003e2000c101908 */
[----:B------:R-:W-:-:S02]  /*e4d0*/  IADD3 R0, R196, 0x2b, RZ ;  /* 0x0000002bc4007810 */ /* 0x000fc40007ffe0ff */
[----:B------:R-:W-:Y:S01]  /*e4e0*/  ISETP.LT.AND P5, PT, R197, c[0x0][0x178], !P0 ;  /* 0x00005e00c5007a0c */ /* 0x000fe200047a1270 */
[C---:B---3--:R-:W-:Y:S01]  /*e4f0*/  IMAD.WIDE R4, R13.reuse, 0x4, R112 ;  /* 0x000000040d047825 */ /* 0x048fe200078e0270 */
[----:B------:R-:W-:Y:S01]  /*e500*/  ISETP.GE.AND P2, PT, R0, c[0x0][0x17c], PT ;  /* 0x00005f0000007a0c */ /* 0x000fe20003f46270 */
[----:B------:R2:W-:Y:S01]  /*e510*/  @P6 STG.E [R10.64], R122 ;  /* 0x0000007a0a006986 */ /* 0x0005e2000c101908 */
[C---:B------:R-:W-:Y:S01]  /*e520*/  IADD3 R15, R13.reuse, c[0x0][0x198], RZ ;  /* 0x000066000d0f7a10 */ /* 0x040fe20007ffe0ff */
[----:B----4-:R-:W-:Y:S01]  /*e530*/  IMAD.WIDE R6, R13, 0x4, R78 ;  /* 0x000000040d067825 */ /* 0x010fe200078e024e */
[----:B------:R-:W-:Y:S01]  /*e540*/  ISETP.LT.AND P6, PT, R198, c[0x0][0x178], !P0 ;  /* 0x00005e00c6007a0c */ /* 0x000fe200047c1270 */
[----:B------:R-:W-:Y:S01]  /*e550*/  @P4 STG.E [R4.64], R87 ;  /* 0x0000005704004986 */ /* 0x000fe2000c101908 */
[----:B------:R-:W-:Y:S01]  /*e560*/  IADD3 R0, R196, 0x2c, RZ ;  /* 0x0000002cc4007810 */ /* 0x000fe20007ffe0ff */
[----:B-1----:R-:W-:Y:S02]  /*e570*/  IMAD.WIDE R8, R15, 0x4, R112 ;  /* 0x000000040f087825 */ /* 0x002fe400078e0270 */
[----:B------:R-:W-:Y:S01]  /*e580*/  @P3 STG.E [R6.64], R123 ;  /* 0x0000007b06003986 */ /* 0x000fe2000c101908 */
[----:B------:R-:W-:-:S02]  /*e590*/  ISETP.LT.AND P3, PT, R197, c[0x0][0x178], !P2 ;  /* 0x00005e00c5007a0c */ /* 0x000fc40005761270 */
[----:B------:R-:W-:Y:S01]  /*e5a0*/  ISETP.LT.AND P2, PT, R198, c[0x0][0x178], !P2 ;  /* 0x00005e00c6007a0c */ /* 0x000fe20005741270 */
[C---:B--2---:R-:W-:Y:S01]  /*e5b0*/  IMAD.WIDE R10, R15.reuse, 0x4, R78 ;  /* 0x000000040f0a7825 */ /* 0x044fe200078e024e */
[----:B------:R-:W-:Y:S01]  /*e5c0*/  IADD3 R15, R15, c[0x0][0x198], RZ ;  /* 0x000066000f0f7a10 */ /* 0x000fe20007ffe0ff */
[----:B------:R1:W-:Y:S01]  /*e5d0*/  @P5 STG.E [R8.64], R82 ;  /* 0x0000005208005986 */ /* 0x0003e2000c101908 */
[----:B------:R-:W-:Y:S02]  /*e5e0*/  ISETP.GE.AND P1, PT, R0, c[0x0][0x17c], PT ;  /* 0x00005f0000007a0c */ /* 0x000fe40003f26270 */
[----:B------:R-:W-:Y:S01]  /*e5f0*/  IADD3 R0, R196, 0x2d, RZ ;  /* 0x0000002dc4007810 */ /* 0x000fe20007ffe0ff */
[----:B------:R-:W-:Y:S01]  /*e600*/  IMAD.WIDE R12, R15, 0x4, R112 ;  /* 0x000000040f0c7825 */ /* 0x000fe200078e0270 */
[----:B------:R-:W-:Y:S01]  /*e610*/  ISETP.LT.AND P5, PT, R197, c[0x0][0x178], !P1 ;  /* 0x00005e00c5007a0c */ /* 0x000fe20004fa1270 */
[----:B------:R2:W-:Y:S01]  /*e620*/  @P6 STG.E [R10.64], R118 ;  /* 0x000000760a006986 */ /* 0x0005e2000c101908 */
[----:B------:R-:W-:-:S02]  /*e630*/  ISETP.GE.AND P0, PT, R0, c[0x0][0x17c], PT ;  /* 0x00005f0000007a0c */ /* 0x000fc40003f06270 */
[C---:B------:R-:W-:Y:S01]  /*e640*/  IADD3 R17, R15.reuse, c[0x0][0x198], RZ ;  /* 0x000066000f117a10 */ /* 0x040fe20007ffe0ff */
[----:B------:R3:W-:Y:S01]  /*e650*/  @P3 STG.E [R12.64], R83 ;  /* 0x000000530c003986 */ /* 0x0007e2000c101908 */
[----:B------:R-:W-:Y:S01]  /*e660*/  ISETP.LT.AND P6, PT, R198, c[0x0][0x178], !P1 ;  /* 0x00005e00c6007a0c */ /* 0x000fe20004fc1270 */
[--C-:B-1----:R-:W-:Y:S01]  /*e670*/  IMAD.WIDE R8, R15, 0x4, R78.reuse ;  /* 0x000000040f087825 */ /* 0x102fe200078e024e */
[----:B------:R-:W-:Y:S01]  /*e680*/  IADD3 R0, R196, 0x2e, RZ ;  /* 0x0000002ec4007810 */ /* 0x000fe20007ffe0ff */
[----:B------:R-:W1:Y:S02]  /*e690*/  LDS.128 R4, [R136] ;  /* 0x0000000088047984 */ /* 0x000e640000000c00 */
[----:B------:R-:W-:Y:S01]  /*e6a0*/  IMAD.WIDE R14, R17, 0x4, R78 ;  /* 0x00000004110e7825 */ /* 0x000fe200078e024e */
[----:B------:R-:W-:Y:S01]  /*e6b0*/  ISETP.GE.AND P4, PT, R0, c[0x0][0x17c], PT ;  /* 0x00005f0000007a0c */ /* 0x000fe20003f86270 */
[----:B------:R4:W-:Y:S01]  /*e6c0*/  @P2 STG.E [R8.64], R119 ;  /* 0x0000007708002986 */ /* 0x0009e2000c101908 */
[----:B------:R-:W-:Y:S01]  /*e6d0*/  ISETP.LT.AND P2, PT, R197, c[0x0][0x178], !P0 ;  /* 0x00005e00c5007a0c */ /* 0x000fe20004741270 */
[----:B--2---:R-:W-:Y:S01]  /*e6e0*/  IMAD.WIDE R10, R17, 0x4, R112 ;  /* 0x00000004110a7825 */ /* 0x004fe200078e0270 */
[----:B------:R-:W-:-:S02]  /*e6f0*/  ISETP.LT.AND P0, PT, R198, c[0x0][0x178], !P0 ;  /* 0x00005e00c6007a0c */ /* 0x000fc40004701270 */
[----:B------:R-:W-:Y:S02]  /*e700*/  IADD3 R17, R17, c[0x0][0x198], RZ ;  /* 0x0000660011117a10 */ /* 0x000fe40007ffe0ff */
[----:B------:R-:W-:Y:S01]  /*e710*/  IADD3 R0, R196, 0x2f, RZ ;  /* 0x0000002fc4007810 */ /* 0x000fe20007ffe0ff */
[----:B------:R-:W-:Y:S01]  /*e720*/  @P5 STG.E [R10.64], R74 ;  /* 0x0000004a0a005986 */ /* 0x000fe2000c101908 */
[----:B------:R-:W-:Y:S01]  /*e730*/  ISETP.LT.AND P5, PT, R197, c[0x0][0x178], !P4 ;  /* 0x00005e00c5007a0c */ /* 0x000fe200067a1270 */
[C---:B---3--:R-:W-:Y:S01]  /*e740*/  IMAD.WIDE R12, R17.reuse, 0x4, R78 ;  /* 0x00000004110c7825 */ /* 0x048fe200078e024e */
[----:B------:R-:W-:Y:S01]  /*e750*/  ISETP.LT.AND P4, PT, R198, c[0x0][0x178], !P4 ;  /* 0x00005e00c6007a0c */ /* 0x000fe20006781270 */
[----:B------:R2:W-:Y:S01]  /*e760*/  @P6 STG.E [R14.64], R110 ;  /* 0x0000006e0e006986 */ /* 0x0005e2000c101908 */
[----:B------:R-:W-:Y:S01]  /*e770*/  ISETP.GE.AND P1, PT, R0, c[0x0][0x17c], PT ;  /* 0x00005f0000007a0c */ /* 0x000fe20003f26270 */
[C---:B----4-:R-:W-:Y:S01]  /*e780*/  IMAD.WIDE R8, R17.reuse, 0x4, R112 ;  /* 0x0000000411087825 */ /* 0x050fe200078e0270 */
[----:B------:R-:W-:-:S02]  /*e790*/  IADD3 R19, R17, c[0x0][0x198], RZ ;  /* 0x0000660011137a10 */ /* 0x000fc40007ffe0ff */
[----:B------:R-:W-:Y:S02]  /*e7a0*/  IADD3 R0, R196, 0x30, RZ ;  /* 0x00000030c4007810 */ /* 0x000fe40007ffe0ff */
[----:B------:R-:W-:Y:S01]  /*e7b0*/  @P2 STG.E [R8.64], R75 ;  /* 0x0000004b08002986 */ /* 0x000fe2000c101908 */
[C---:B------:R-:W-:Y:S01]  /*e7c0*/  IMAD.WIDE R16, R19.reuse, 0x4, R78 ;  /* 0x0000000413107825 */ /* 0x040fe200078e024e */
[----:B------:R-:W-:Y:S02]  /*e7d0*/  IADD3 R21, R19, c[0x0][0x198], RZ ;  /* 0x0000660013157a10 */ /* 0x000fe40007ffe0ff */
[----:B------:R3:W-:Y:S01]  /*e7e0*/  @P0 STG.E [R12.64], R111 ;  /* 0x0000006f0c000986 */ /* 0x0007e2000c101908 */
[----:B------:R-:W-:Y:S01]  /*e7f0*/  ISETP.LT.AND P0, PT, R197, c[0x0][0x178], !P1 ;  /* 0x00005e00c5007a0c */ /* 0x000fe20004f01270 */
[--C-:B--2---:R-:W-:Y:S01]  /*e800*/  IMAD.WIDE R14, R19, 0x4, R112.reuse ;  /* 0x00000004130e7825 */ /* 0x104fe200078e0270 */
[----:B------:R-:W-:Y:S01]  /*e810*/  ISETP.LT.AND P1, PT, R198, c[0x0][0x178], !P1 ;  /* 0x00005e00c6007a0c */ /* 0x000fe20004f21270 */
[----:B------:R-:W2:Y:S01]  /*e820*/  LDS.128 R8, [R76] ;  /* 0x000000004c087984 */ /* 0x000ea20000000c00 */
[----:B------:R-:W-:Y:S01]  /*e830*/  ISETP.GE.AND P3, PT, R0, c[0x0][0x17c], PT ;  /* 0x00005f0000007a0c */ /* 0x000fe20003f66270 */
[----:B------:R-:W-:Y:S01]  /*e840*/  IMAD.WIDE R18, R21, 0x4, R112 ;  /* 0x0000000415127825 */ /* 0x000fe200078e0270 */
[----:B------:R-:W-:Y:S01]  /*e850*/  IADD3 R0, R196, 0x31, RZ ;  /* 0x00000031c4007810 */ /* 0x000fe20007ffe0ff */
[----:B------:R-:W-:Y:S01]  /*e860*/  @P5 STG.E [R14.64], R70 ;  /* 0x000000460e005986 */ /* 0x000fe2000c101908 */
[----:B------:R-:W-:-:S02]  /*e870*/  ISETP.LT.AND P5, PT, R198, c[0x0][0x178], !P3 ;  /* 0x00005e00c6007a0c */ /* 0x000fc40005fa1270 */
[----:B------:R-:W-:Y:S01]  /*e880*/  ISETP.GE.AND P6, PT, R0, c[0x0][0x17c], PT ;  /* 0x00005f0000007a0c */ /* 0x000fe20003fc6270 */
[----:B------:R4:W-:Y:S01]  /*e890*/  @P4 STG.E [R16.64], R90 ;  /* 0x0000005a10004986 */ /* 0x0009e2000c101908 */
[----:B---3--:R-:W-:Y:S02]  /*e8a0*/  IADD3 R13, R21, c[0x0][0x198], RZ ;  /* 0x00006600150d7a10 */ /* 0x008fe40007ffe0ff */
[----:B------:R-:W-:Y:S01]  /*e8b0*/  ISETP.LT.AND P4, PT, R197, c[0x0][0x178], !P3 ;  /* 0x00005e00c5007a0c */ /* 0x000fe20005f81270 */
[----:B------:R3:W-:Y:S01]  /*e8c0*/  @P0 STG.E [R18.64], R71 ;  /* 0x0000004712000986 */ /* 0x0007e2000c101908 */
[C---:B------:R-:W-:Y:S01]  /*e8d0*/  IADD3 R25, R13.reuse, c[0x0][0x198], RZ ;  /* 0x000066000d197a10 */ /* 0x040fe20007ffe0ff */
[----:B------:R-:W-:Y:S01]  /*e8e0*/  IMAD.WIDE R22, R13, 0x4, R78 ;  /* 0x000000040d167825 */ /* 0x000fe200078e024e */
[----:B------:R-:W-:Y:S02]  /*e8f0*/  IADD3 R0, R196, 0x32, RZ ;  /* 0x00000032c4007810 */ /* 0x000fe40007ffe0ff */
[----:B------:R-:W-:-:S02]  /*e900*/  IADD3 R27, R25, c[0x0][0x198], RZ ;  /* 0x00006600191b7a10 */ /* 0x000fc40007ffe0ff */
[----:B------:R-:W-:Y:S01]  /*e910*/  ISETP.GE.AND P2, PT, R0, c[0x0][0x17c], PT ;  /* 0x00005f0000007a0c */ /* 0x000fe20003f46270 */
[----:B----4-:R-:W-:Y:S01]  /*e920*/  IMAD.WIDE R16, R21, 0x4, R78 ;  /* 0x0000000415107825 */ /* 0x010fe200078e024e */
[----:B------:R-:W-:-:S03]  /*e930*/  IADD3 R0, R196, 0x33, RZ ;  /* 0x00000033c4007810 */ /* 0x000fc60007ffe0ff */
[--C-:B------:R-:W-:Y:S01]  /*e940*/  IMAD.WIDE R20, R13, 0x4, R112.reuse ;  /* 0x000000040d147825 */ /* 0x100fe200078e0270 */
[----:B------:R4:W-:Y:S01]  /*e950*/  @P1 STG.E [R16.64], R91 ;  /* 0x0000005b10001986 */ /* 0x0009e2000c101908 */
[----:B------:R-:W-:Y:S02]  /*e960*/  ISETP.LT.AND P1, PT, R197, c[0x0][0x178], !P6 ;  /* 0x00005e00c5007a0c */ /* 0x000fe40007721270 */
[----:B------:R-:W-:Y:S01]  /*e970*/  ISETP.LT.AND P6, PT, R198, c[0x0][0x178], !P6 ;  /* 0x00005e00c6007a0c */ /* 0x000fe200077c1270 */
[----:B------:R5:W2:Y:S01]  /*e980*/  LDS.128 R12, [R3] ;  /* 0x00000000030c7984 */ /* 0x000aa20000000c00 */
[C---:B---3--:R-:W-:Y:S01]  /*e990*/  IMAD.WIDE R18, R25.reuse, 0x4, R112 ;  /* 0x0000000419127825 */ /* 0x048fe200078e0270 */
[----:B------:R-:W-:Y:S02]  /*e9a0*/  ISETP.GE.AND P3, PT, R0, c[0x0][0x17c], PT ;  /* 0x00005f0000007a0c */ /* 0x000fe40003f66270 */
[----:B------:R3:W-:Y:S01]  /*e9b0*/  @P4 STG.E [R20.64], R96 ;  /* 0x0000006014004986 */ /* 0x0007e2000c101908 */
[----:B------:R-:W-:Y:S01]  /*e9c0*/  IADD3 R0, R196, 0x34, RZ ;  /* 0x00000034c4007810 */ /* 0x000fe20007ffe0ff */
[----:B----4-:R-:W-:-:S02]  /*e9d0*/  IMAD.WIDE R16, R25, 0x4, R78 ;  /* 0x0000000419107825 */ /* 0x010fc400078e024e */
[----:B-1----:R1:W-:Y:S01]  /*e9e0*/  @P5 STG.E [R22.64], R4 ;  /* 0x0000000416005986 */ /* 0x0023e2000c101908 */
[----:B------:R-:W-:Y:S02]  /*e9f0*/  ISETP.LT.AND P5, PT, R197, c[0x0][0x178], !P2 ;  /* 0x00005e00c5007a0c */ /* 0x000fe400057a1270 */
[----:B------:R-:W-:Y:S01]  /*ea00*/  ISETP.LT.AND P2, PT, R198, c[0x0][0x178], !P2 ;  /* 0x00005e00c6007a0c */ /* 0x000fe20005741270 */
[----:B------:R4:W-:Y:S01]  /*ea10*/  @P1 STG.E [R18.64], R97 ;  /* 0x0000006112001986 */ /* 0x0009e2000c101908 */
[----:B-----5:R-:W-:Y:S02]  /*ea20*/  IADD3 R3, R27, c[0x0][0x198], RZ ;  /* 0x000066001b037a10 */ /* 0x020fe40007ffe0ff */
[----:B------:R-:W-:Y:S01]  /*ea30*/  ISETP.GE.AND P0, PT, R0, c[0x0][0x17c], PT ;  /* 0x00005f0000007a0c */ /* 0x000fe20003f06270 */
[----:B------:R5:W-:Y:S01]  /*ea40*/  @P6 STG.E [R16.64], R5 ;  /* 0x0000000510006986 */ /* 0x000be2000c101908 */
[----:B------:R-:W-:Y:S01]  /*ea50*/  ISETP.LT.AND P6, PT, R197, c[0x0][0x178], !P3 ;  /* 0x00005e00c5007a0c */ /* 0x000fe20005fc1270 */
[----:B---3--:R-:W-:Y:S01]  /*ea60*/  IMAD.WIDE R20, R27, 0x4, R112 ;  /* 0x000000041b147825 */ /* 0x008fe200078e0270 */
[----:B------:R-:W-:-:S02]  /*ea70*/  IADD3 R0, R196, 0x35, RZ ;  /* 0x00000035c4007810 */ /* 0x000fc40007ffe0ff */
[----:B------:R-:W-:Y:S01]  /*ea80*/  ISETP.LT.AND P3, PT, R198, c[0x0][0x178], !P3 ;  /* 0x00005e00c6007a0c */ /* 0x000fe20005f61270 */
[----:B-1----:R-:W-:Y:S01]  /*ea90*/  IMAD.WIDE R22, R27, 0x4, R78 ;  /* 0x000000041b167825 */ /* 0x002fe200078e024e */
[----:B------:R-:W-:Y:S01]  /*eaa0*/  ISETP.GE.AND P4, PT, R0, c[0x0][0x17c], PT ;  /* 0x00005f0000007a0c */ /* 0x000fe20003f86270 */
[----:B------:R1:W-:Y:S01]  /*eab0*/  @P5 STG.E [R20.64], R92 ;  /* 0x0000005c14005986 */ /* 0x0003e2000c101908 */
[----:B------:R-:W-:Y:S01]  /*eac0*/  ISETP.LT.AND P5, PT, R197, c[0x0][0x178], !P0 ;  /* 0x00005e00c5007a0c */ /* 0x000fe200047a1270 */
[C---:B----4-:R-:W-:Y:S01]  /*ead0*/  IMAD.WIDE R18, R3.reuse, 0x4, R112 ;  /* 0x0000000403127825 */ /* 0x050fe200078e0270 */
[----:B------:R-:W-:Y:S01]  /*eae0*/  ISETP.LT.AND P0, PT, R198, c[0x0][0x178], !P0 ;  /* 0x00005e00c6007a0c */ /* 0x000fe20004701270 */
[----:B--2---:R-:W-:Y:S01]  /*eaf0*/  @P2 STG.E [R22.64], R8 ;  /* 0x0000000816002986 */ /* 0x004fe2000c101908 */
[C---:B-----5:R-:W-:Y:S01]  /*eb00*/  IADD3 R5, R3.reuse, c[0x0][0x198], RZ ;  /* 0x0000660003057a10 */ /* 0x060fe20007ffe0ff */
[----:B------:R-:W-:Y:S01]  /*eb10*/  IMAD.WIDE R24, R3, 0x4, R78 ;  /* 0x0000000403187825 */ /* 0x000fe200078e024e */
[----:B------:R-:W-:Y:S01]  /*eb20*/  IADD3 R0, R196, 0x36, RZ ;  /* 0x00000036c4007810 */ /* 0x000fe20007ffe0ff */
[----:B------:R-:W-:Y:S01]  /*eb30*/  @P6 STG.E [R18.64], R93 ;  /* 0x0000005d12006986 */ /* 0x000fe2000c101908 */
[----:B------:R-:W-:Y:S01]  /*eb40*/  ISETP.LT.AND P6, PT, R197, c[0x0][0x178], !P4 ;  /* 0x00005e00c5007a0c */ /* 0x000fe200067c1270 */
[C---:B------:R-:W-:Y:S01]  /*eb50*/  IMAD.WIDE R2, R5.reuse, 0x4, R112 ;  /* 0x0000000405027825 */ /* 0x040fe200078e0270 */
[----:B------:R-:W-:Y:S01]  /*eb60*/  ISETP.LT.AND P4, PT, R198, c[0x0][0x178], !P4 ;  /* 0x00005e00c6007a0c */ /* 0x000fe20006781270 */
[----:B------:R2:W-:Y:S01]  /*eb70*/  @P3 STG.E [R24.64], R9 ;  /* 0x0000000918003986 */ /* 0x0005e2000c101908 */
[C---:B-1----:R-:W-:Y:S01]  /*eb80*/  IADD3 R21, R5.reuse, c[0x0][0x198], RZ ;  /* 0x0000660005157a10 */ /* 0x042fe20007ffe0ff */
[--C-:B------:R-:W-:Y:S01]  /*eb90*/  IMAD.WIDE R4, R5, 0x4, R78.reuse ;  /* 0x0000000405047825 */ /* 0x100fe200078e024e */
[----:B------:R-:W-:Y:S01]  /*eba0*/  ISETP.GE.AND P1, PT, R0, c[0x0][0x17c], PT ;  /* 0x00005f0000007a0c */ /* 0x000fe20003f26270 */
[----:B------:R1:W-:Y:S01]  /*ebb0*/  @P5 STG.E [R2.64], R104 ;  /* 0x0000006802005986 */ /* 0x0003e2000c101908 */
[----:B------:R-:W-:Y:S01]  /*ebc0*/  IADD3 R0, R196, 0x37, RZ ;  /* 0x00000037c4007810 */ /* 0x000fe20007ffe0ff */
[----:B------:R-:W-:Y:S01]  /*ebd0*/  IMAD.WIDE R16, R21, 0x4, R78 ;  /* 0x0000000415107825 */ /* 0x000fe200078e024e */
[----:B------:R-:W-:Y:S01]  /*ebe0*/  ISETP.LT.AND P5, PT, R197, c[0x0][0x178], !P1 ;  /* 0x00005e00c5007a0c */ /* 0x000fe20004fa1270 */
[----:B------:R3:W-:Y:S01]  /*ebf0*/  @P0 STG.E [R4.64], R12 ;  /* 0x0000000c04000986 */ /* 0x0007e2000c101908 */
[----:B------:R-:W-:-:S02]  /*ec00*/  ISETP.GE.AND P2, PT, R0, c[0x0][0x17c], PT ;  /* 0x00005f0000007a0c */ /* 0x000fc40003f46270 */
[----:B------:R-:W-:Y:S01]  /*ec10*/  ISETP.LT.AND P1, PT, R198, c[0x0][0x178], !P1 ;  /* 0x00005e00c6007a0c */ /* 0x000fe20004f21270 */
[C-C-:B--2---:R-:W-:Y:S01]  /*ec20*/  IMAD.WIDE R8, R21.reuse, 0x4, R112.reuse ;  /* 0x0000000415087825 */ /* 0x144fe200078e0270 */
[----:B------:R-:W-:Y:S02]  /*ec30*/  IADD3 R21, R21, c[0x0][0x198], RZ ;  /* 0x0000660015157a10 */ /* 0x000fe40007ffe0ff */
[----:B------:R-:W-:Y:S02]  /*ec40*/  IADD3 R0, R196, 0x38, RZ ;  /* 0x00000038c4007810 */ /* 0x000fe40007ffe0ff */
[----:B------:R2:W-:Y:S01]  /*ec50*/  @P6 STG.E [R8.64], R105 ;  /* 0x0000006908006986 */ /* 0x0005e2000c101908 */
[----:B------:R-:W-:Y:S01]  /*ec60*/  ISETP.LT.AND P6, PT, R198, c[0x0][0x178], !P2 ;  /* 0x00005e00c6007a0c */ /* 0x000fe200057c1270 */
[C---:B-1----:R-:W-:Y:S01]  /*ec70*/  IMAD.WIDE R2, R21.reuse, 0x4, R112 ;  /* 0x0000000415027825 */ /* 0x042fe200078e0270 */
[----:B------:R-:W-:Y:S01]  /*ec80*/  IADD3 R19, R21, c[0x0][0x198], RZ ;  /* 0x0000660015137a10 */ /* 0x000fe20007ffe0ff */
[----:B------:R1:W-:Y:S01]  /*ec90*/  @P4 STG.E [R16.64], R13 ;  /* 0x0000000d10004986 */ /* 0x0003e2000c101908 */
[----:B------:R-:W-:Y:S01]  /*eca0*/  ISETP.LT.AND P4, PT, R197, c[0x0][0x178], !P2 ;  /* 0x00005e00c5007a0c */ /* 0x000fe20005781270 */
[----:B---3--:R-:W-:Y:S01]  /*ecb0*/  IMAD.WIDE R4, R21, 0x4, R78 ;  /* 0x0000000415047825 */ /* 0x008fe200078e024e */
[----:B------:R-:W-:Y:S01]  /*ecc0*/  ISETP.GE.AND P3, PT, R0, c[0x0][0x17c], PT ;  /* 0x00005f0000007a0c */ /* 0x000fe20003f66270 */
[----:B------:R3:W-:Y:S01]  /*ecd0*/  @P5 STG.E [R2.64], R100 ;  /* 0x0000006402005986 */ /* 0x0007e2000c101908 */
[----:B------:R-:W-:-:S02]  /*ece0*/  IADD3 R0, R196, 0x39, RZ ;  /* 0x00000039c4007810 */ /* 0x000fc40007ffe0ff */
[----:B------:R-:W-:Y:S01]  /*ecf0*/  ISETP.LT.AND P5, PT, R197, c[0x0][0x178], !P3 ;  /* 0x00005e00c5007a0c */ /* 0x000fe20005fa1270 */
[C---:B--2---:R-:W-:Y:S01]  /*ed00*/  IMAD.WIDE R8, R19.reuse, 0x4, R112 ;  /* 0x0000000413087825 */ /* 0x044fe200078e0270 */
[----:B------:R-:W-:Y:S01]  /*ed10*/  ISETP.GE.AND P0, PT, R0, c[0x0][0x17c], PT ;  /* 0x00005f0000007a0c */ /* 0x000fe20003f06270 */
[----:B------:R2:W-:Y:S01]  /*ed20*/  @P1 STG.E [R4.64], R28 ;  /* 0x0000001c04001986 */ /* 0x0005e2000c101908 */
[----:B------:R-:W-:Y:S01]  /*ed30*/  IADD3 R0, R196, 0x3a, RZ ;  /* 0x0000003ac4007810 */ /* 0x000fe20007ffe0ff */
[C---:B-1----:R-:W-:Y:S01]  /*ed40*/  IMAD.WIDE R12, R19.reuse, 0x4, R78 ;  /* 0x00000004130c7825 */ /* 0x042fe200078e024e */
[----:B------:R-:W-:Y:S01]  /*ed50*/  IADD3 R19, R19, c[0x0][0x198], RZ ;  /* 0x0000660013137a10 */ /* 0x000fe20007ffe0ff */
[----:B------:R1:W-:Y:S01]  /*ed60*/  @P4 STG.E [R8.64], R101 ;  /* 0x0000006508004986 */ /* 0x0003e2000c101908 */
[----:B------:R-:W-:Y:S02]  /*ed70*/  ISETP.LT.AND P3, PT, R198, c[0x0][0x178], !P3 ;  /* 0x00005e00c6007a0c */ /* 0x000fe40005f61270 */
[----:B------:R-:W-:Y:S01]  /*ed80*/  ISETP.LT.AND P4, PT, R197, c[0x0][0x178], !P0 ;  /* 0x00005e00c5007a0c */ /* 0x000fe20004781270 */
[----:B------:R4:W-:Y:S01]  /*ed90*/  @P6 STG.E [R12.64], R29 ;  /* 0x0000001d0c006986 */ /* 0x0009e2000c101908 */
[----:B------:R-:W-:Y:S01]  /*eda0*/  ISETP.GE.AND P2, PT, R0, c[0x0][0x17c], PT ;  /* 0x00005f0000007a0c */ /* 0x000fe20003f46270 */
[----:B---3--:R-:W-:Y:S01]  /*edb0*/  IMAD.WIDE R2, R19, 0x4, R112 ;  /* 0x0000000413027825 */ /* 0x008fe200078e0270 */
[----:B------:R-:W-:-:S02]  /*edc0*/  ISETP.LT.AND P6, PT, R198, c[0x0][0x178], !P0 ;  /* 0x00005e00c6007a0c */ /* 0x000fc400047c1270 */
[----:B------:R-:W-:Y:S01]  /*edd0*/  IADD3 R0, R196, 0x3b, RZ ;  /* 0x0000003bc4007810 */ /* 0x000fe20007ffe0ff */
[C---:B--2---:R-:W-:Y:S01]  /*ede0*/  IMAD.WIDE R4, R19.reuse, 0x4, R78 ;  /* 0x0000000413047825 */ /* 0x044fe200078e024e */
[----:B------:R-:W-:Y:S01]  /*edf0*/  IADD3 R17, R19, c[0x0][0x198], RZ ;  /* 0x0000660013117a10 */ /* 0x000fe20007ffe0ff */
[----:B------:R2:W-:Y:S01]  /*ee00*/  @P5 STG.E [R2.64], R98 ;  /* 0x0000006202005986 */ /* 0x0005e2000c101908 */
[----:B------:R-:W-:Y:S02]  /*ee10*/  ISETP.GE.AND P1, PT, R0, c[0x0][0x17c], PT ;  /* 0x00005f0000007a0c */ /* 0x000fe40003f26270 */
[----:B------:R-:W-:Y:S01]  /*ee20*/  IADD3 R0, R196, 0x3c, RZ ;  /* 0x0000003cc4007810 */ /* 0x000fe20007ffe0ff */
[----:B-1----:R-:W-:Y:S01]  /*ee30*/  IMAD.WIDE R8, R17, 0x4, R112 ;  /* 0x0000000411087825 */ /* 0x002fe200078e0270 */
[----:B------:R-:W-:Y:S01]  /*ee40*/  ISETP.LT.AND P5, PT, R197, c[0x0][0x178], !P2 ;  /* 0x00005e00c5007a0c */ /* 0x000fe200057a1270 */
[----:B------:R1:W-:Y:S01]  /*ee50*/  @P3 STG.E [R4.64], R6 ;  /* 0x0000000604003986 */ /* 0x0003e2000c101908 */
[----:B------:R-:W-:Y:S01]  /*ee60*/  ISETP.GE.AND P0, PT, R0, c[0x0][0x17c], PT ;  /* 0x00005f0000007a0c */ /* 0x000fe20003f06270 */
[C---:B----4-:R-:W-:Y:S01]  /*ee70*/  IMAD.WIDE R12, R17.reuse, 0x4, R78 ;  /* 0x00000004110c7825 */ /* 0x050fe200078e024e */
[----:B------:R-:W-:Y:S01]  /*ee80*/  IADD3 R17, R17, c[0x0][0x198], RZ ;  /* 0x0000660011117a10 */ /* 0x000fe20007ffe0ff */
[----:B------:R3:W-:Y:S01]  /*ee90*/  @P4 STG.E [R8.64], R99 ;  /* 0x0000006308004986 */ /* 0x0007e2000c101908 */
[----:B------:R-:W-:-:S02]  /*eea0*/  ISETP.LT.AND P2, PT, R198, c[0x0][0x178], !P2 ;  /* 0x00005e00c6007a0c */ /* 0x000fc40005741270 */
[----:B------:R-:W-:Y:S01]  /*eeb0*/  ISETP.LT.AND P4, PT, R197, c[0x0][0x178], !P1 ;  /* 0x00005e00c5007a0c */ /* 0x000fe20004f81270 */
[----:B------:R4:W-:Y:S01]  /*eec0*/  @P6 STG.E [R12.64], R7 ;  /* 0x000000070c006986 */ /* 0x0009e2000c101908 */
[----:B------:R-:W-:Y:S01]  /*eed0*/  ISETP.LT.AND P1, PT, R198, c[0x0][0x178], !P1 ;  /* 0x00005e00c6007a0c */ /* 0x000fe20004f21270 */
[C---:B--2---:R-:W-:Y:S01]  /*eee0*/  IMAD.WIDE R2, R17.reuse, 0x4, R112 ;  /* 0x0000000411027825 */ /* 0x044fe200078e0270 */
[----:B------:R-:W-:Y:S02]  /*eef0*/  IADD3 R19, R17, c[0x0][0x198], RZ ;  /* 0x0000660011137a10 */ /* 0x000fe40007ffe0ff */
[----:B------:R-:W-:Y:S01]  /*ef00*/  ISETP.LT.AND P6, PT, R197, c[0x0][0x178], !P0 ;  /* 0x00005e00c5007a0c */ /* 0x000fe200047c1270 */
[--C-:B-1----:R-:W-:Y:S01]  /*ef10*/  IMAD.WIDE R4, R17, 0x4, R78.reuse ;  /* 0x0000000411047825 */ /* 0x102fe200078e024e */
[----:B------:R-:W-:Y:S01]  /*ef20*/  IADD3 R0, R196, 0x3d, RZ ;  /* 0x0000003dc4007810 */ /* 0x000fe20007ffe0ff */
[----:B------:R1:W-:Y:S01]  /*ef30*/  @P5 STG.E [R2.64], R94 ;  /* 0x0000005e02005986 */ /* 0x0003e2000c101908 */
[C---:B------:R-:W-:Y:S01]  /*ef40*/  IADD3 R21, R19.reuse, c[0x0][0x198], RZ ;  /* 0x0000660013157a10 */ /* 0x040fe20007ffe0ff */
[C---:B---3--:R-:W-:Y:S01]  /*ef50*/  IMAD.WIDE R8, R19.reuse, 0x4, R78 ;  /* 0x0000000413087825 */ /* 0x048fe200078e024e */
[----:B------:R-:W-:Y:S01]  /*ef60*/  ISETP.GE.AND P3, PT, R0, c[0x0][0x17c], PT ;  /* 0x00005f0000007a0c */ /* 0x000fe20003f66270 */
[----:B------:R2:W-:Y:S01]  /*ef70*/  @P2 STG.E [R4.64], R10 ;  /* 0x0000000a04002986 */ /* 0x0005e2000c101908 */
[C---:B------:R-:W-:Y:S01]  /*ef80*/  IADD3 R0, R196.reuse, 0x3e, RZ ;  /* 0x0000003ec4007810 */ /* 0x040fe20007ffe0ff */
[----:B----4-:R-:W-:Y:S01]  /*ef90*/  IMAD.WIDE R6, R19, 0x4, R112 ;  /* 0x0000000413067825 */ /* 0x010fe200078e0270 */
[----:B------:R-:W-:-:S02]  /*efa0*/  IADD3 R196, R196, 0x3f, RZ ;  /* 0x0000003fc4c47810 */ /* 0x000fc40007ffe0ff */
[----:B------:R-:W-:Y:S01]  /*efb0*/  ISETP.GE.AND P5, PT, R0, c[0x0][0x17c], PT ;  /* 0x00005f0000007a0c */ /* 0x000fe20003fa6270 */
[C---:B------:R-:W-:Y:S01]  /*efc0*/  IMAD.WIDE R12, R21.reuse, 0x4, R112 ;  /* 0x00000004150c7825 */ /* 0x040fe200078e0270 */
[----:B------:R3:W-:Y:S01]  /*efd0*/  @P4 STG.E [R6.64], R95 ;  /* 0x0000005f06004986 */ /* 0x0007e2000c101908 */
[C---:B------:R-:W-:Y:S02]  /*efe0*/  IADD3 R17, R21.reuse, c[0x0][0x198], RZ ;  /* 0x0000660015117a10 */ /* 0x040fe40007ffe0ff */
[----:B------:R-:W-:Y:S01]  /*eff0*/  ISETP.LT.AND P0, PT, R198, c[0x0][0x178], !P0 ;  /* 0x00005e00c6007a0c */ /* 0x000fe20004701270 */
[----:B------:R4:W-:Y:S01]  /*f000*/  @P1 STG.E [R8.64], R11 ;  /* 0x0000000b08001986 */ /* 0x0009e2000c101908 */
[----:B------:R-:W-:Y:S01]  /*f010*/  ISETP.GE.AND P2, PT, R196, c[0x0][0x17c], PT ;  /* 0x00005f00c4007a0c */ /* 0x000fe20003f46270 */
[----:B-1----:R-:W-:Y:S01]  /*f020*/  IMAD.WIDE R2, R21, 0x4, R78 ;  /* 0x0000000415027825 */ /* 0x002fe200078e024e */
[C---:B------:R-:W-:Y:S01]  /*f030*/  ISETP.LT.AND P4, PT, R197.reuse, c[0x0][0x178], !P5 ;  /* 0x00005e00c5007a0c */ /* 0x040fe20006f81270 */
[----:B------:R1:W-:Y:S01]  /*f040*/  @P6 STG.E [R12.64], R106 ;  /* 0x0000006a0c006986 */ /* 0x0003e2000c101908 */
[----:B------:R-:W-:Y:S01]  /*f050*/  ISETP.LT.AND P6, PT, R197, c[0x0][0x178], !P3 ;  /* 0x00005e00c5007a0c */ /* 0x000fe20005fc1270 */
[----:B--2---:R-:W-:Y:S01]  /*f060*/  IMAD.WIDE R4, R17, 0x4, R112 ;  /* 0x0000000411047825 */ /* 0x004fe200078e0270 */
[----:B------:R-:W-:-:S02]  /*f070*/  ISETP.LT.AND P3, PT, R198, c[0x0][0x178], !P3 ;  /* 0x00005e00c6007a0c */ /* 0x000fc40005f61270 */
[C---:B------:R-:W-:Y:S01]  /*f080*/  IADD3 R19, R17.reuse, c[0x0][0x198], RZ ;  /* 0x0000660011137a10 */ /* 0x040fe20007ffe0ff */
[----:B---3--:R-:W-:Y:S01]  /*f090*/  IMAD.WIDE R6, R17, 0x4, R78 ;  /* 0x0000000411067825 */ /* 0x008fe200078e024e */
[C---:B------:R-:W-:Y:S01]  /*f0a0*/  ISETP.LT.AND P5, PT, R198.reuse, c[0x0][0x178], !P5 ;  /* 0x00005e00c6007a0c */ /* 0x040fe20006fa1270 */
[----:B------:R2:W-:Y:S01]  /*f0b0*/  @P0 STG.E [R2.64], R14 ;  /* 0x0000000e02000986 */ /* 0x0005e2000c101908 */
[----:B------:R-:W-:Y:S01]  /*f0c0*/  ISETP.LT.AND P1, PT, R197, c[0x0][0x178], !P2 ;  /* 0x00005e00c5007a0c */ /* 0x000fe20005721270 */
[C---:B----4-:R-:W-:Y:S01]  /*f0d0*/  IMAD.WIDE R8, R19.reuse, 0x4, R112 ;  /* 0x0000000413087825 */ /* 0x050fe200078e0270 */
[----:B------:R-:W-:Y:S02]  /*f0e0*/  ISETP.LT.AND P2, PT, R198, c[0x0][0x178], !P2 ;  /* 0x00005e00c6007a0c */ /* 0x000fe40005741270 */
[C---:B-1----:R-:W-:Y:S01]  /*f0f0*/  IADD3 R13, R19.reuse, c[0x0][0x198], RZ ;  /* 0x00006600130d7a10 */ /* 0x042fe20007ffe0ff */
[----:B------:R-:W-:Y:S01]  /*f100*/  IMAD.WIDE R10, R19, 0x4, R78 ;  /* 0x00000004130a7825 */ /* 0x000fe200078e024e */
[----:B------:R2:W-:Y:S03]  /*f110*/  @P6 STG.E [R4.64], R107 ;  /* 0x0000006b04006986 */ /* 0x0005e6000c101908 */
[C---:B------:R-:W-:Y:S01]  /*f120*/  IMAD.WIDE R112, R13.reuse, 0x4, R112 ;  /* 0x000000040d707825 */ /* 0x040fe200078e0270 */
[----:B------:R2:W-:Y:S03]  /*f130*/  @P3 STG.E [R6.64], R15 ;  /* 0x0000000f06003986 */ /* 0x0005e6000c101908 */
[----:B------:R-:W-:Y:S01]  /*f140*/  IMAD.WIDE R78, R13, 0x4, R78 ;  /* 0x000000040d4e7825 */ /* 0x000fe200078e024e */
[----:B------:R2:W-:Y:S04]  /*f150*/  @P4 STG.E [R8.64], R102 ;  /* 0x0000006608004986 */ /* 0x0005e8000c101908 */
[----:B------:R2:W-:Y:S04]  /*f160*/  @P5 STG.E [R10.64], R30 ;  /* 0x0000001e0a005986 */ /* 0x0005e8000c101908 */
[----:B------:R2:W-:Y:S01]  /*f170*/  @P1 STG.E [R112.64], R103 ;  /* 0x0000006770001986 */ /* 0x0005e2000c101908 */
[----:B------:R-:W-:Y:S05]  /*f180*/  @!P2 EXIT ;  /* 0x000000000000a94d */ /* 0x000fea0003800000 */
[----:B------:R-:W-:Y:S01]  /*f190*/  STG.E [R78.64], R31 ;  /* 0x0000001f4e007986 */ /* 0x000fe2000c101908 */
[----:B------:R-:W-:Y:S05]  /*f1a0*/  EXIT ;  /* 0x000000000000794d */ /* 0x000fea0003800000 */
.L_x_2:
[----:B------:R-:W-:-:S00]  /*f1b0*/  BRA `(.L_x_2) ;  /* 0xfffffff000007947 */ /* 0x000fc0000383ffff */
[----:B------:R-:W-:-:S00]  /*f1c0*/  NOP ;  /* 0x0000000000007918 */ /* 0x000fc00000000000 */
        /* <DEDUP_REMOVED lines=11> */
.L_x_3:


//--------------------- .nv.shared.matmul_kernel  --------------------------
	.section	.nv.shared.matmul_kernel,"aw",@nobits
	.sectionflags	@""
	.align	16
